	.target	sm_90a

	.elftype	@"ET_EXEC"


//--------------------- .note.nv.tkinfo           --------------------------
	.section	.note.nv.tkinfo,"",@"SHT_NOTE"
	.sectionflags	@"SHF_NOTE_NV_TKINFO"
	.tkinfo
        /*0018*/ 	.word	0x00000002
        /*0030*/ 	.string	""
        /*0030*/ 	.string	"ptxas"
        /*0030*/ 	.string	"Cuda compilation tools, release 13.0, V13.0.88"
        /*0030*/ 	.string	"Build cuda_13.0.r13.0/compiler.36424714_0"
        /*0030*/ 	.string	"-v  -suppress-debug-info  -lineinfo  -arch sm_90a "



//--------------------- .note.nv.cuinfo           --------------------------
	.section	.note.nv.cuinfo,"",@"SHT_NOTE"
	.sectionflags	@"SHF_NOTE_NV_CUINFO"
        /*0018*/ 	.short	0x0002
        /*001a*/ 	.short	0x005a
        /*001c*/ 	.short	0x0082
	.zero		2


//--------------------- .nv.info                  --------------------------
	.section	.nv.info,"",@"SHT_CUDA_INFO"
	.align	4


	//----- nvinfo : EIATTR_REGCOUNT
	.align		4
        /*0000*/ 	.byte	0x04, 0x2f
        /*0002*/ 	.short	(.L_1 - .L_0)
	.align		4
.L_0:
        /*0004*/ 	.word	index@(matmul_kernel)
        /*0008*/ 	.word	0x000000ff


	//----- nvinfo : EIATTR_FRAME_SIZE
	.align		4
.L_1:
        /*000c*/ 	.byte	0x04, 0x11
        /*000e*/ 	.short	(.L_3 - .L_2)
	.align		4
.L_2:
        /*0010*/ 	.word	index@(matmul_kernel)
        /*0014*/ 	.word	0x00002de0


	//----- nvinfo : EIATTR_MIN_STACK_SIZE
	.align		4
.L_3:
        /*0018*/ 	.byte	0x04, 0x12
        /*001a*/ 	.short	(.L_5 - .L_4)
	.align		4
.L_4:
        /*001c*/ 	.word	index@(matmul_kernel)
        /*0020*/ 	.word	0x00002de0
.L_5:


//--------------------- .nv.compat                --------------------------
	.section	.nv.compat,"",@"SHT_CUDA_COMPAT_INFO"
	.align	4
        /*0000*/ 	.byte	0x02, 0x09, 0x01, 0x00, 0x02, 0x02, 0x04, 0x00, 0x02, 0x05, 0x05, 0x00, 0x03, 0x07, 0x01, 0x01
        /*0010*/ 	.byte	0x02, 0x03, 0x00, 0x00, 0x02, 0x06, 0x01, 0x00, 0x04, 0x0b, 0x08, 0x00, 0x00, 0x00, 0x00, 0x00
        /*0020*/ 	.byte	0x00, 0x00, 0x00, 0x00


//--------------------- .nv.info.matmul_kernel    --------------------------
	.section	.nv.info.matmul_kernel,"",@"SHT_CUDA_INFO"
	.sectionflags	@""
	.align	4


	//----- nvinfo : EIATTR_CUDA_API_VERSION
	.align		4
        /*0000*/ 	.byte	0x04, 0x37
        /*0002*/ 	.short	(.L_7 - .L_6)
.L_6:
        /*0004*/ 	.word	0x00000082


	//----- nvinfo : EIATTR_KPARAM_INFO
	.align		4
.L_7:
        /*0008*/ 	.byte	0x04, 0x17
        /*000a*/ 	.short	(.L_9 - .L_8)
.L_8:
        /*000c*/ 	.word	0x00000000
        /*0010*/ 	.short	0x000d
        /*0012*/ 	.short	0x0048
        /*0014*/ 	.byte	0x00, 0xf4, 0x21, 0x00


	//----- nvinfo : EIATTR_KPARAM_INFO
	.align		4
.L_9:
        /*0018*/ 	.byte	0x04, 0x17
        /*001a*/ 	.short	(.L_11 - .L_10)
.L_10:
        /*001c*/ 	.word	0x00000000
        /*0020*/ 	.short	0x000c
        /*0022*/ 	.short	0x0040
        /*0024*/ 	.byte	0x00, 0xf4, 0x21, 0x00


	//----- nvinfo : EIATTR_KPARAM_INFO
	.align		4
.L_11:
        /*0028*/ 	.byte	0x04, 0x17
        /*002a*/ 	.short	(.L_13 - .L_12)
.L_12:
        /*002c*/ 	.word	0x00000000
        /*0030*/ 	.short	0x000b
        /*0032*/ 	.short	0x0038
        /*0034*/ 	.byte	0x00, 0xf0, 0x11, 0x00


	//----- nvinfo : EIATTR_KPARAM_INFO
	.align		4
.L_13:
        /*0038*/ 	.byte	0x04, 0x17
        /*003a*/ 	.short	(.L_15 - .L_14)
.L_14:
        /*003c*/ 	.word	0x00000000
        /*0040*/ 	.short	0x000a
        /*0042*/ 	.short	0x0034
        /*0044*/ 	.byte	0x00, 0xf0, 0x11, 0x00


	//----- nvinfo : EIATTR_KPARAM_INFO
	.align		4
.L_15:
        /*0048*/ 	.byte	0x04, 0x17
        /*004a*/ 	.short	(.L_17 - .L_16)
.L_16:
        /*004c*/ 	.word	0x00000000
        /*0050*/ 	.short	0x0009
        /*0052*/ 	.short	0x0030
        /*0054*/ 	.byte	0x00, 0xf0, 0x11, 0x00


	//----- nvinfo : EIATTR_KPARAM_INFO
	.align		4
.L_17:
        /*0058*/ 	.byte	0x04, 0x17
        /*005a*/ 	.short	(.L_19 - .L_18)
.L_18:
        /*005c*/ 	.word	0x00000000
        /*0060*/ 	.short	0x0008
        /*0062*/ 	.short	0x002c
        /*0064*/ 	.byte	0x00, 0xf0, 0x11, 0x00


	//----- nvinfo : EIATTR_KPARAM_INFO
	.align		4
.L_19:
        /*0068*/ 	.byte	0x04, 0x17
        /*006a*/ 	.short	(.L_21 - .L_20)
.L_20:
        /*006c*/ 	.word	0x00000000
        /*0070*/ 	.short	0x0007
        /*0072*/ 	.short	0x0028
        /*0074*/ 	.byte	0x00, 0xf0, 0x11, 0x00


	//----- nvinfo : EIATTR_KPARAM_INFO
	.align		4
.L_21:
        /*0078*/ 	.byte	0x04, 0x17
        /*007a*/ 	.short	(.L_23 - .L_22)
.L_22:
        /*007c*/ 	.word	0x00000000
        /*0080*/ 	.short	0x0006
        /*0082*/ 	.short	0x0024
        /*0084*/ 	.byte	0x00, 0xf0, 0x11, 0x00


	//----- nvinfo : EIATTR_KPARAM_INFO
	.align		4
.L_23:
        /*0088*/ 	.byte	0x04, 0x17
        /*008a*/ 	.short	(.L_25 - .L_24)
.L_24:
        /*008c*/ 	.word	0x00000000
        /*0090*/ 	.short	0x0005
        /*0092*/ 	.short	0x0020
        /*0094*/ 	.byte	0x00, 0xf0, 0x11, 0x00


	//----- nvinfo : EIATTR_KPARAM_INFO
	.align		4
.L_25:
        /*0098*/ 	.byte	0x04, 0x17
        /*009a*/ 	.short	(.L_27 - .L_26)
.L_26:
        /*009c*/ 	.word	0x00000000
        /*00a0*/ 	.short	0x0004
        /*00a2*/ 	.short	0x001c
        /*00a4*/ 	.byte	0x00, 0xf0, 0x11, 0x00


	//----- nvinfo : EIATTR_KPARAM_INFO
	.align		4
.L_27:
        /*00a8*/ 	.byte	0x04, 0x17
        /*00aa*/ 	.short	(.L_29 - .L_28)
.L_28:
        /*00ac*/ 	.word	0x00000000
        /*00b0*/ 	.short	0x0003
        /*00b2*/ 	.short	0x0018
        /*00b4*/ 	.byte	0x00, 0xf0, 0x11, 0x00


	//----- nvinfo : EIATTR_KPARAM_INFO
	.align		4
.L_29:
        /*00b8*/ 	.byte	0x04, 0x17
        /*00ba*/ 	.short	(.L_31 - .L_30)
.L_30:
        /*00bc*/ 	.word	0x00000000
        /*00c0*/ 	.short	0x0002
        /*00c2*/ 	.short	0x0010
        /*00c4*/ 	.byte	0x00, 0xf4, 0x21, 0x00


	//----- nvinfo : EIATTR_KPARAM_INFO
	.align		4
.L_31:
        /*00c8*/ 	.byte	0x04, 0x17
        /*00ca*/ 	.short	(.L_33 - .L_32)
.L_32:
        /*00cc*/ 	.word	0x00000000
        /*00d0*/ 	.short	0x0001
        /*00d2*/ 	.short	0x0008
        /*00d4*/ 	.byte	0x00, 0xf4, 0x21, 0x00


	//----- nvinfo : EIATTR_KPARAM_INFO
	.align		4
.L_33:
        /*00d8*/ 	.byte	0x04, 0x17
        /*00da*/ 	.short	(.L_35 - .L_34)
.L_34:
        /*00dc*/ 	.word	0x00000000
        /*00e0*/ 	.short	0x0000
        /*00e2*/ 	.short	0x0000
        /*00e4*/ 	.byte	0x00, 0xf4, 0x21, 0x00


	//----- nvinfo : EIATTR_SPARSE_MMA_MASK
	.align		4
.L_35:
        /*00e8*/ 	.byte	0x03, 0x50
        /*00ea*/ 	.short	0x0000


	//----- nvinfo : EIATTR_MAXREG_COUNT
	.align		4
        /*00ec*/ 	.byte	0x03, 0x1b
        /*00ee*/ 	.short	0x00ff


	//----- nvinfo : EIATTR_NUM_BARRIERS
	.align		4
        /*00f0*/ 	.byte	0x02, 0x4c
        /*00f2*/ 	.byte	0x01
	.zero		1


	//----- nvinfo : EIATTR_ANNOTATIONS
	.align		4
        /*00f4*/ 	.byte	0x04, 0x55
        /*00f6*/ 	.short	(.L_37 - .L_36)


	//   ....[0]....
.L_36:
        /*00f8*/ 	.word	0x00000001
        /*00fc*/ 	.byte	0x20, 0x04, 0x00, 0x00, 0x01, 0x00, 0x00, 0x00, 0x70, 0x0d, 0x00, 0x00, 0x01, 0x00, 0x00, 0x00
        /* <DEDUP_REMOVED lines=760> */
        /*308c*/ 	.byte	0xc0, 0x29, 0x01, 0x00


	//----- nvinfo : EIATTR_MERCURY_ISA_VERSION
	.align		4
.L_37:
        /*3090*/ 	.byte	0x03, 0x5f
        /*3092*/ 	.short	0x0101


	//----- nvinfo : EIATTR_EXIT_INSTR_OFFSETS
	.align		4
        /*3094*/ 	.byte	0x04, 0x1c
        /*3096*/ 	.short	(.L_39 - .L_38)


	//   ....[0]....
.L_38:
        /*3098*/ 	.word	0x00061aa0


	//   ....[1]....
        /*309c*/ 	.word	0x00061ac0


	//----- nvinfo : EIATTR_REQNTID
	.align		4
.L_39:
        /*30a0*/ 	.byte	0x04, 0x10
        /*30a2*/ 	.short	(.L_41 - .L_40)
.L_40:
        /*30a4*/ 	.word	0x00000080
        /*30a8*/ 	.word	0x00000001
        /*30ac*/ 	.word	0x00000001


	//----- nvinfo : EIATTR_CBANK_PARAM_SIZE
	.align		4
.L_41:
        /*30b0*/ 	.byte	0x03, 0x19
        /*30b2*/ 	.short	0x0050


	//----- nvinfo : EIATTR_PARAM_CBANK
	.align		4
        /*30b4*/ 	.byte	0x04, 0x0a
        /*30b6*/ 	.short	(.L_43 - .L_42)
	.align		4
.L_42:
        /*30b8*/ 	.word	index@(.nv.constant0.matmul_kernel)
        /*30bc*/ 	.short	0x0210
        /*30be*/ 	.short	0x0050


	//----- nvinfo : EIATTR_SW_WAR
	.align		4
.L_43:
        /*30c0*/ 	.byte	0x04, 0x36
        /*30c2*/ 	.short	(.L_45 - .L_44)
.L_44:
        /*30c4*/ 	.word	0x00000008
.L_45:


//--------------------- .nv.callgraph             --------------------------
	.section	.nv.callgraph,"",@"SHT_CUDA_CALLGRAPH"
	.align	4
	.sectionentsize	8
	.align		4
        /*0000*/ 	.word	0x00000000
	.align		4
        /*0004*/ 	.word	0xffffffff
	.align		4
        /*0008*/ 	.word	0x00000000
	.align		4
        /*000c*/ 	.word	0xfffffffe
	.align		4
        /*0010*/ 	.word	0x00000000
	.align		4
        /*0014*/ 	.word	0xfffffffd
	.align		4
        /*0018*/ 	.word	0x00000000
	.align		4
        /*001c*/ 	.word	0xfffffffc


//--------------------- .text.matmul_kernel       --------------------------
	.section	.text.matmul_kernel,"ax",@progbits
	.align	128
        .global         matmul_kernel
        .type           matmul_kernel,@function
        .size           matmul_kernel,(.L_x_4 - matmul_kernel)
        .other          matmul_kernel,@"STO_CUDA_ENTRY STV_DEFAULT"
matmul_kernel:
.text.matmul_kernel:
[----:B------:R-:W0:Y:S08]  /*0000*/  LDC R1, c[0x0][0x28] ;  /* 0x00000a00ff017b82 */ /* 0x000e300000000800 */
[----:B------:R-:W1:Y:S01]  /*0010*/  LDC.64 R2, c[0x0][0x228] ;  /* 0x00008a00ff027b82 */ /* 0x000e620000000a00 */
[----:B------:R-:W2:Y:S01]  /*0020*/  S2R R7, SR_CTAID.X ;  /* 0x0000000000077919 */ /* 0x000ea20000002500 */
[----:B0-----:R-:W-:Y:S01]  /*0030*/  VIADD R1, R1, 0xffffd220 ;  /* 0xffffd22001017836 */ /* 0x001fe20000000000 */
[----:B------:R-:W-:Y:S01]  /*0040*/  ULDC.64 UR60, c[0x0][0x208] ;  /* 0x00008200003c7ab9 */ /* 0x000fe20000000a00 */
[----:B------:R-:W0:Y:S04]  /*0050*/  S2R R36, SR_TID.X ;  /* 0x0000000000247919 */ /* 0x000e280000002100 */
[----:B------:R-:W3:Y:S01]  /*0060*/  LDC R34, c[0x0][0x230] ;  /* 0x00008c00ff227b82 */ /* 0x000ee20000000800 */
[----:B-1----:R-:W-:-:S05]  /*0070*/  VIADD R0, R3, 0x7f ;  /* 0x0000007f03007836 */ /* 0x002fca0000000000 */
[----:B------:R-:W-:Y:S01]  /*0080*/  SHF.R.S32.HI R5, RZ, 0x1f, R0 ;  /* 0x0000001fff057819 */ /* 0x000fe20000011400 */
[----:B---3--:R-:W-:-:S03]  /*0090*/  VIADD R34, R34, 0x7f ;  /* 0x0000007f22227836 */ /* 0x008fc60000000000 */
[----:B------:R-:W-:Y:S02]  /*00a0*/  LEA.HI R5, R5, R0, RZ, 0x7 ;  /* 0x0000000005057211 */ /* 0x000fe400078f38ff */
[----:B--2---:R-:W-:Y:S02]  /*00b0*/  IABS R10, R7 ;  /* 0x00000007000a7213 */ /* 0x004fe40000000000 */
[----:B------:R-:W-:Y:S02]  /*00c0*/  SHF.R.S32.HI R5, RZ, 0x7, R5 ;  /* 0x00000007ff057819 */ /* 0x000fe40000011405 */
[----:B0-----:R-:W-:-:S03]  /*00d0*/  LOP3.LUT R32, R36, 0x7f, RZ, 0xc0, !PT ;  /* 0x0000007f24207812 */ /* 0x001fc600078ec0ff */
[----:B------:R-:W-:-:S05]  /*00e0*/  IMAD.SHL.U32 R6, R5, 0x4, RZ ;  /* 0x0000000405067824 */ /* 0x000fca00078e00ff */
[-C--:B------:R-:W-:Y:S02]  /*00f0*/  IABS R9, R6.reuse ;  /* 0x0000000600097213 */ /* 0x080fe40000000000 */
[----:B------:R-:W-:Y:S02]  /*0100*/  IABS R12, R6 ;  /* 0x00000006000c7213 */ /* 0x000fe40000000000 */
[----:B------:R-:W0:Y:S08]  /*0110*/  I2F.RP R0, R9 ;  /* 0x0000000900007306 */ /* 0x000e300000209400 */
[----:B0-----:R-:W0:Y:S02]  /*0120*/  MUFU.RCP R0, R0 ;  /* 0x0000000000007308 */ /* 0x001e240000001000 */
[----:B0-----:R-:W-:-:S02]  /*0130*/  VIADD R4, R0, 0xffffffe ;  /* 0x0ffffffe00047836 */ /* 0x001fc40000000000 */
[----:B------:R-:W-:-:S04]  /*0140*/  IMAD.MOV R0, RZ, RZ, -R12 ;  /* 0x000000ffff007224 */ /* 0x000fc800078e0a0c */
[----:B------:R0:W1:Y:S02]  /*0150*/  F2I.FTZ.U32.TRUNC.NTZ R5, R4 ;  /* 0x0000000400057305 */ /* 0x000064000021f000 */
[----:B0-----:R-:W-:Y:S02]  /*0160*/  IMAD.MOV.U32 R4, RZ, RZ, RZ ;  /* 0x000000ffff047224 */ /* 0x001fe400078e00ff */
[----:B-1----:R-:W-:-:S04]  /*0170*/  IMAD.MOV R8, RZ, RZ, -R5 ;  /* 0x000000ffff087224 */ /* 0x002fc800078e0a05 */
[----:B------:R-:W-:Y:S02]  /*0180*/  IMAD R11, R8, R9, RZ ;  /* 0x00000009080b7224 */ /* 0x000fe400078e02ff */
[----:B------:R-:W-:Y:S02]  /*0190*/  IMAD.MOV.U32 R8, RZ, RZ, R10 ;  /* 0x000000ffff087224 */ /* 0x000fe400078e000a */
[----:B------:R-:W-:-:S06]  /*01a0*/  IMAD.HI.U32 R5, R5, R11, R4 ;  /* 0x0000000b05057227 */ /* 0x000fcc00078e0004 */
[----:B------:R-:W-:-:S04]  /*01b0*/  IMAD.HI.U32 R5, R5, R8, RZ ;  /* 0x0000000805057227 */ /* 0x000fc800078e00ff */
[----:B------:R-:W-:-:S05]  /*01c0*/  IMAD R0, R5, R0, R8 ;  /* 0x0000000005007224 */ /* 0x000fca00078e0208 */
[----:B------:R-:W-:-:S13]  /*01d0*/  ISETP.GT.U32.AND P1, PT, R9, R0, PT ;  /* 0x000000000900720c */ /* 0x000fda0003f24070 */
[----:B------:R-:W-:Y:S02]  /*01e0*/  @!P1 IMAD.IADD R0, R0, 0x1, -R9 ;  /* 0x0000000100009824 */ /* 0x000fe400078e0a09 */
[----:B------:R-:W-:Y:S01]  /*01f0*/  @!P1 VIADD R5, R5, 0x1 ;  /* 0x0000000105059836 */ /* 0x000fe20000000000 */
[----:B------:R-:W-:Y:S02]  /*0200*/  ISETP.NE.AND P1, PT, R6, RZ, PT ;  /* 0x000000ff0600720c */ /* 0x000fe40003f25270 */
[----:B------:R-:W-:Y:S02]  /*0210*/  ISETP.GE.U32.AND P0, PT, R0, R9, PT ;  /* 0x000000090000720c */ /* 0x000fe40003f06070 */
[----:B------:R-:W-:-:S04]  /*0220*/  LOP3.LUT R0, R7, R6, RZ, 0x3c, !PT ;  /* 0x0000000607007212 */ /* 0x000fc800078e3cff */
[----:B------:R-:W-:Y:S01]  /*0230*/  ISETP.GE.AND P2, PT, R0, RZ, PT ;  /* 0x000000ff0000720c */ /* 0x000fe20003f46270 */
[----:B------:R-:W-:-:S06]  /*0240*/  VIADD R0, R2, 0x1ff ;  /* 0x000001ff02007836 */ /* 0x000fcc0000000000 */
[----:B------:R-:W-:-:S04]  /*0250*/  @P0 VIADD R5, R5, 0x1 ;  /* 0x0000000105050836 */ /* 0x000fc80000000000 */
[----:B------:R-:W-:Y:S01]  /*0260*/  IMAD.MOV.U32 R4, RZ, RZ, R5 ;  /* 0x000000ffff047224 */ /* 0x000fe200078e0005 */
[----:B------:R-:W-:-:S03]  /*0270*/  SHF.R.S32.HI R5, RZ, 0x1f, R0 ;  /* 0x0000001fff057819 */ /* 0x000fc60000011400 */
[----:B------:R-:W-:Y:S01]  /*0280*/  @!P2 IMAD.MOV R4, RZ, RZ, -R4 ;  /* 0x000000ffff04a224 */ /* 0x000fe200078e0a04 */
[----:B------:R-:W-:Y:S02]  /*0290*/  @!P1 LOP3.LUT R4, RZ, R6, RZ, 0x33, !PT ;  /* 0x00000006ff049212 */ /* 0x000fe400078e33ff */
[----:B------:R-:W-:-:S03]  /*02a0*/  LEA.HI R5, R5, R0, RZ, 0x9 ;  /* 0x0000000005057211 */ /* 0x000fc600078f48ff */
[----:B------:R-:W-:Y:S02]  /*02b0*/  IMAD.SHL.U32 R8, R4, 0x4, RZ ;  /* 0x0000000404087824 */ /* 0x000fe400078e00ff */
[----:B------:R-:W-:-:S03]  /*02c0*/  IMAD.MOV R4, RZ, RZ, -R4 ;  /* 0x000000ffff047224 */ /* 0x000fc600078e0a04 */
[----:B------:R-:W-:Y:S01]  /*02d0*/  LEA.HI.SX32 R5, R5, -R8, 0x17 ;  /* 0x8000000805057211 */ /* 0x000fe200078fbaff */
[----:B------:R-:W-:-:S03]  /*02e0*/  IMAD R10, R6, R4, R7 ;  /* 0x00000004060a7224 */ /* 0x000fc600078e0207 */
[----:B------:R-:W-:-:S04]  /*02f0*/  VIMNMX R13, R5, 0x4, PT ;  /* 0x00000004050d7848 */ /* 0x000fc80003fe0100 */
[-C--:B------:R-:W-:Y:S02]  /*0300*/  IABS R9, R13.reuse ;  /* 0x0000000d00097213 */ /* 0x080fe40000000000 */
[----:B------:R-:W-:Y:S02]  /*0310*/  IABS R6, R13 ;  /* 0x0000000d00067213 */ /* 0x000fe40000000000 */
[----:B------:R-:W0:Y:S08]  /*0320*/  I2F.RP R0, R9 ;  /* 0x0000000900007306 */ /* 0x000e300000209400 */
[----:B0-----:R-:W0:Y:S02]  /*0330*/  MUFU.RCP R0, R0 ;  /* 0x0000000000007308 */ /* 0x001e240000001000 */
[----:B0-----:R-:W-:-:S02]  /*0340*/  VIADD R5, R0, 0xffffffe ;  /* 0x0ffffffe00057836 */ /* 0x001fc40000000000 */
[----:B------:R-:W-:Y:S02]  /*0350*/  IMAD.MOV R0, RZ, RZ, -R6 ;  /* 0x000000ffff007224 */ /* 0x000fe400078e0a06 */
[----:B------:R-:W0:Y:S02]  /*0360*/  S2R R6, SR_CgaCtaId ;  /* 0x0000000000067919 */ /* 0x000e240000008800 */
[----:B------:R-:W1:Y:S02]  /*0370*/  F2I.FTZ.U32.TRUNC.NTZ R5, R5 ;  /* 0x0000000500057305 */ /* 0x000e64000021f000 */
[----:B-1----:R-:W-:-:S04]  /*0380*/  IMAD.MOV R11, RZ, RZ, -R5 ;  /* 0x000000ffff0b7224 */ /* 0x002fc800078e0a05 */
[----:B------:R-:W-:Y:S01]  /*0390*/  IMAD.MOV.U32 R4, RZ, RZ, R11 ;  /* 0x000000ffff047224 */ /* 0x000fe200078e000b */
[----:B------:R-:W-:-:S03]  /*03a0*/  IABS R11, R10 ;  /* 0x0000000a000b7213 */ /* 0x000fc60000000000 */
[----:B------:R-:W-:Y:S02]  /*03b0*/  IMAD R7, R4, R9, RZ ;  /* 0x0000000904077224 */ /* 0x000fe400078e02ff */
[----:B------:R-:W-:-:S04]  /*03c0*/  IMAD.MOV.U32 R4, RZ, RZ, RZ ;  /* 0x000000ffff047224 */ /* 0x000fc800078e00ff */
[----:B------:R-:W-:Y:S01]  /*03d0*/  IMAD.HI.U32 R4, R5, R7, R4 ;  /* 0x0000000705047227 */ /* 0x000fe200078e0004 */
[----:B------:R-:W-:-:S04]  /*03e0*/  MOV R5, 0x400 ;  /* 0x0000040000057802 */ /* 0x000fc80000000f00 */
[----:B0-----:R-:W-:Y:S01]  /*03f0*/  LEA R228, R6, R5, 0x18 ;  /* 0x0000000506e47211 */ /* 0x001fe200078ec0ff */
[----:B------:R-:W-:-:S04]  /*0400*/  IMAD.HI.U32 R4, R4, R11, RZ ;  /* 0x0000000b04047227 */ /* 0x000fc800078e00ff */
[----:B------:R-:W-:Y:S01]  /*0410*/  IMAD R0, R4, R0, R11 ;  /* 0x0000000004007224 */ /* 0x000fe200078e020b */
[----:B------:R0:W-:Y:S04]  /*0420*/  STL [R1+0xd28], R228 ;  /* 0x000d28e401007387 */ /* 0x0001e80000100800 */
[----:B------:R-:W-:-:S13]  /*0430*/  ISETP.GT.U32.AND P1, PT, R9, R0, PT ;  /* 0x000000000900720c */ /* 0x000fda0003f24070 */
[----:B------:R-:W-:Y:S02]  /*0440*/  @!P1 IMAD.IADD R0, R0, 0x1, -R9 ;  /* 0x0000000100009824 */ /* 0x000fe400078e0a09 */
[----:B------:R-:W-:Y:S01]  /*0450*/  @!P1 VIADD R4, R4, 0x1 ;  /* 0x0000000104049836 */ /* 0x000fe20000000000 */
[----:B------:R-:W-:Y:S02]  /*0460*/  ISETP.NE.AND P1, PT, R13, RZ, PT ;  /* 0x000000ff0d00720c */ /* 0x000fe40003f25270 */
[----:B------:R-:W-:Y:S02]  /*0470*/  ISETP.GE.U32.AND P0, PT, R0, R9, PT ;  /* 0x000000090000720c */ /* 0x000fe40003f06070 */
[----:B------:R-:W-:-:S04]  /*0480*/  LOP3.LUT R0, R10, R13, RZ, 0x3c, !PT ;  /* 0x0000000d0a007212 */ /* 0x000fc800078e3cff */
[----:B------:R-:W-:-:S07]  /*0490*/  ISETP.GE.AND P2, PT, R0, RZ, PT ;  /* 0x000000ff0000720c */ /* 0x000fce0003f46270 */
[----:B------:R-:W-:Y:S01]  /*04a0*/  @P0 VIADD R4, R4, 0x1 ;  /* 0x0000000104040836 */ /* 0x000fe20000000000 */
[----:B------:R-:W-:-:S05]  /*04b0*/  ISETP.GT.AND P0, PT, R34, 0x7f, PT ;  /* 0x0000007f2200780c */ /* 0x000fca0003f04270 */
[----:B------:R-:W-:Y:S01]  /*04c0*/  @!P2 IMAD.MOV R4, RZ, RZ, -R4 ;  /* 0x000000ffff04a224 */ /* 0x000fe200078e0a04 */
[----:B------:R-:W-:-:S05]  /*04d0*/  @!P1 LOP3.LUT R4, RZ, R13, RZ, 0x33, !PT ;  /* 0x0000000dff049212 */ /* 0x000fca00078e33ff */
[----:B------:R-:W-:Y:S02]  /*04e0*/  IMAD.MOV R0, RZ, RZ, -R4 ;  /* 0x000000ffff007224 */ /* 0x000fe400078e0a04 */
[----:B------:R-:W-:Y:S02]  /*04f0*/  IMAD.SHL.U32 R4, R4, 0x80, RZ ;  /* 0x0000008004047824 */ /* 0x000fe400078e00ff */
[----:B------:R-:W-:Y:S02]  /*0500*/  IMAD R0, R13, R0, R10 ;  /* 0x000000000d007224 */ /* 0x000fe400078e020a */
[----:B------:R-:W-:Y:S02]  /*0510*/  VIADD R18, R4, 0x1 ;  /* 0x0000000104127836 */ /* 0x000fe40000000000 */
[----:B------:R-:W-:Y:S02]  /*0520*/  IMAD.IADD R5, R8, 0x1, R0 ;  /* 0x0000000108057824 */ /* 0x000fe400078e0200 */
[----:B------:R-:W-:-:S02]  /*0530*/  VIADD R17, R4, 0x2 ;  /* 0x0000000204117836 */ /* 0x000fc40000000000 */
[----:B------:R-:W-:Y:S02]  /*0540*/  IMAD R234, R5, 0x200, R32 ;  /* 0x0000020005ea7824 */ /* 0x000fe400078e0220 */
[C---:B------:R-:W-:Y:S02]  /*0550*/  VIADD R21, R4.reuse, 0x3 ;  /* 0x0000000304157836 */ /* 0x040fe40000000000 */
[C---:B------:R-:W-:Y:S02]  /*0560*/  VIADD R20, R4.reuse, 0x4 ;  /* 0x0000000404147836 */ /* 0x040fe40000000000 */
[C---:B------:R-:W-:Y:S02]  /*0570*/  VIADD R22, R4.reuse, 0x5 ;  /* 0x0000000504167836 */ /* 0x040fe40000000000 */
[C---:B------:R-:W-:Y:S02]  /*0580*/  VIADD R19, R4.reuse, 0x6 ;  /* 0x0000000604137836 */ /* 0x040fe40000000000 */
[----:B------:R-:W-:-:S02]  /*0590*/  VIADD R24, R4, 0x7 ;  /* 0x0000000704187836 */ /* 0x000fc40000000000 */
[C---:B------:R-:W-:Y:S02]  /*05a0*/  VIADD R23, R4.reuse, 0x8 ;  /* 0x0000000804177836 */ /* 0x040fe40000000000 */
        /* <DEDUP_REMOVED lines=121> */
[----:B------:R-:W-:Y:S01]  /*0d40*/  VIADD R235, R234, 0x180 ;  /* 0x00000180eaeb7836 */ /* 0x000fe20000000000 */
[----:B0-----:R-:W-:Y:S06]  /*0d50*/  @P0 BRA `(.L_x_0) ;  /* 0x00000018008c0947 */ /* 0x001fec0003800000 */
[----:B------:R-:W-:Y:S01]  /*0d60*/  IMAD.SHL.U32 R0, R36, 0x10, RZ ;  /* 0x0000001024007824 */ /* 0x000fe200078e00ff */
[----:B------:R1:W-:Y:S01]  /*0d70*/  STL [R1+0x400], RZ ;  /* 0x000400ff01007387 */ /* 0x0003e20000100800 */
[----:B------:R-:W-:Y:S02]  /*0d80*/  CS2R R152, SRZ ;  /* 0x0000000000987805 */ /* 0x000fe4000001ff00 */
[----:B------:R-:W-:Y:S02]  /*0d90*/  CS2R R154, SRZ ;  /* 0x00000000009a7805 */ /* 0x000fe4000001ff00 */
[----:B------:R-:W-:Y:S01]  /*0da0*/  CS2R R156, SRZ ;  /* 0x00000000009c7805 */ /* 0x000fe2000001ff00 */
[----:B------:R1:W-:Y:S01]  /*0db0*/  STL [R1+0x2224], R0 ;  /* 0x0022240001007387 */ /* 0x0003e20000100800 */
[----:B------:R-:W-:Y:S02]  /*0dc0*/  CS2R R158, SRZ ;  /* 0x00000000009e7805 */ /* 0x000fe4000001ff00 */
[----:B------:R-:W-:-:S02]  /*0dd0*/  CS2R R160, SRZ ;  /* 0x0000000000a07805 */ /* 0x000fc4000001ff00 */
[----:B------:R-:W-:Y:S01]  /*0de0*/  CS2R R162, SRZ ;  /* 0x0000000000a27805 */ /* 0x000fe2000001ff00 */
[----:B------:R1:W-:Y:S01]  /*0df0*/  STL [R1+0x404], RZ ;  /* 0x000404ff01007387 */ /* 0x0003e20000100800 */
[----:B------:R-:W-:Y:S02]  /*0e00*/  CS2R R164, SRZ ;  /* 0x0000000000a47805 */ /* 0x000fe4000001ff00 */
[----:B------:R-:W-:Y:S02]  /*0e10*/  CS2R R166, SRZ ;  /* 0x0000000000a67805 */ /* 0x000fe4000001ff00 */
[----:B------:R-:W-:Y:S01]  /*0e20*/  CS2R R168, SRZ ;  /* 0x0000000000a87805 */ /* 0x000fe2000001ff00 */
[----:B------:R1:W-:Y:S01]  /*0e30*/  STL [R1+0x408], RZ ;  /* 0x000408ff01007387 */ /* 0x0003e20000100800 */
        /* <DEDUP_REMOVED lines=115> */
[----:B------:R1:W-:Y:S04]  /*1570*/  STL [R1+0x47c], RZ ;  /* 0x00047cff01007387 */ /* 0x0003e80000100800 */
        /* <DEDUP_REMOVED lines=224> */
[----:B------:R1:W-:Y:S04]  /*2380*/  STL [R1], RZ ;  /* 0x000000ff01007387 */ /* 0x0003e80000100800 */
        /* <DEDUP_REMOVED lines=62> */
[----:B------:R1:W-:Y:S01]  /*2770*/  STL [R1+0xfc], RZ ;  /* 0x0000fcff01007387 */ /* 0x0003e20000100800 */
[----:B------:R-:W-:Y:S05]  /*2780*/  BRA `(.L_x_1) ;  /* 0x0000042400507947 */ /* 0x000fea0003800000 */
.L_x_0:
[----:B------:R-:W-:Y:S01]  /*2790*/  IABS R16, R2 ;  /* 0x0000000200107213 */ /* 0x000fe20000000000 */
[----:B------:R-:W0:Y:S01]  /*27a0*/  LDC R226, c[0x0][0x234] ;  /* 0x00008d00ffe27b82 */ /* 0x000e220000000800 */
[----:B------:R-:W-:Y:S02]  /*27b0*/  IABS R6, R3 ;  /* 0x0000000300067213 */ /* 0x000fe40000000000 */
[----:B------:R-:W1:Y:S01]  /*27c0*/  I2F.RP R0, R16 ;  /* 0x0000001000007306 */ /* 0x000e620000209400 */
[----:B------:R-:W-:Y:S02]  /*27d0*/  IABS R11, R234 ;  /* 0x000000ea000b7213 */ /* 0x000fe40000000000 */
[----:B------:R-:W-:Y:S02]  /*27e0*/  IABS R116, R236 ;  /* 0x000000ec00747213 */ /* 0x000fe40000000000 */
[----:B------:R-:W-:Y:S02]  /*27f0*/  IABS R118, R235 ;  /* 0x000000eb00767213 */ /* 0x000fe40000000000 */
[----:B------:R-:W-:Y:S01]  /*2800*/  ISETP.GE.AND P6, PT, R234, RZ, PT ;  /* 0x000000ffea00720c */ /* 0x000fe20003fc6270 */
[----:B------:R-:W2:Y:S01]  /*2810*/  I2F.RP R5, R6 ;  /* 0x0000000600057306 */ /* 0x000ea20000209400 */
[----:B------:R-:W-:-:S02]  /*2820*/  ISETP.GE.AND P4, PT, R129, RZ, PT ;  /* 0x000000ff8100720c */ /* 0x000fc40003f86270 */
[----:B------:R-:W-:Y:S02]  /*2830*/  IABS R139, R129 ;  /* 0x00000081008b7213 */ /* 0x000fe40000000000 */
[----:B------:R-:W-:Y:S02]  /*2840*/  IABS R137, R131 ;  /* 0x0000008300897213 */ /* 0x000fe40000000000 */
[----:B------:R-:W-:Y:S01]  /*2850*/  ISETP.GE.AND P5, PT, R131, RZ, PT ;  /* 0x000000ff8300720c */ /* 0x000fe20003fa6270 */
[----:B-1----:R-:W1:Y:S01]  /*2860*/  MUFU.RCP R0, R0 ;  /* 0x0000000000007308 */ /* 0x002e620000001000 */
[----:B------:R-:W-:Y:S02]  /*2870*/  IABS R141, R150 ;  /* 0x00000096008d7213 */ /* 0x000fe40000000000 */
[----:B------:R-:W-:Y:S02]  /*2880*/  IABS R143, R148 ;  /* 0x00000094008f7213 */ /* 0x000fe40000000000 */
[----:B------:R-:W-:-:S02]  /*2890*/  IABS R217, R149 ;  /* 0x0000009500d97213 */ /* 0x000fc40000000000 */
[----:B------:R-:W-:Y:S01]  /*28a0*/  IABS R215, R147 ;  /* 0x0000009300d77213 */ /* 0x000fe20000000000 */
[----:B--2---:R-:W2:Y:S01]  /*28b0*/  MUFU.RCP R5, R5 ;  /* 0x0000000500057308 */ /* 0x004ea20000001000 */
[----:B------:R-:W-:Y:S02]  /*28c0*/  IABS R211, R144 ;  /* 0x0000009000d37213 */ /* 0x000fe40000000000 */
[----:B------:R-:W-:Y:S02]  /*28d0*/  IABS R213, R146 ;  /* 0x0000009200d57213 */ /* 0x000fe40000000000 */
[----:B------:R-:W-:Y:S02]  /*28e0*/  IABS R209, R145 ;  /* 0x0000009100d17213 */ /* 0x000fe40000000000 */
[----:B------:R-:W-:Y:S01]  /*28f0*/  IABS R207, R140 ;  /* 0x0000008c00cf7213 */ /* 0x000fe20000000000 */
[----:B-1----:R-:W-:Y:S01]  /*2900*/  VIADD R14, R0, 0xffffffe ;  /* 0x0ffffffe000e7836 */ /* 0x002fe20000000000 */
[----:B------:R-:W-:-:S02]  /*2910*/  IABS R205, R142 ;  /* 0x0000008e00cd7213 */ /* 0x000fc40000000000 */
[----:B------:R-:W-:Y:S01]  /*2920*/  IABS R203, R13 ;  /* 0x0000000d00cb7213 */ /* 0x000fe20000000000 */
[----:B------:R1:W3:Y:S01]  /*2930*/  F2I.FTZ.U32.TRUNC.NTZ R15, R14 ;  /* 0x0000000e000f7305 */ /* 0x0002e2000021f000 */
[----:B------:R-:W-:Y:S02]  /*2940*/  IABS R199, R136 ;  /* 0x0000008800c77213 */ /* 0x000fe40000000000 */
[----:B------:R-:W-:Y:S01]  /*2950*/  IABS R201, R138 ;  /* 0x0000008a00c97213 */ /* 0x000fe20000000000 */
[----:B--2---:R-:W-:Y:S01]  /*2960*/  VIADD R8, R5, 0xffffffe ;  /* 0x0ffffffe05087836 */ /* 0x004fe20000000000 */
[----:B------:R-:W-:Y:S02]  /*2970*/  IABS R197, R133 ;  /* 0x0000008500c57213 */ /* 0x000fe40000000000 */
[----:B------:R-:W-:Y:S01]  /*2980*/  IABS R195, R130 ;  /* 0x0000008200c37213 */ /* 0x000fe20000000000 */
[----:B------:R2:W4:Y:S01]  /*2990*/  F2I.FTZ.U32.TRUNC.NTZ R9, R8 ;  /* 0x0000000800097305 */ /* 0x000522000021f000 */
[----:B-1----:R-:W-:Y:S01]  /*29a0*/  IMAD.MOV.U32 R14, RZ, RZ, RZ ;  /* 0x000000ffff0e7224 */ /* 0x002fe200078e00ff */
[----:B------:R-:W-:-:S02]  /*29b0*/  IABS R193, R132 ;  /* 0x0000008400c17213 */ /* 0x000fc40000000000 */
[----:B------:R-:W-:Y:S02]  /*29c0*/  IABS R191, R128 ;  /* 0x0000008000bf7213 */ /* 0x000fe40000000000 */
[----:B------:R-:W-:Y:S01]  /*29d0*/  IABS R175, R127 ;  /* 0x0000007f00af7213 */ /* 0x000fe20000000000 */
[--C-:B---3--:R-:W-:Y:S01]  /*29e0*/  IMAD.MOV R7, RZ, RZ, -R15.reuse ;  /* 0x000000ffff077224 */ /* 0x108fe200078e0a0f */
[----:B------:R-:W-:Y:S01]  /*29f0*/  IABS R177, R126 ;  /* 0x0000007e00b17213 */ /* 0x000fe20000000000 */
[----:B--2---:R-:W-:Y:S01]  /*2a00*/  IMAD.MOV.U32 R8, RZ, RZ, RZ ;  /* 0x000000ffff087224 */ /* 0x004fe200078e00ff */
[----:B------:R-:W-:Y:S01]  /*2a10*/  IABS R223, R125 ;  /* 0x0000007d00df7213 */ /* 0x000fe20000000000 */
[----:B------:R-:W-:Y:S01]  /*2a20*/  IMAD R7, R7, R16, RZ ;  /* 0x0000001007077224 */ /* 0x000fe200078e02ff */
[----:B------:R-:W-:Y:S02]  /*2a30*/  IABS R229, R123 ;  /* 0x0000007b00e57213 */ /* 0x000fe40000000000 */
[----:B------:R-:W-:Y:S01]  /*2a40*/  IABS R227, R124 ;  /* 0x0000007c00e37213 */ /* 0x000fe20000000000 */
[----:B------:R-:W-:Y:S01]  /*2a50*/  IMAD.HI.U32 R15, R15, R7, R14 ;  /* 0x000000070f0f7227 */ /* 0x000fe200078e000e */
[----:B------:R-:W-:-:S02]  /*2a60*/  IABS R14, R237 ;  /* 0x000000ed000e7213 */ /* 0x000fc40000000000 */
[----:B------:R-:W-:Y:S01]  /*2a70*/  IABS R231, R122 ;  /* 0x0000007a00e77213 */ /* 0x000fe20000000000 */
[----:B----4-:R-:W-:Y:S01]  /*2a80*/  IMAD.MOV R119, RZ, RZ, -R9 ;  /* 0x000000ffff777224 */ /* 0x010fe200078e0a09 */
[----:B------:R-:W-:Y:S01]  /*2a90*/  IABS R243, R121 ;  /* 0x0000007900f37213 */ /* 0x000fe20000000000 */
[C---:B------:R-:W-:Y:S01]  /*2aa0*/  IMAD.HI.U32 R0, R15.reuse, R11, RZ ;  /* 0x0000000b0f007227 */ /* 0x040fe200078e00ff */
[----:B------:R-:W-:Y:S02]  /*2ab0*/  IABS R245, R120 ;  /* 0x0000007800f57213 */ /* 0x000fe40000000000 */
[----:B------:R-:W-:Y:S01]  /*2ac0*/  IABS R247, R117 ;  /* 0x0000007500f77213 */ /* 0x000fe20000000000 */
[----:B------:R-:W-:Y:S01]  /*2ad0*/  IMAD.MOV R0, RZ, RZ, -R0 ;  /* 0x000000ffff007224 */ /* 0x000fe200078e0a00 */
[----:B------:R-:W-:Y:S01]  /*2ae0*/  IABS R251, R115 ;  /* 0x0000007300fb7213 */ /* 0x000fe20000000000 */
[----:B------:R-:W-:Y:S01]  /*2af0*/  IMAD.HI.U32 R5, R15, R14, RZ ;  /* 0x0000000e0f057227 */ /* 0x000fe200078e00ff */
[----:B------:R-:W-:-:S02]  /*2b00*/  IABS R249, R113 ;  /* 0x0000007100f97213 */ /* 0x000fc40000000000 */
[----:B------:R-:W-:Y:S01]  /*2b10*/  IABS R206, R114 ;  /* 0x0000007200ce7213 */ /* 0x000fe20000000000 */
[C---:B------:R-:W-:Y:S01]  /*2b20*/  IMAD R0, R16.reuse, R0, R11 ;  /* 0x0000000010007224 */ /* 0x040fe200078e020b */
[----:B------:R-:W-:Y:S01]  /*2b30*/  IABS R200, R109 ;  /* 0x0000006d00c87213 */ /* 0x000fe20000000000 */
[C---:B------:R-:W-:Y:S01]  /*2b40*/  IMAD.HI.U32 R7, R15.reuse, R116, RZ ;  /* 0x000000740f077227 */ /* 0x040fe200078e00ff */
[----:B------:R-:W-:Y:S02]  /*2b50*/  IABS R202, R108 ;  /* 0x0000006c00ca7213 */ /* 0x000fe40000000000 */
[C---:B------:R-:W-:Y:S01]  /*2b60*/  ISETP.GT.U32.AND P0, PT, R16.reuse, R0, PT ;  /* 0x000000001000720c */ /* 0x040fe20003f04070 */
[----:B------:R-:W-:Y:S01]  /*2b70*/  IMAD.HI.U32 R15, R15, R118, RZ ;  /* 0x000000760f0f7227 */ /* 0x000fe200078e00ff */
[----:B------:R-:W-:Y:S02]  /*2b80*/  IABS R204, R112 ;  /* 0x0000007000cc7213 */ /* 0x000fe40000000000 */
[----:B------:R-:W-:Y:S01]  /*2b90*/  IABS R198, R110 ;  /* 0x0000006e00c67213 */ /* 0x000fe20000000000 */
[----:B------:R-:W-:Y:S01]  /*2ba0*/  IMAD.MOV R5, RZ, RZ, -R5 ;  /* 0x000000ffff057224 */ /* 0x000fe200078e0a05 */
[----:B------:R-:W-:Y:S01]  /*2bb0*/  IABS R196, R111 ;  /* 0x0000006f00c47213 */ /* 0x000fe20000000000 */
[----:B------:R-:W-:Y:S01]  /*2bc0*/  IMAD.MOV R15, RZ, RZ, -R15 ;  /* 0x000000ffff0f7224 */ /* 0x000fe200078e0a0f */
[----:B------:R-:W-:Y:S01]  /*2bd0*/  IABS R194, R106 ;  /* 0x0000006a00c27213 */ /* 0x000fe20000000000 */
[C---:B------:R-:W-:Y:S01]  /*2be0*/  IMAD R5, R16.reuse, R5, R14 ;  /* 0x0000000510057224 */ /* 0x040fe200078e020e */
[----:B------:R-:W-:Y:S01]  /*2bf0*/  IABS R192, R105 ;  /* 0x0000006900c07213 */ /* 0x000fe20000000000 */
[C---:B------:R-:W-:Y:S01]  /*2c00*/  IMAD R14, R16.reuse, R15, R118 ;  /* 0x0000000f100e7224 */ /* 0x040fe200078e0276 */
[----:B------:R-:W-:Y:S01]  /*2c10*/  IABS R15, R4 ;  /* 0x00000004000f7213 */ /* 0x000fe20000000000 */
[----:B------:R-:W-:Y:S01]  /*2c20*/  IMAD.MOV R7, RZ, RZ, -R7 ;  /* 0x000000ffff077224 */ /* 0x000fe200078e0a07 */
[----:B------:R-:W-:Y:S01]  /*2c30*/  ISETP.GT.U32.AND P1, PT, R16, R5, PT ;  /* 0x000000051000720c */ /* 0x000fe20003f24070 */
[----:B------:R-:W-:Y:S01]  /*2c40*/  @!P0 IMAD.IADD R0, R0, 0x1, -R16 ;  /* 0x0000000100008824 */ /* 0x000fe200078e0a10 */
[C---:B------:R-:W-:Y:S01]  /*2c50*/  ISETP.GT.U32.AND P3, PT, R16.reuse, R14, PT ;  /* 0x0000000e1000720c */ /* 0x040fe20003f64070 */
[C---:B------:R-:W-:Y:S01]  /*2c60*/  IMAD R11, R16.reuse, R7, R116 ;  /* 0x00000007100b7224 */ /* 0x040fe200078e0274 */
[----:B------:R-:W-:Y:S01]  /*2c70*/  IABS R190, R107 ;  /* 0x0000006b00be7213 */ /* 0x000fe20000000000 */
[----:B------:R-:W-:Y:S01]  /*2c80*/  IMAD R7, R119, R6, RZ ;  /* 0x0000000677077224 */ /* 0x000fe200078e02ff */
[C---:B------:R-:W-:Y:S01]  /*2c90*/  ISETP.GT.U32.AND P0, PT, R16.reuse, R0, PT ;  /* 0x000000001000720c */ /* 0x040fe20003f04070 */
[----:B------:R-:W-:Y:S01]  /*2ca0*/  IMAD.MOV.U32 R119, RZ, RZ, R15 ;  /* 0x000000ffff777224 */ /* 0x000fe200078e000f */
[----:B------:R-:W-:Y:S01]  /*2cb0*/  ISETP.GT.U32.AND P2, PT, R16, R11, PT ;  /* 0x0000000b1000720c */ /* 0x000fe20003f44070 */
[----:B------:R-:W-:Y:S01]  /*2cc0*/  IMAD.HI.U32 R7, R9, R7, R8 ;  /* 0x0000000709077227 */ /* 0x000fe200078e0008 */
[----:B------:R-:W-:-:S02]  /*2cd0*/  IABS R188, R12 ;  /* 0x0000000c00bc7213 */ /* 0x000fc40000000000 */
[----:B------:R-:W-:Y:S01]  /*2ce0*/  IABS R186, R104 ;  /* 0x0000006800ba7213 */ /* 0x000fe20000000000 */
[--C-:B------:R-:W-:Y:S01]  /*2cf0*/  @!P1 IMAD.IADD R5, R5, 0x1, -R16.reuse ;  /* 0x0000000105059824 */ /* 0x100fe200078e0a10 */
[----:B------:R-:W-:Y:S01]  /*2d00*/  IABS R184, R103 ;  /* 0x0000006700b87213 */ /* 0x000fe20000000000 */
[--C-:B------:R-:W-:Y:S01]  /*2d10*/  @!P3 IMAD.IADD R14, R14, 0x1, -R16.reuse ;  /* 0x000000010e0eb824 */ /* 0x100fe200078e0a10 */
[----:B------:R-:W-:Y:S01]  /*2d20*/  IABS R241, R100 ;  /* 0x0000006400f17213 */ /* 0x000fe20000000000 */
[----:B------:R-:W-:Y:S01]  /*2d30*/  IMAD.HI.U32 R8, R7, R119, RZ ;  /* 0x0000007707087227 */ /* 0x000fe200078e00ff */
[C---:B------:R-:W-:Y:S02]  /*2d40*/  ISETP.GT.U32.AND P1, PT, R16.reuse, R5, PT ;  /* 0x000000051000720c */ /* 0x040fe40003f24070 */
[----:B------:R-:W-:Y:S01]  /*2d50*/  ISETP.GT.U32.AND P3, PT, R16, R14, PT ;  /* 0x0000000e1000720c */ /* 0x000fe20003f64070 */
[--C-:B------:R-:W-:Y:S01]  /*2d60*/  @!P0 IMAD.IADD R0, R0, 0x1, -R16.reuse ;  /* 0x0000000100008824 */ /* 0x100fe200078e0a10 */
[----:B------:R-:W-:Y:S01]  /*2d70*/  ISETP.GE.AND P0, PT, R135, RZ, PT ;  /* 0x000000ff8700720c */ /* 0x000fe20003f06270 */
[----:B------:R-:W-:Y:S01]  /*2d80*/  @!P2 IMAD.IADD R11, R11, 0x1, -R16 ;  /* 0x000000010b0ba824 */ /* 0x000fe200078e0a10 */
[----:B------:R-:W-:Y:S01]  /*2d90*/  IABS R135, R135 ;  /* 0x0000008700877213 */ /* 0x000fe20000000000 */
[----:B------:R-:W-:Y:S01]  /*2da0*/  IMAD.MOV R8, RZ, RZ, -R8 ;  /* 0x000000ffff087224 */ /* 0x000fe200078e0a08 */
[----:B------:R-:W-:Y:S01]  /*2db0*/  IABS R239, R101 ;  /* 0x0000006500ef7213 */ /* 0x000fe20000000000 */
[----:B------:R-:W-:Y:S01]  /*2dc0*/  @!P6 IMAD.MOV R0, RZ, RZ, -R0 ;  /* 0x000000ffff00e224 */ /* 0x000fe200078e0a00 */
[----:B------:R-:W-:Y:S01]  /*2dd0*/  ISETP.GT.U32.AND P2, PT, R16, R11, PT ;  /* 0x0000000b1000720c */ /* 0x000fe20003f44070 */
[----:B------:R-:W-:Y:S01]  /*2de0*/  IMAD.MOV.U32 R129, RZ, RZ, R135 ;  /* 0x000000ffff817224 */ /* 0x000fe200078e0087 */
[----:B------:R-:W-:Y:S01]  /*2df0*/  IABS R225, R102 ;  /* 0x0000006600e17213 */ /* 0x000fe20000000000 */
[----:B------:R-:W-:Y:S01]  /*2e00*/  IMAD R119, R6, R8, R119 ;  /* 0x0000000806777224 */ /* 0x000fe200078e0277 */
[----:B------:R-:W-:Y:S01]  /*2e10*/  IABS R221, R97 ;  /* 0x0000006100dd7213 */ /* 0x000fe20000000000 */
[----:B------:R-:W-:Y:S01]  /*2e20*/  @!P3 IMAD.IADD R14, R14, 0x1, -R16 ;  /* 0x000000010e0eb824 */ /* 0x000fe200078e0a10 */
[----:B------:R-:W-:Y:S01]  /*2e30*/  ISETP.GE.AND P3, PT, R237, RZ, PT ;  /* 0x000000ffed00720c */ /* 0x000fe20003f66270 */
[----:B------:R-:W-:Y:S01]  /*2e40*/  IMAD.HI.U32 R8, R7, R129, RZ ;  /* 0x0000008107087227 */ /* 0x000fe200078e00ff */
[----:B------:R-:W-:-:S02]  /*2e50*/  ISETP.GT.U32.AND P6, PT, R6, R119, PT ;  /* 0x000000770600720c */ /* 0x000fc40003fc4070 */
[----:B------:R-:W-:Y:S01]  /*2e60*/  IABS R219, R98 ;  /* 0x0000006200db7213 */ /* 0x000fe20000000000 */
[----:B------:R-:W-:Y:S01]  /*2e70*/  IMAD.MOV R8, RZ, RZ, -R8 ;  /* 0x000000ffff087224 */ /* 0x000fe200078e0a08 */
[----:B------:R-:W-:Y:S01]  /*2e80*/  IABS R189, R99 ;  /* 0x0000006300bd7213 */ /* 0x000fe20000000000 */
[--C-:B------:R-:W-:Y:S01]  /*2e90*/  @!P1 IMAD.IADD R5, R5, 0x1, -R16.reuse ;  /* 0x0000000105059824 */ /* 0x100fe200078e0a10 */
[----:B------:R-:W-:Y:S01]  /*2ea0*/  ISETP.GE.AND P1, PT, R134, RZ, PT ;  /* 0x000000ff8600720c */ /* 0x000fe20003f26270 */
[----:B------:R-:W-:Y:S01]  /*2eb0*/  IMAD R129, R6, R8, R129 ;  /* 0x0000000806817224 */ /* 0x000fe200078e0281 */
[----:B------:R-:W-:Y:S01]  /*2ec0*/  IABS R134, R134 ;  /* 0x0000008600867213 */ /* 0x000fe20000000000 */
[----:B------:R-:W-:Y:S01]  /*2ed0*/  @!P2 IMAD.IADD R11, R11, 0x1, -R16 ;  /* 0x000000010b0ba824 */ /* 0x000fe200078e0a10 */
[----:B------:R-:W-:Y:S01]  /*2ee0*/  ISETP.GE.AND P2, PT, R236, RZ, PT ;  /* 0x000000ffec00720c */ /* 0x000fe20003f46270 */
[----:B------:R-:W-:Y:S01]  /*2ef0*/  IMAD.MOV.U32 R8, RZ, RZ, R5 ;  /* 0x000000ffff087224 */ /* 0x000fe200078e0005 */
[----:B------:R-:W-:Y:S01]  /*2f00*/  IABS R187, R95 ;  /* 0x0000005f00bb7213 */ /* 0x000fe20000000000 */
[----:B------:R-:W-:Y:S01]  /*2f10*/  IMAD.MOV.U32 R131, RZ, RZ, R134 ;  /* 0x000000ffff837224 */ /* 0x000fe200078e0086 */
[----:B------:R-:W-:Y:S01]  /*2f20*/  IABS R185, R96 ;  /* 0x0000006000b97213 */ /* 0x000fe20000000000 */
[----:B------:R-:W-:Y:S01]  /*2f30*/  @!P3 IMAD.MOV R8, RZ, RZ, -R8 ;  /* 0x000000ffff08b224 */ /* 0x000fe200078e0a08 */
[----:B------:R-:W-:Y:S01]  /*2f40*/  ISETP.GE.AND P3, PT, R235, RZ, PT ;  /* 0x000000ffeb00720c */ /* 0x000fe20003f66270 */
[----:B------:R-:W-:Y:S01]  /*2f50*/  IMAD.HI.U32 R15, R7, R137, RZ ;  /* 0x00000089070f7227 */ /* 0x000fe200078e00ff */
[----:B------:R-:W-:-:S02]  /*2f60*/  IABS R183, R92 ;  /* 0x0000005c00b77213 */ /* 0x000fc40000000000 */
[----:B------:R-:W-:Y:S01]  /*2f70*/  IABS R181, R93 ;  /* 0x0000005d00b57213 */ /* 0x000fe20000000000 */
[----:B------:R-:W-:Y:S01]  /*2f80*/  @!P6 IMAD.IADD R119, R119, 0x1, -R6 ;  /* 0x000000017777e824 */ /* 0x000fe200078e0a06 */
[----:B------:R-:W-:Y:S01]  /*2f90*/  ISETP.NE.AND P6, PT, R2, RZ, PT ;  /* 0x000000ff0200720c */ /* 0x000fe20003fc5270 */
[----:B------:R-:W-:Y:S01]  /*2fa0*/  IMAD.HI.U32 R9, R7, R131, RZ ;  /* 0x0000008307097227 */ /* 0x000fe200078e00ff */
[----:B------:R-:W-:Y:S02]  /*2fb0*/  IABS R179, R94 ;  /* 0x0000005e00b37213 */ /* 0x000fe40000000000 */
[----:B------:R-:W-:Y:S01]  /*2fc0*/  IABS R171, R89 ;  /* 0x0000005900ab7213 */ /* 0x000fe20000000000 */
[----:B------:R-:W-:Y:S01]  /*2fd0*/  IMAD.MOV R15, RZ, RZ, -R15 ;  /* 0x000000ffff0f7224 */ /* 0x000fe200078e0a0f */
[----:B------:R-:W-:Y:S01]  /*2fe0*/  IABS R169, R90 ;  /* 0x0000005a00a97213 */ /* 0x000fe20000000000 */
[----:B------:R-:W-:Y:S01]  /*2ff0*/  @!P2 IMAD.MOV R11, RZ, RZ, -R11 ;  /* 0x000000ffff0ba224 */ /* 0x000fe200078e0a0b */
[C---:B------:R-:W-:Y:S01]  /*3000*/  ISETP.GT.U32.AND P2, PT, R6.reuse, R119, PT ;  /* 0x000000770600720c */ /* 0x040fe20003f44070 */
[----:B------:R-:W-:Y:S01]  /*3010*/  IMAD.MOV R9, RZ, RZ, -R9 ;  /* 0x000000ffff097224 */ /* 0x000fe200078e0a09 */
[----:B------:R-:W-:Y:S01]  /*3020*/  IABS R173, R88 ;  /* 0x0000005800ad7213 */ /* 0x000fe20000000000 */
[C---:B------:R-:W-:Y:S01]  /*3030*/  IMAD R137, R6.reuse, R15, R137 ;  /* 0x0000000f06897224 */ /* 0x040fe200078e0289 */
[----:B------:R-:W-:Y:S01]  /*3040*/  LOP3.LUT R15, RZ, R2, RZ, 0x33, !PT ;  /* 0x00000002ff0f7212 */ /* 0x000fe200078e33ff */
[----:B------:R-:W-:Y:S01]  /*3050*/  @!P3 IMAD.MOV R14, RZ, RZ, -R14 ;  /* 0x000000ffff0eb224 */ /* 0x000fe200078e0a0e */
[C---:B------:R-:W-:Y:S01]  /*3060*/  ISETP.GT.U32.AND P3, PT, R6.reuse, R129, PT ;  /* 0x000000810600720c */ /* 0x040fe20003f64070 */
[----:B------:R-:W-:Y:S01]  /*3070*/  IMAD R131, R6, R9, R131 ;  /* 0x0000000906837224 */ /* 0x000fe200078e0283 */
[----:B------:R-:W-:Y:S01]  /*3080*/  SEL R5, R15, R0, !P6 ;  /* 0x000000000f057207 */ /* 0x000fe20007000000 */
[----:B------:R-:W-:Y:S01]  /*3090*/  IMAD.HI.U32 R16, R7, R139, RZ ;  /* 0x0000008b07107227 */ /* 0x000fe200078e00ff */
[----:B------:R-:W-:-:S02]  /*30a0*/  SEL R9, R15, R8, !P6 ;  /* 0x000000080f097207 */ /* 0x000fc40007000000 */
[----:B------:R-:W-:Y:S01]  /*30b0*/  SEL R11, R15, R11, !P6 ;  /* 0x0000000b0f0b7207 */ /* 0x000fe20007000000 */
[----:B------:R-:W-:Y:S01]  /*30c0*/  IMAD.HI.U32 R2, R7, R141, RZ ;  /* 0x0000008d07027227 */ /* 0x000fe200078e00ff */
[----:B------:R-:W-:Y:S02]  /*30d0*/  SEL R0, R15, R14, !P6 ;  /* 0x0000000e0f007207 */ /* 0x000fe40007000000 */
[----:B------:R-:W-:Y:S01]  /*30e0*/  ISETP.GT.U32.AND P6, PT, R6, R131, PT ;  /* 0x000000830600720c */ /* 0x000fe20003fc4070 */
[----:B------:R-:W-:Y:S01]  /*30f0*/  @!P2 IMAD.IADD R119, R119, 0x1, -R6 ;  /* 0x000000017777a824 */ /* 0x000fe200078e0a06 */
[----:B------:R-:W-:Y:S01]  /*3100*/  ISETP.GE.AND P2, PT, R4, RZ, PT ;  /* 0x000000ff0400720c */ /* 0x000fe20003f46270 */
[----:B------:R-:W-:Y:S01]  /*3110*/  IMAD.MOV R16, RZ, RZ, -R16 ;  /* 0x000000ffff107224 */ /* 0x000fe200078e0a10 */
[----:B------:R-:W-:Y:S01]  /*3120*/  IABS R167, R91 ;  /* 0x0000005b00a77213 */ /* 0x000fe20000000000 */
[----:B------:R-:W-:Y:S01]  /*3130*/  IMAD.MOV R8, RZ, RZ, -R2 ;  /* 0x000000ffff087224 */ /* 0x000fe200078e0a02 */
[----:B------:R-:W-:Y:S01]  /*3140*/  IABS R165, R86 ;  /* 0x0000005600a57213 */ /* 0x000fe20000000000 */
[----:B------:R-:W-:Y:S01]  /*3150*/  VIADD R2, R228, 0x10000 ;  /* 0x00010000e4027836 */ /* 0x000fe20000000000 */
[----:B------:R-:W-:Y:S01]  /*3160*/  IABS R159, R84 ;  /* 0x00000054009f7213 */ /* 0x000fe20000000000 */
[----:B------:R-:W-:Y:S01]  /*3170*/  IMAD R139, R6, R16, R139 ;  /* 0x00000010068b7224 */ /* 0x000fe200078e028b */
[----:B------:R-:W-:Y:S01]  /*3180*/  IABS R163, R87 ;  /* 0x0000005700a37213 */ /* 0x000fe20000000000 */
[----:B------:R-:W-:Y:S01]  /*3190*/  @!P3 IMAD.IADD R129, R129, 0x1, -R6 ;  /* 0x000000018181b824 */ /* 0x000fe200078e0a06 */
[----:B------:R-:W-:Y:S01]  /*31a0*/  SHF.R.U32.HI R2, RZ, 0x4, R2 ;  /* 0x00000004ff027819 */ /* 0x000fe20000011602 */
[----:B------:R-:W-:Y:S01]  /*31b0*/  IMAD.HI.U32 R16, R7, R143, RZ ;  /* 0x0000008f07107227 */ /* 0x000fe200078e00ff */
[----:B------:R-:W-:-:S02]  /*31c0*/  IABS R161, R85 ;  /* 0x0000005500a17213 */ /* 0x000fc40000000000 */
[----:B------:R-:W-:Y:S01]  /*31d0*/  SGXT.U32 R2, R2, 0xe ;  /* 0x0000000e0202781a */ /* 0x000fe20000000000 */
[----:B------:R-:W-:Y:S01]  /*31e0*/  @!P6 IMAD.IADD R131, R131, 0x1, -R6 ;  /* 0x000000018383e824 */ /* 0x000fe200078e0a06 */
[C---:B------:R-:W-:Y:S01]  /*31f0*/  ISETP.GT.U32.AND P6, PT, R6.reuse, R129, PT ;  /* 0x000000810600720c */ /* 0x040fe20003fc4070 */
[----:B------:R-:W-:Y:S01]  /*3200*/  IMAD.MOV R16, RZ, RZ, -R16 ;  /* 0x000000ffff107224 */ /* 0x000fe200078e0a10 */
[----:B------:R-:W-:Y:S01]  /*3210*/  IABS R157, R83 ;  /* 0x00000053009d7213 */ /* 0x000fe20000000000 */
[C---:B------:R-:W-:Y:S01]  /*3220*/  IMAD R141, R6.reuse, R8, R141 ;  /* 0x00000008068d7224 */ /* 0x040fe200078e028d */
[C---:B------:R-:W-:Y:S01]  /*3230*/  ISETP.GT.U32.AND P3, PT, R6.reuse, R131, PT ;  /* 0x000000830600720c */ /* 0x040fe20003f64070 */
[----:B------:R-:W-:Y:S01]  /*3240*/  IMAD R143, R6, R16, R143 ;  /* 0x00000010068f7224 */ /* 0x000fe200078e028f */
[----:B------:R-:W-:Y:S01]  /*3250*/  IABS R153, R79 ;  /* 0x0000004f00997213 */ /* 0x000fe20000000000 */
[----:B------:R-:W-:Y:S01]  /*3260*/  IMAD.MOV.U32 R8, RZ, RZ, RZ ;  /* 0x000000ffff087224 */ /* 0x000fe200078e00ff */
[----:B------:R-:W-:Y:S01]  /*3270*/  IABS R155, R82 ;  /* 0x00000052009b7213 */ /* 0x000fe20000000000 */
[----:B------:R-:W-:Y:S01]  /*3280*/  @!P2 IMAD.MOV R119, RZ, RZ, -R119 ;  /* 0x000000ffff77a224 */ /* 0x000fe200078e0a77 */
[----:B------:R-:W-:Y:S01]  /*3290*/  IADD3 R16, P2, R2, 0x2, RZ ;  /* 0x0000000202107810 */ /* 0x000fe20007f5e0ff */
[----:B------:R-:W-:Y:S01]  /*32a0*/  IMAD.HI.U32 R14, R7, R217, RZ ;  /* 0x000000d9070e7227 */ /* 0x000fe200078e00ff */
[----:B------:R-:W-:-:S02]  /*32b0*/  IABS R151, R80 ;  /* 0x0000005000977213 */ /* 0x000fc40000000000 */
[----:B------:R-:W-:Y:S01]  /*32c0*/  IADD3.X R8, R8, 0x40000040, RZ, P2, !PT ;  /* 0x4000004008087810 */ /* 0x000fe200017fe4ff */
[----:B------:R-:W-:Y:S01]  /*32d0*/  @!P6 IMAD.IADD R129, R129, 0x1, -R6 ;  /* 0x000000018181e824 */ /* 0x000fe200078e0a06 */
[C---:B------:R-:W-:Y:S01]  /*32e0*/  ISETP.GT.U32.AND P2, PT, R6.reuse, R137, PT ;  /* 0x000000890600720c */ /* 0x040fe20003f44070 */
[----:B------:R-:W-:Y:S01]  /*32f0*/  IMAD.MOV R116, RZ, RZ, -R14 ;  /* 0x000000ffff747224 */ /* 0x000fe200078e0a0e */
[C---:B------:R-:W-:Y:S01]  /*3300*/  ISETP.GT.U32.AND P6, PT, R6.reuse, R139, PT ;  /* 0x0000008b0600720c */ /* 0x040fe20003fc4070 */
[----:B------:R-:W-:Y:S01]  /*3310*/  @!P3 IMAD.IADD R131, R131, 0x1, -R6 ;  /* 0x000000018383b824 */ /* 0x000fe200078e0a06 */
[C---:B------:R-:W-:Y:S01]  /*3320*/  ISETP.GT.U32.AND P3, PT, R6.reuse, R141, PT ;  /* 0x0000008d0600720c */ /* 0x040fe20003f64070 */
[----:B------:R-:W-:Y:S01]  /*3330*/  IMAD R217, R6, R116, R217 ;  /* 0x0000007406d97224 */ /* 0x000fe200078e02d9 */
[----:B------:R-:W-:Y:S01]  /*3340*/  IABS R135, R75 ;  /* 0x0000004b00877213 */ /* 0x000fe20000000000 */
[----:B------:R-:W-:Y:S01]  /*3350*/  IMAD.HI.U32 R15, R7, R215, RZ ;  /* 0x000000d7070f7227 */ /* 0x000fe200078e00ff */
[----:B------:R-:W-:-:S02]  /*3360*/  R2UR UR18, R2 ;  /* 0x00000000021272ca */ /* 0x000fc400000e0000 */
[----:B------:R-:W-:Y:S01]  /*3370*/  R2UR UR6, R16 ;  /* 0x00000000100672ca */ /* 0x000fe200000e0000 */
[----:B------:R-:W-:Y:S01]  /*3380*/  IMAD.MOV R118, RZ, RZ, -R15 ;  /* 0x000000ffff767224 */ /* 0x000fe200078e0a0f */
[----:B------:R-:W-:Y:S01]  /*3390*/  R2UR UR7, R8 ;  /* 0x00000000080772ca */ /* 0x000fe200000e0000 */
[--C-:B------:R-:W-:Y:S01]  /*33a0*/  @!P2 IMAD.IADD R137, R137, 0x1, -R6.reuse ;  /* 0x000000018989a824 */ /* 0x100fe200078e0a06 */
[C---:B------:R-:W-:Y:S01]  /*33b0*/  ISETP.GT.U32.AND P2, PT, R6.reuse, R143, PT ;  /* 0x0000008f0600720c */ /* 0x040fe20003f44070 */
[--C-:B------:R-:W-:Y:S01]  /*33c0*/  @!P6 IMAD.IADD R139, R139, 0x1, -R6.reuse ;  /* 0x000000018b8be824 */ /* 0x100fe200078e0a06 */
[C---:B------:R-:W-:Y:S01]  /*33d0*/  ISETP.GT.U32.AND P6, PT, R6.reuse, R217, PT ;  /* 0x000000d90600720c */ /* 0x040fe20003fc4070 */
[----:B------:R-:W-:Y:S01]  /*33e0*/  @!P3 IMAD.IADD R141, R141, 0x1, -R6 ;  /* 0x000000018d8db824 */ /* 0x000fe200078e0a06 */
[----:B------:R-:W-:Y:S01]  /*33f0*/  ISETP.GT.U32.AND P3, PT, R6, R137, PT ;  /* 0x000000890600720c */ /* 0x000fe20003f64070 */
[----:B------:R-:W-:-:S04]  /*3400*/  IMAD.HI.U32 R15, R7, R211, RZ ;  /* 0x000000d3070f7227 */ /* 0x000fc800078e00ff */
[C---:B------:R-:W-:Y:S02]  /*3410*/  IMAD R215, R6.reuse, R118, R215 ;  /* 0x0000007606d77224 */ /* 0x040fe400078e02d7 */
[----:B------:R-:W-:Y:S02]  /*3420*/  IMAD.MOV R15, RZ, RZ, -R15 ;  /* 0x000000ffff0f7224 */ /* 0x000fe400078e0a0f */
[--C-:B------:R-:W-:Y:S01]  /*3430*/  @!P2 IMAD.IADD R143, R143, 0x1, -R6.reuse ;  /* 0x000000018f8fa824 */ /* 0x100fe200078e0a06 */
[C---:B------:R-:W-:Y:S01]  /*3440*/  ISETP.GT.U32.AND P2, PT, R6.reuse, R141, PT ;  /* 0x0000008d0600720c */ /* 0x040fe20003f44070 */
[----:B------:R-:W-:Y:S02]  /*3450*/  @!P6 IMAD.IADD R217, R217, 0x1, -R6 ;  /* 0x00000001d9d9e824 */ /* 0x000fe400078e0a06 */
[----:B------:R-:W-:Y:S01]  /*3460*/  @!P0 IMAD.MOV R129, RZ, RZ, -R129 ;  /* 0x000000ffff818224 */ /* 0x000fe200078e0a81 */
[C---:B------:R-:W-:Y:S01]  /*3470*/  ISETP.GT.U32.AND P6, PT, R6.reuse, R143, PT ;  /* 0x0000008f0600720c */ /* 0x040fe20003fc4070 */
[----:B------:R-:W-:Y:S01]  /*3480*/  IMAD.HI.U32 R14, R7, R213, RZ ;  /* 0x000000d5070e7227 */ /* 0x000fe200078e00ff */
[----:B------:R-:W-:-:S03]  /*3490*/  ISETP.GT.U32.AND P0, PT, R6, R139, PT ;  /* 0x0000008b0600720c */ /* 0x000fc60003f04070 */
[C---:B------:R-:W-:Y:S02]  /*34a0*/  IMAD R211, R6.reuse, R15, R211 ;  /* 0x0000000f06d37224 */ /* 0x040fe400078e02d3 */
[----:B------:R-:W-:Y:S01]  /*34b0*/  @!P3 IMAD.IADD R137, R137, 0x1, -R6 ;  /* 0x000000018989b824 */ /* 0x000fe200078e0a06 */
[C---:B------:R-:W-:Y:S01]  /*34c0*/  ISETP.GT.U32.AND P3, PT, R6.reuse, R215, PT ;  /* 0x000000d70600720c */ /* 0x040fe20003f64070 */
[----:B------:R-:W-:Y:S02]  /*34d0*/  IMAD.MOV R14, RZ, RZ, -R14 ;  /* 0x000000ffff0e7224 */ /* 0x000fe400078e0a0e */
[----:B------:R-:W-:Y:S01]  /*34e0*/  @!P1 IMAD.MOV R131, RZ, RZ, -R131 ;  /* 0x000000ffff839224 */ /* 0x000fe200078e0a83 */
[C---:B------:R-:W-:Y:S01]  /*34f0*/  ISETP.GT.U32.AND P1, PT, R6.reuse, R217, PT ;  /* 0x000000d90600720c */ /* 0x040fe20003f24070 */
[----:B------:R-:W-:Y:S01]  /*3500*/  @!P6 IMAD.IADD R143, R143, 0x1, -R6 ;  /* 0x000000018f8fe824 */ /* 0x000fe200078e0a06 */
[C---:B------:R-:W-:Y:S01]  /*3510*/  ISETP.GT.U32.AND P6, PT, R6.reuse, R211, PT ;  /* 0x000000d30600720c */ /* 0x040fe20003fc4070 */
[----:B------:R-:W-:-:S02]  /*3520*/  IMAD R213, R6, R14, R213 ;  /* 0x0000000e06d57224 */ /* 0x000fc400078e02d5 */
[----:B------:R-:W-:Y:S02]  /*3530*/  @!P0 IMAD.IADD R139, R139, 0x1, -R6 ;  /* 0x000000018b8b8824 */ /* 0x000fe400078e0a06 */
[----:B------:R-:W-:Y:S01]  /*3540*/  IMAD.HI.U32 R14, R7, R209, RZ ;  /* 0x000000d1070e7227 */ /* 0x000fe200078e00ff */
[----:B------:R-:W-:-:S03]  /*3550*/  ISETP.GT.U32.AND P0, PT, R6, R213, PT ;  /* 0x000000d50600720c */ /* 0x000fc60003f04070 */
[--C-:B------:R-:W-:Y:S01]  /*3560*/  @!P2 IMAD.IADD R141, R141, 0x1, -R6.reuse ;  /* 0x000000018d8da824 */ /* 0x100fe200078e0a06 */
[----:B------:R-:W-:Y:S01]  /*3570*/  ISETP.GE.AND P2, PT, R150, RZ, PT ;  /* 0x000000ff9600720c */ /* 0x000fe20003f46270 */
[----:B------:R-:W-:Y:S01]  /*3580*/  @!P3 IMAD.IADD R215, R215, 0x1, -R6 ;  /* 0x00000001d7d7b824 */ /* 0x000fe200078e0a06 */
[----:B------:R-:W-:Y:S01]  /*3590*/  ISETP.GE.AND P3, PT, R149, RZ, PT ;  /* 0x000000ff9500720c */ /* 0x000fe20003f66270 */
[----:B------:R-:W-:Y:S01]  /*35a0*/  IMAD.MOV R14, RZ, RZ, -R14 ;  /* 0x000000ffff0e7224 */ /* 0x000fe200078e0a0e */
[----:B------:R-:W-:Y:S01]  /*35b0*/  IABS R149, R81 ;  /* 0x0000005100957213 */ /* 0x000fe20000000000 */
[--C-:B------:R-:W-:Y:S01]  /*35c0*/  @!P1 IMAD.IADD R217, R217, 0x1, -R6.reuse ;  /* 0x00000001d9d99824 */ /* 0x100fe200078e0a06 */
[----:B------:R-:W-:Y:S01]  /*35d0*/  ISETP.GE.AND P1, PT, R148, RZ, PT ;  /* 0x000000ff9400720c */ /* 0x000fe20003f26270 */
[----:B------:R-:W-:Y:S01]  /*35e0*/  @!P6 IMAD.IADD R211, R211, 0x1, -R6 ;  /* 0x00000001d3d3e824 */ /* 0x000fe200078e0a06 */
[C---:B------:R-:W-:Y:S01]  /*35f0*/  ISETP.GT.U32.AND P6, PT, R6.reuse, R215, PT ;  /* 0x000000d70600720c */ /* 0x040fe20003fc4070 */
[----:B------:R-:W-:-:S02]  /*3600*/  IMAD R209, R6, R14, R209 ;  /* 0x0000000e06d17224 */ /* 0x000fc400078e02d1 */
[----:B------:R-:W-:-:S04]  /*3610*/  IMAD.HI.U32 R15, R7, R207, RZ ;  /* 0x000000cf070f7227 */ /* 0x000fc800078e00ff */
[----:B------:R-:W-:Y:S01]  /*3620*/  @!P0 IMAD.IADD R213, R213, 0x1, -R6 ;  /* 0x00000001d5d58824 */ /* 0x000fe200078e0a06 */
[----:B------:R-:W-:Y:S01]  /*3630*/  ISETP.GE.AND P0, PT, R147, RZ, PT ;  /* 0x000000ff9300720c */ /* 0x000fe20003f06270 */
[----:B------:R-:W-:Y:S01]  /*3640*/  @!P4 IMAD.MOV R139, RZ, RZ, -R139 ;  /* 0x000000ffff8bc224 */ /* 0x000fe200078e0a8b */
[C---:B------:R-:W-:Y:S01]  /*3650*/  ISETP.GT.U32.AND P4, PT, R6.reuse, R209, PT ;  /* 0x000000d10600720c */ /* 0x040fe20003f84070 */
[----:B------:R-:W-:Y:S01]  /*3660*/  IMAD.MOV R15, RZ, RZ, -R15 ;  /* 0x000000ffff0f7224 */ /* 0x000fe200078e0a0f */
[----:B------:R-:W-:Y:S01]  /*3670*/  IABS R147, R77 ;  /* 0x0000004d00937213 */ /* 0x000fe20000000000 */
[----:B------:R-:W-:Y:S01]  /*3680*/  @!P5 IMAD.MOV R137, RZ, RZ, -R137 ;  /* 0x000000ffff89d224 */ /* 0x000fe200078e0a89 */
[C---:B------:R-:W-:Y:S01]  /*3690*/  ISETP.GT.U32.AND P5, PT, R6.reuse, R213, PT ;  /* 0x000000d50600720c */ /* 0x040fe20003fa4070 */
[----:B------:R-:W-:Y:S01]  /*36a0*/  @!P2 IMAD.MOV R141, RZ, RZ, -R141 ;  /* 0x000000ffff8da224 */ /* 0x000fe200078e0a8d */
[C---:B------:R-:W-:Y:S01]  /*36b0*/  ISETP.GT.U32.AND P2, PT, R6.reuse, R211, PT ;  /* 0x000000d30600720c */ /* 0x040fe20003f44070 */
[----:B------:R-:W-:-:S02]  /*36c0*/  IMAD R207, R6, R15, R207 ;  /* 0x0000000f06cf7224 */ /* 0x000fc400078e02cf */
[----:B------:R-:W-:Y:S01]  /*36d0*/  @!P1 IMAD.MOV R143, RZ, RZ, -R143 ;  /* 0x000000ffff8f9224 */ /* 0x000fe200078e0a8f */
[----:B------:R-:W-:Y:S01]  /*36e0*/  ISETP.GE.AND P1, PT, R146, RZ, PT ;  /* 0x000000ff9200720c */ /* 0x000fe20003f26270 */
[----:B------:R-:W-:Y:S01]  /*36f0*/  @!P6 IMAD.IADD R215, R215, 0x1, -R6 ;  /* 0x00000001d7d7e824 */ /* 0x000fe200078e0a06 */
[----:B------:R-:W-:Y:S01]  /*3700*/  ISETP.GE.AND P6, PT, R144, RZ, PT ;  /* 0x000000ff9000720c */ /* 0x000fe20003fc6270 */
[----:B------:R-:W-:-:S04]  /*3710*/  IMAD.HI.U32 R14, R7, R205, RZ ;  /* 0x000000cd070e7227 */ /* 0x000fc800078e00ff */
[----:B------:R-:W-:Y:S01]  /*3720*/  @!P3 IMAD.MOV R217, RZ, RZ, -R217 ;  /* 0x000000ffffd9b224 */ /* 0x000fe200078e0ad9 */
[----:B------:R-:W-:Y:S01]  /*3730*/  ISETP.GT.U32.AND P3, PT, R6, R207, PT ;  /* 0x000000cf0600720c */ /* 0x000fe20003f64070 */
[----:B------:R-:W-:Y:S02]  /*3740*/  IMAD.MOV R14, RZ, RZ, -R14 ;  /* 0x000000ffff0e7224 */ /* 0x000fe400078e0a0e */
[--C-:B------:R-:W-:Y:S01]  /*3750*/  @!P4 IMAD.IADD R209, R209, 0x1, -R6.reuse ;  /* 0x00000001d1d1c824 */ /* 0x100fe200078e0a06 */
[----:B------:R-:W-:Y:S01]  /*3760*/  ISETP.GE.AND P4, PT, R142, RZ, PT ;  /* 0x000000ff8e00720c */ /* 0x000fe20003f86270 */
[--C-:B------:R-:W-:Y:S01]  /*3770*/  @!P5 IMAD.IADD R213, R213, 0x1, -R6.reuse ;  /* 0x00000001d5d5d824 */ /* 0x100fe200078e0a06 */
[----:B------:R-:W-:Y:S01]  /*3780*/  ISETP.GE.AND P5, PT, R145, RZ, PT ;  /* 0x000000ff9100720c */ /* 0x000fe20003fa6270 */
[--C-:B------:R-:W-:Y:S01]  /*3790*/  @!P2 IMAD.IADD R211, R211, 0x1, -R6.reuse ;  /* 0x00000001d3d3a824 */ /* 0x100fe200078e0a06 */
[----:B------:R-:W-:Y:S01]  /*37a0*/  ISETP.GE.AND P2, PT, R140, RZ, PT ;  /* 0x000000ff8c00720c */ /* 0x000fe20003f46270 */
[C---:B------:R-:W-:Y:S01]  /*37b0*/  IMAD R205, R6.reuse, R14, R205 ;  /* 0x0000000e06cd7224 */ /* 0x040fe200078e02cd */
[----:B------:R-:W-:Y:S01]  /*37c0*/  IABS R145, R78 ;  /* 0x0000004e00917213 */ /* 0x000fe20000000000 */
[----:B------:R-:W-:Y:S01]  /*37d0*/  @!P0 IMAD.MOV R215, RZ, RZ, -R215 ;  /* 0x000000ffffd78224 */ /* 0x000fe200078e0ad7 */
[C---:B------:R-:W-:Y:S01]  /*37e0*/  ISETP.GT.U32.AND P0, PT, R6.reuse, R209, PT ;  /* 0x000000d10600720c */ /* 0x040fe20003f04070 */
[----:B------:R-:W-:Y:S01]  /*37f0*/  @!P1 IMAD.MOV R213, RZ, RZ, -R213 ;  /* 0x000000ffffd59224 */ /* 0x000fe200078e0ad5 */
[----:B------:R-:W-:Y:S01]  /*3800*/  ISETP.GE.AND P1, PT, R13, RZ, PT ;  /* 0x000000ff0d00720c */ /* 0x000fe20003f26270 */
[----:B------:R-:W-:Y:S01]  /*3810*/  @!P6 IMAD.MOV R211, RZ, RZ, -R211 ;  /* 0x000000ffffd3e224 */ /* 0x000fe200078e0ad3 */
[----:B------:R-:W-:Y:S01]  /*3820*/  ISETP.GT.U32.AND P6, PT, R6, R205, PT ;  /* 0x000000cd0600720c */ /* 0x000fe20003fc4070 */
[----:B------:R-:W-:-:S02]  /*3830*/  @!P3 IMAD.IADD R207, R207, 0x1, -R6 ;  /* 0x00000001cfcfb824 */ /* 0x000fc400078e0a06 */
[----:B------:R-:W-:-:S03]  /*3840*/  IMAD.HI.U32 R13, R7, R203, RZ ;  /* 0x000000cb070d7227 */ /* 0x000fc600078e00ff */
[----:B------:R-:W-:Y:S01]  /*3850*/  ISETP.GT.U32.AND P3, PT, R6, R207, PT ;  /* 0x000000cf0600720c */ /* 0x000fe20003f64070 */
[----:B------:R-:W-:Y:S02]  /*3860*/  IMAD.MOV R15, RZ, RZ, -R13 ;  /* 0x000000ffff0f7224 */ /* 0x000fe400078e0a0d */
[----:B------:R-:W-:-:S04]  /*3870*/  IMAD.HI.U32 R13, R7, R199, RZ ;  /* 0x000000c7070d7227 */ /* 0x000fc800078e00ff */
[----:B------:R-:W-:Y:S01]  /*3880*/  @!P0 IMAD.IADD R209, R209, 0x1, -R6 ;  /* 0x00000001d1d18824 */ /* 0x000fe200078e0a06 */
[----:B------:R-:W-:Y:S01]  /*3890*/  ISETP.GE.AND P0, PT, R138, RZ, PT ;  /* 0x000000ff8a00720c */ /* 0x000fe20003f06270 */
[----:B------:R-:W-:Y:S02]  /*38a0*/  IMAD R203, R6, R15, R203 ;  /* 0x0000000f06cb7224 */ /* 0x000fe400078e02cb */
[----:B------:R-:W-:Y:S02]  /*38b0*/  IMAD.MOV R13, RZ, RZ, -R13 ;  /* 0x000000ffff0d7224 */ /* 0x000fe400078e0a0d */
[----:B------:R-:W-:-:S04]  /*38c0*/  IMAD.HI.U32 R14, R7, R201, RZ ;  /* 0x000000c9070e7227 */ /* 0x000fc800078e00ff */
[----:B------:R-:W-:Y:S02]  /*38d0*/  @!P6 IMAD.IADD R205, R205, 0x1, -R6 ;  /* 0x00000001cdcde824 */ /* 0x000fe400078e0a06 */
[----:B------:R-:W-:Y:S01]  /*38e0*/  @!P5 IMAD.MOV R209, RZ, RZ, -R209 ;  /* 0x000000ffffd1d224 */ /* 0x000fe200078e0ad1 */
[C---:B------:R-:W-:Y:S01]  /*38f0*/  ISETP.GT.U32.AND P5, PT, R6.reuse, R203, PT ;  /* 0x000000cb0600720c */ /* 0x040fe20003fa4070 */
[C---:B------:R-:W-:Y:S01]  /*3900*/  IMAD R199, R6.reuse, R13, R199 ;  /* 0x0000000d06c77224 */ /* 0x040fe200078e02c7 */
[----:B------:R-:W-:Y:S01]  /*3910*/  ISETP.GT.U32.AND P6, PT, R6, R205, PT ;  /* 0x000000cd0600720c */ /* 0x000fe20003fc4070 */
[----:B------:R-:W-:Y:S02]  /*3920*/  IMAD.MOV R14, RZ, RZ, -R14 ;  /* 0x000000ffff0e7224 */ /* 0x000fe400078e0a0e */
[----:B------:R-:W-:-:S04]  /*3930*/  IMAD.HI.U32 R13, R7, R197, RZ ;  /* 0x000000c5070d7227 */ /* 0x000fc800078e00ff */
[--C-:B------:R-:W-:Y:S01]  /*3940*/  @!P3 IMAD.IADD R207, R207, 0x1, -R6.reuse ;  /* 0x00000001cfcfb824 */ /* 0x100fe200078e0a06 */
[----:B------:R-:W-:Y:S01]  /*3950*/  ISETP.GE.AND P3, PT, R136, RZ, PT ;  /* 0x000000ff8800720c */ /* 0x000fe20003f66270 */
[C---:B------:R-:W-:Y:S02]  /*3960*/  IMAD R201, R6.reuse, R14, R201 ;  /* 0x0000000e06c97224 */ /* 0x040fe400078e02c9 */
[----:B------:R-:W-:Y:S02]  /*3970*/  IMAD.MOV R13, RZ, RZ, -R13 ;  /* 0x000000ffff0d7224 */ /* 0x000fe400078e0a0d */
[----:B------:R-:W-:Y:S01]  /*3980*/  @!P2 IMAD.MOV R207, RZ, RZ, -R207 ;  /* 0x000000ffffcfa224 */ /* 0x000fe200078e0acf */
[C---:B------:R-:W-:Y:S01]  /*3990*/  ISETP.GT.U32.AND P2, PT, R6.reuse, R201, PT ;  /* 0x000000c90600720c */ /* 0x040fe20003f44070 */
[----:B------:R-:W-:Y:S02]  /*39a0*/  IMAD R197, R6, R13, R197 ;  /* 0x0000000d06c57224 */ /* 0x000fe400078e02c5 */
[----:B------:R-:W-:-:S02]  /*39b0*/  @!P5 IMAD.IADD R203, R203, 0x1, -R6 ;  /* 0x00000001cbcbd824 */ /* 0x000fc400078e0a06 */
[----:B------:R-:W-:Y:S01]  /*39c0*/  @!P6 IMAD.IADD R205, R205, 0x1, -R6 ;  /* 0x00000001cdcde824 */ /* 0x000fe200078e0a06 */
[C---:B------:R-:W-:Y:S01]  /*39d0*/  ISETP.GT.U32.AND P5, PT, R6.reuse, R197, PT ;  /* 0x000000c50600720c */ /* 0x040fe20003fa4070 */
[----:B------:R-:W-:Y:S01]  /*39e0*/  IMAD.HI.U32 R13, R7, R195, RZ ;  /* 0x000000c3070d7227 */ /* 0x000fe200078e00ff */
[----:B------:R-:W-:-:S03]  /*39f0*/  ISETP.GT.U32.AND P6, PT, R6, R199, PT ;  /* 0x000000c70600720c */ /* 0x000fc60003fc4070 */
[----:B------:R-:W-:Y:S02]  /*3a00*/  @!P4 IMAD.MOV R205, RZ, RZ, -R205 ;  /* 0x000000ffffcdc224 */ /* 0x000fe400078e0acd */
[----:B------:R-:W-:Y:S01]  /*3a10*/  @!P2 IMAD.IADD R201, R201, 0x1, -R6 ;  /* 0x00000001c9c9a824 */ /* 0x000fe200078e0a06 */
[C---:B------:R-:W-:Y:S01]  /*3a20*/  ISETP.GT.U32.AND P2, PT, R6.reuse, R203, PT ;  /* 0x000000cb0600720c */ /* 0x040fe20003f44070 */
[----:B------:R-:W-:Y:S02]  /*3a30*/  IMAD.MOV R13, RZ, RZ, -R13 ;  /* 0x000000ffff0d7224 */ /* 0x000fe400078e0a0d */
[----:B------:R-:W-:Y:S01]  /*3a40*/  IMAD.HI.U32 R14, R7, R193, RZ ;  /* 0x000000c1070e7227 */ /* 0x000fe200078e00ff */
[----:B------:R-:W-:-:S03]  /*3a50*/  ISETP.GT.U32.AND P4, PT, R6, R201, PT ;  /* 0x000000c90600720c */ /* 0x000fc60003f84070 */
[--C-:B------:R-:W-:Y:S02]  /*3a60*/  @!P5 IMAD.IADD R197, R197, 0x1, -R6.reuse ;  /* 0x00000001c5c5d824 */ /* 0x100fe400078e0a06 */
[----:B------:R-:W-:Y:S02]  /*3a70*/  @!P6 IMAD.IADD R199, R199, 0x1, -R6 ;  /* 0x00000001c7c7e824 */ /* 0x000fe400078e0a06 */
[C---:B------:R-:W-:Y:S01]  /*3a80*/  IMAD R195, R6.reuse, R13, R195 ;  /* 0x0000000d06c37224 */ /* 0x040fe200078e02c3 */
[C---:B------:R-:W-:Y:S01]  /*3a90*/  ISETP.GT.U32.AND P5, PT, R6.reuse, R197, PT ;  /* 0x000000c50600720c */ /* 0x040fe20003fa4070 */
[----:B------:R-:W-:Y:S01]  /*3aa0*/  IMAD.MOV R14, RZ, RZ, -R14 ;  /* 0x000000ffff0e7224 */ /* 0x000fe200078e0a0e */
[----:B------:R-:W-:Y:S01]  /*3ab0*/  ISETP.GT.U32.AND P6, PT, R6, R199, PT ;  /* 0x000000c70600720c */ /* 0x000fe20003fc4070 */
[----:B------:R-:W-:-:S04]  /*3ac0*/  IMAD.HI.U32 R13, R7, R191, RZ ;  /* 0x000000bf070d7227 */ /* 0x000fc800078e00ff */
[C---:B------:R-:W-:Y:S02]  /*3ad0*/  IMAD R193, R6.reuse, R14, R193 ;  /* 0x0000000e06c17224 */ /* 0x040fe400078e02c1 */
[----:B------:R-:W-:Y:S02]  /*3ae0*/  IMAD.MOV R13, RZ, RZ, -R13 ;  /* 0x000000ffff0d7224 */ /* 0x000fe400078e0a0d */
[--C-:B------:R-:W-:Y:S01]  /*3af0*/  @!P4 IMAD.IADD R201, R201, 0x1, -R6.reuse ;  /* 0x00000001c9c9c824 */ /* 0x100fe200078e0a06 */
[C---:B------:R-:W-:Y:S01]  /*3b00*/  ISETP.GT.U32.AND P4, PT, R6.reuse, R193, PT ;  /* 0x000000c10600720c */ /* 0x040fe20003f84070 */
[C---:B------:R-:W-:Y:S02]  /*3b10*/  IMAD R191, R6.reuse, R13, R191 ;  /* 0x0000000d06bf7224 */ /* 0x040fe400078e02bf */
[--C-:B------:R-:W-:Y:S02]  /*3b20*/  @!P5 IMAD.IADD R197, R197, 0x1, -R6.reuse ;  /* 0x00000001c5c5d824 */ /* 0x100fe400078e0a06 */
[----:B------:R-:W-:Y:S01]  /*3b30*/  @!P6 IMAD.IADD R199, R199, 0x1, -R6 ;  /* 0x00000001c7c7e824 */ /* 0x000fe200078e0a06 */
[----:B------:R-:W-:Y:S01]  /*3b40*/  ISETP.GT.U32.AND P5, PT, R6, R191, PT ;  /* 0x000000bf0600720c */ /* 0x000fe20003fa4070 */
[----:B------:R-:W-:Y:S01]  /*3b50*/  IMAD.HI.U32 R13, R7, R175, RZ ;  /* 0x000000af070d7227 */ /* 0x000fe200078e00ff */
[----:B------:R-:W-:-:S02]  /*3b60*/  ISETP.GE.AND P6, PT, R133, RZ, PT ;  /* 0x000000ff8500720c */ /* 0x000fc40003fc6270 */
[----:B------:R-:W-:Y:S01]  /*3b70*/  IABS R133, R76 ;  /* 0x0000004c00857213 */ /* 0x000fe20000000000 */
[----:B------:R-:W-:Y:S02]  /*3b80*/  IMAD.MOV R13, RZ, RZ, -R13 ;  /* 0x000000ffff0d7224 */ /* 0x000fe400078e0a0d */
[----:B------:R-:W-:Y:S01]  /*3b90*/  @!P4 IMAD.IADD R193, R193, 0x1, -R6 ;  /* 0x00000001c1c1c824 */ /* 0x000fe200078e0a06 */
[----:B------:R-:W-:Y:S01]  /*3ba0*/  ISETP.GE.AND P4, PT, R132, RZ, PT ;  /* 0x000000ff8400720c */ /* 0x000fe20003f86270 */
[----:B------:R-:W-:Y:S02]  /*3bb0*/  IMAD R175, R6, R13, R175 ;  /* 0x0000000d06af7224 */ /* 0x000fe400078e02af */
[----:B------:R-:W-:-:S04]  /*3bc0*/  IMAD.HI.U32 R13, R7, R177, RZ ;  /* 0x000000b1070d7227 */ /* 0x000fc800078e00ff */
[----:B------:R-:W-:Y:S01]  /*3bd0*/  @!P5 IMAD.IADD R191, R191, 0x1, -R6 ;  /* 0x00000001bfbfd824 */ /* 0x000fe200078e0a06 */
[C---:B------:R-:W-:Y:S01]  /*3be0*/  ISETP.GT.U32.AND P5, PT, R6.reuse, R193, PT ;  /* 0x000000c10600720c */ /* 0x040fe20003fa4070 */
[----:B------:R-:W-:Y:S01]  /*3bf0*/  @!P6 IMAD.MOV R197, RZ, RZ, -R197 ;  /* 0x000000ffffc5e224 */ /* 0x000fe200078e0ac5 */
[----:B------:R-:W-:Y:S01]  /*3c00*/  ISETP.GT.U32.AND P6, PT, R6, R175, PT ;  /* 0x000000af0600720c */ /* 0x000fe20003fc4070 */
[----:B------:R-:W-:-:S04]  /*3c10*/  IMAD.HI.U32 R14, R7, R223, RZ ;  /* 0x000000df070e7227 */ /* 0x000fc800078e00ff */
[----:B------:R-:W-:Y:S02]  /*3c20*/  IMAD.MOV R13, RZ, RZ, -R13 ;  /* 0x000000ffff0d7224 */ /* 0x000fe400078e0a0d */
[----:B------:R-:W-:Y:S02]  /*3c30*/  IMAD.MOV R14, RZ, RZ, -R14 ;  /* 0x000000ffff0e7224 */ /* 0x000fe400078e0a0e */
[C---:B------:R-:W-:Y:S02]  /*3c40*/  IMAD R177, R6.reuse, R13, R177 ;  /* 0x0000000d06b17224 */ /* 0x040fe400078e02b1 */
[C---:B------:R-:W-:Y:S02]  /*3c50*/  IMAD R223, R6.reuse, R14, R223 ;  /* 0x0000000e06df7224 */ /* 0x040fe400078e02df */
[--C-:B------:R-:W-:Y:S01]  /*3c60*/  @!P5 IMAD.IADD R193, R193, 0x1, -R6.reuse ;  /* 0x00000001c1c1d824 */ /* 0x100fe200078e0a06 */
[C---:B------:R-:W-:Y:S01]  /*3c70*/  ISETP.GT.U32.AND P5, PT, R6.reuse, R177, PT ;  /* 0x000000b10600720c */ /* 0x040fe20003fa4070 */
[----:B------:R-:W-:Y:S01]  /*3c80*/  @!P6 IMAD.IADD R175, R175, 0x1, -R6 ;  /* 0x00000001afafe824 */ /* 0x000fe200078e0a06 */
[----:B------:R-:W-:Y:S01]  /*3c90*/  ISETP.GT.U32.AND P6, PT, R6, R223, PT ;  /* 0x000000df0600720c */ /* 0x000fe20003fc4070 */
[----:B------:R-:W-:-:S04]  /*3ca0*/  IMAD.HI.U32 R14, R7, R229, RZ ;  /* 0x000000e5070e7227 */ /* 0x000fc800078e00ff */
[----:B------:R-:W-:Y:S02]  /*3cb0*/  IMAD.MOV R14, RZ, RZ, -R14 ;  /* 0x000000ffff0e7224 */ /* 0x000fe400078e0a0e */
[----:B------:R-:W-:-:S04]  /*3cc0*/  IMAD.HI.U32 R13, R7, R227, RZ ;  /* 0x000000e3070d7227 */ /* 0x000fc800078e00ff */
[--C-:B------:R-:W-:Y:S01]  /*3cd0*/  @!P5 IMAD.IADD R177, R177, 0x1, -R6.reuse ;  /* 0x00000001b1b1d824 */ /* 0x100fe200078e0a06 */
[C---:B------:R-:W-:Y:S01]  /*3ce0*/  ISETP.GT.U32.AND P5, PT, R6.reuse, R175, PT ;  /* 0x000000af0600720c */ /* 0x040fe20003fa4070 */
[----:B------:R-:W-:Y:S02]  /*3cf0*/  @!P6 IMAD.IADD R223, R223, 0x1, -R6 ;  /* 0x00000001dfdfe824 */ /* 0x000fe400078e0a06 */
[C---:B------:R-:W-:Y:S01]  /*3d00*/  IMAD R229, R6.reuse, R14, R229 ;  /* 0x0000000e06e57224 */ /* 0x040fe200078e02e5 */
[C---:B------:R-:W-:Y:S01]  /*3d10*/  ISETP.GT.U32.AND P6, PT, R6.reuse, R177, PT ;  /* 0x000000b10600720c */ /* 0x040fe20003fc4070 */
[----:B------:R-:W-:Y:S02]  /*3d20*/  IMAD.MOV R13, RZ, RZ, -R13 ;  /* 0x000000ffff0d7224 */ /* 0x000fe400078e0a0d */
[----:B------:R-:W-:Y:S01]  /*3d30*/  @!P4 IMAD.MOV R193, RZ, RZ, -R193 ;  /* 0x000000ffffc1c224 */ /* 0x000fe200078e0ac1 */
[C---:B------:R-:W-:Y:S01]  /*3d40*/  ISETP.GT.U32.AND P4, PT, R6.reuse, R223, PT ;  /* 0x000000df0600720c */ /* 0x040fe20003f84070 */
[----:B------:R-:W-:-:S02]  /*3d50*/  IMAD R227, R6, R13, R227 ;  /* 0x0000000d06e37224 */ /* 0x000fc400078e02e3 */
[----:B------:R-:W-:-:S04]  /*3d60*/  IMAD.HI.U32 R13, R7, R231, RZ ;  /* 0x000000e7070d7227 */ /* 0x000fc800078e00ff */
[--C-:B------:R-:W-:Y:S01]  /*3d70*/  @!P2 IMAD.IADD R203, R203, 0x1, -R6.reuse ;  /* 0x00000001cbcba824 */ /* 0x100fe200078e0a06 */
[C---:B------:R-:W-:Y:S01]  /*3d80*/  ISETP.GT.U32.AND P2, PT, R6.reuse, R195, PT ;  /* 0x000000c30600720c */ /* 0x040fe20003f44070 */
[--C-:B------:R-:W-:Y:S01]  /*3d90*/  @!P6 IMAD.IADD R177, R177, 0x1, -R6.reuse ;  /* 0x00000001b1b1e824 */ /* 0x100fe200078e0a06 */
[C---:B------:R-:W-:Y:S01]  /*3da0*/  ISETP.GT.U32.AND P6, PT, R6.reuse, R229, PT ;  /* 0x000000e50600720c */ /* 0x040fe20003fc4070 */
[----:B------:R-:W-:Y:S02]  /*3db0*/  IMAD.MOV R13, RZ, RZ, -R13 ;  /* 0x000000ffff0d7224 */ /* 0x000fe400078e0a0d */
[----:B------:R-:W-:Y:S02]  /*3dc0*/  @!P4 IMAD.IADD R223, R223, 0x1, -R6 ;  /* 0x00000001dfdfc824 */ /* 0x000fe400078e0a06 */
[----:B------:R-:W-:Y:S02]  /*3dd0*/  IMAD R231, R6, R13, R231 ;  /* 0x0000000d06e77224 */ /* 0x000fe400078e02e7 */
[----:B------:R-:W-:-:S03]  /*3de0*/  IMAD.HI.U32 R13, R7, R243, RZ ;  /* 0x000000f3070d7227 */ /* 0x000fc600078e00ff */
[----:B------:R-:W-:Y:S01]  /*3df0*/  ISETP.GT.U32.AND P4, PT, R6, R231, PT ;  /* 0x000000e70600720c */ /* 0x000fe20003f84070 */
[----:B------:R-:W-:Y:S02]  /*3e00*/  IMAD.MOV R14, RZ, RZ, -R13 ;  /* 0x000000ffff0e7224 */ /* 0x000fe400078e0a0d */
[--C-:B------:R-:W-:Y:S02]  /*3e10*/  @!P6 IMAD.IADD R229, R229, 0x1, -R6.reuse ;  /* 0x00000001e5e5e824 */ /* 0x100fe400078e0a06 */
[----:B------:R-:W-:Y:S01]  /*3e20*/  @!P2 IMAD.IADD R195, R195, 0x1, -R6 ;  /* 0x00000001c3c3a824 */ /* 0x000fe200078e0a06 */
[----:B------:R-:W-:Y:S01]  /*3e30*/  ISETP.GE.AND P2, PT, R130, RZ, PT ;  /* 0x000000ff8200720c */ /* 0x000fe20003f46270 */
[C---:B------:R-:W-:Y:S01]  /*3e40*/  IMAD R243, R6.reuse, R14, R243 ;  /* 0x0000000e06f37224 */ /* 0x040fe200078e02f3 */
[----:B------:R-:W-:Y:S01]  /*3e50*/  ISETP.GT.U32.AND P6, PT, R6, R229, PT ;  /* 0x000000e50600720c */ /* 0x000fe20003fc4070 */
[----:B------:R-:W-:-:S04]  /*3e60*/  IMAD.HI.U32 R13, R7, R245, RZ ;  /* 0x000000f5070d7227 */ /* 0x000fc800078e00ff */
[----:B------:R-:W-:Y:S01]  /*3e70*/  @!P1 IMAD.MOV R203, RZ, RZ, -R203 ;  /* 0x000000ffffcb9224 */ /* 0x000fe200078e0acb */
[----:B------:R-:W-:Y:S01]  /*3e80*/  ISETP.GT.U32.AND P1, PT, R6, R195, PT ;  /* 0x000000c30600720c */ /* 0x000fe20003f24070 */
[----:B------:R-:W-:Y:S02]  /*3e90*/  IMAD.MOV R15, RZ, RZ, -R13 ;  /* 0x000000ffff0f7224 */ /* 0x000fe400078e0a0d */
[----:B------:R-:W-:-:S04]  /*3ea0*/  IMAD.HI.U32 R13, R7, R247, RZ ;  /* 0x000000f7070d7227 */ /* 0x000fc800078e00ff */
[--C-:B------:R-:W-:Y:S01]  /*3eb0*/  @!P6 IMAD.IADD R229, R229, 0x1, -R6.reuse ;  /* 0x00000001e5e5e824 */ /* 0x100fe200078e0a06 */
[C---:B------:R-:W-:Y:S01]  /*3ec0*/  ISETP.GT.U32.AND P6, PT, R6.reuse, R243, PT ;  /* 0x000000f30600720c */ /* 0x040fe20003fc4070 */
[--C-:B------:R-:W-:Y:S01]  /*3ed0*/  @!P5 IMAD.IADD R175, R175, 0x1, -R6.reuse ;  /* 0x00000001afafd824 */ /* 0x100fe200078e0a06 */
[C---:B------:R-:W-:Y:S01]  /*3ee0*/  ISETP.GT.U32.AND P5, PT, R6.reuse, R227, PT ;  /* 0x000000e30600720c */ /* 0x040fe20003fa4070 */
[--C-:B------:R-:W-:Y:S02]  /*3ef0*/  @!P4 IMAD.IADD R231, R231, 0x1, -R6.reuse ;  /* 0x00000001e7e7c824 */ /* 0x100fe400078e0a06 */
[----:B------:R-:W-:Y:S02]  /*3f00*/  IMAD.MOV R13, RZ, RZ, -R13 ;  /* 0x000000ffff0d7224 */ /* 0x000fe400078e0a0d */
[----:B------:R-:W-:Y:S01]  /*3f10*/  @!P0 IMAD.MOV R201, RZ, RZ, -R201 ;  /* 0x000000ffffc98224 */ /* 0x000fe200078e0ac9 */
[C---:B------:R-:W-:Y:S01]  /*3f20*/  ISETP.GT.U32.AND P4, PT, R6.reuse, R231, PT ;  /* 0x000000e70600720c */ /* 0x040fe20003f84070 */
[C---:B------:R-:W-:Y:S01]  /*3f30*/  IMAD R247, R6.reuse, R13, R247 ;  /* 0x0000000d06f77224 */ /* 0x040fe200078e02f7 */
[C---:B------:R-:W-:Y:S01]  /*3f40*/  ISETP.GT.U32.AND P0, PT, R6.reuse, R191, PT ;  /* 0x000000bf0600720c */ /* 0x040fe20003f04070 */
[--C-:B------:R-:W-:Y:S01]  /*3f50*/  @!P1 IMAD.IADD R195, R195, 0x1, -R6.reuse ;  /* 0x00000001c3c39824 */ /* 0x100fe200078e0a06 */
[----:B------:R-:W-:Y:S01]  /*3f60*/  ISETP.GE.AND P1, PT, R127, RZ, PT ;  /* 0x000000ff7f00720c */ /* 0x000fe20003f26270 */
[----:B------:R-:W-:Y:S01]  /*3f70*/  @!P6 IMAD.IADD R243, R243, 0x1, -R6 ;  /* 0x00000001f3f3e824 */ /* 0x000fe200078e0a06 */
[----:B------:R-:W-:Y:S01]  /*3f80*/  ISETP.GT.U32.AND P6, PT, R6, R247, PT ;  /* 0x000000f70600720c */ /* 0x000fe20003fc4070 */
[----:B------:R-:W-:Y:S01]  /*3f90*/  IMAD.HI.U32 R13, R7, R251, RZ ;  /* 0x000000fb070d7227 */ /* 0x000fe200078e00ff */
[----:B------:R-:W-:-:S03]  /*3fa0*/  IABS R127, R73 ;  /* 0x00000049007f7213 */ /* 0x000fc60000000000 */
[----:B------:R-:W-:Y:S01]  /*3fb0*/  @!P2 IMAD.MOV R195, RZ, RZ, -R195 ;  /* 0x000000ffffc3a224 */ /* 0x000fe200078e0ac3 */
[----:B------:R-:W-:Y:S01]  /*3fc0*/  ISETP.GE.AND P2, PT, R125, RZ, PT ;  /* 0x000000ff7d00720c */ /* 0x000fe20003f46270 */
[--C-:B------:R-:W-:Y:S01]  /*3fd0*/  @!P5 IMAD.IADD R227, R227, 0x1, -R6.reuse ;  /* 0x00000001e3e3d824 */ /* 0x100fe200078e0a06 */
[----:B------:R-:W-:Y:S01]  /*3fe0*/  IABS R125, R74 ;  /* 0x0000004a007d7213 */ /* 0x000fe20000000000 */
[C---:B------:R-:W-:Y:S02]  /*3ff0*/  IMAD R245, R6.reuse, R15, R245 ;  /* 0x0000000f06f57224 */ /* 0x040fe400078e02f5 */
[----:B------:R-:W-:Y:S01]  /*4000*/  IMAD.MOV R13, RZ, RZ, -R13 ;  /* 0x000000ffff0d7224 */ /* 0x000fe200078e0a0d */
[C---:B------:R-:W-:Y:S01]  /*4010*/  ISETP.GT.U32.AND P5, PT, R6.reuse, R227, PT ;  /* 0x000000e30600720c */ /* 0x040fe20003fa4070 */
[----:B------:R-:W-:Y:S01]  /*4020*/  @!P4 IMAD.IADD R231, R231, 0x1, -R6 ;  /* 0x00000001e7e7c824 */ /* 0x000fe200078e0a06 */
[C---:B------:R-:W-:Y:S01]  /*4030*/  ISETP.GT.U32.AND P4, PT, R6.reuse, R245, PT ;  /* 0x000000f50600720c */ /* 0x040fe20003f84070 */
[----:B------:R-:W-:-:S02]  /*4040*/  IMAD R251, R6, R13, R251 ;  /* 0x0000000d06fb7224 */ /* 0x000fc400078e02fb */
[----:B------:R-:W-:Y:S01]  /*4050*/  @!P3 IMAD.MOV R199, RZ, RZ, -R199 ;  /* 0x000000ffffc7b224 */ /* 0x000fe200078e0ac7 */
[----:B------:R-:W-:Y:S01]  /*4060*/  ISETP.GE.AND P3, PT, R128, RZ, PT ;  /* 0x000000ff8000720c */ /* 0x000fe20003f66270 */
[----:B------:R-:W-:-:S04]  /*4070*/  IMAD.HI.U32 R14, R7, R249, RZ ;  /* 0x000000f9070e7227 */ /* 0x000fc800078e00ff */
[--C-:B------:R-:W-:Y:S01]  /*4080*/  @!P0 IMAD.IADD R191, R191, 0x1, -R6.reuse ;  /* 0x00000001bfbf8824 */ /* 0x100fe200078e0a06 */
[----:B------:R-:W-:Y:S01]  /*4090*/  ISETP.GE.AND P0, PT, R126, RZ, PT ;  /* 0x000000ff7e00720c */ /* 0x000fe20003f06270 */
[----:B------:R-:W-:Y:S01]  /*40a0*/  @!P6 IMAD.IADD R247, R247, 0x1, -R6 ;  /* 0x00000001f7f7e824 */ /* 0x000fe200078e0a06 */
[C---:B------:R-:W-:Y:S01]  /*40b0*/  ISETP.GT.U32.AND P6, PT, R6.reuse, R251, PT ;  /* 0x000000fb0600720c */ /* 0x040fe20003fc4070 */
[----:B------:R-:W-:Y:S02]  /*40c0*/  IMAD.MOV R14, RZ, RZ, -R14 ;  /* 0x000000ffff0e7224 */ /* 0x000fe400078e0a0e */
[----:B------:R-:W-:Y:S01]  /*40d0*/  @!P2 IMAD.MOV R223, RZ, RZ, -R223 ;  /* 0x000000ffffdfa224 */ /* 0x000fe200078e0adf */
[C---:B------:R-:W-:Y:S01]  /*40e0*/  ISETP.GT.U32.AND P2, PT, R6.reuse, R243, PT ;  /* 0x000000f30600720c */ /* 0x040fe20003f44070 */
[----:B------:R-:W-:Y:S02]  /*40f0*/  IMAD R249, R6, R14, R249 ;  /* 0x0000000e06f97224 */ /* 0x000fe400078e02f9 */
[----:B------:R-:W-:-:S04]  /*4100*/  IMAD.HI.U32 R13, R7, R206, RZ ;  /* 0x000000ce070d7227 */ /* 0x000fc800078e00ff */
[----:B------:R-:W-:Y:S01]  /*4110*/  @!P1 IMAD.MOV R175, RZ, RZ, -R175 ;  /* 0x000000ffffaf9224 */ /* 0x000fe200078e0aaf */
[----:B------:R-:W-:Y:S01]  /*4120*/  ISETP.GE.AND P1, PT, R123, RZ, PT ;  /* 0x000000ff7b00720c */ /* 0x000fe20003f26270 */
[--C-:B------:R-:W-:Y:S01]  /*4130*/  @!P5 IMAD.IADD R227, R227, 0x1, -R6.reuse ;  /* 0x00000001e3e3d824 */ /* 0x100fe200078e0a06 */
[----:B------:R-:W-:Y:S01]  /*4140*/  ISETP.GE.AND P5, PT, R121, RZ, PT ;  /* 0x000000ff7900720c */ /* 0x000fe20003fa6270 */
[----:B------:R-:W-:Y:S01]  /*4150*/  @!P4 IMAD.IADD R245, R245, 0x1, -R6 ;  /* 0x00000001f5f5c824 */ /* 0x000fe200078e0a06 */
[----:B------:R-:W-:Y:S01]  /*4160*/  ISETP.GT.U32.AND P4, PT, R6, R249, PT ;  /* 0x000000f90600720c */ /* 0x000fe20003f84070 */
[----:B------:R-:W-:Y:S02]  /*4170*/  IMAD.MOV R121, RZ, RZ, -R13 ;  /* 0x000000ffff797224 */ /* 0x000fe400078e0a0d */
[----:B------:R-:W-:Y:S01]  /*4180*/  @!P3 IMAD.MOV R191, RZ, RZ, -R191 ;  /* 0x000000ffffbfb224 */ /* 0x000fe200078e0abf */
[----:B------:R-:W-:Y:S01]  /*4190*/  ISETP.GE.AND P3, PT, R124, RZ, PT ;  /* 0x000000ff7c00720c */ /* 0x000fe20003f66270 */
[----:B------:R-:W-:Y:S01]  /*41a0*/  @!P0 IMAD.MOV R177, RZ, RZ, -R177 ;  /* 0x000000ffffb18224 */ /* 0x000fe200078e0ab1 */
[----:B------:R-:W-:Y:S01]  /*41b0*/  ISETP.GE.AND P0, PT, R122, RZ, PT ;  /* 0x000000ff7a00720c */ /* 0x000fe20003f06270 */
[----:B------:R-:W-:Y:S01]  /*41c0*/  IMAD R206, R6, R121, R206 ;  /* 0x0000007906ce7224 */ /* 0x000fe200078e02ce */
[----:B------:R-:W-:Y:S01]  /*41d0*/  IABS R121, R72 ;  /* 0x0000004800797213 */ /* 0x000fe20000000000 */
[----:B------:R-:W-:-:S02]  /*41e0*/  @!P6 IMAD.IADD R251, R251, 0x1, -R6 ;  /* 0x00000001fbfbe824 */ /* 0x000fc400078e0a06 */
[----:B------:R-:W-:Y:S01]  /*41f0*/  @!P2 IMAD.IADD R243, R243, 0x1, -R6 ;  /* 0x00000001f3f3a824 */ /* 0x000fe200078e0a06 */
[C---:B------:R-:W-:Y:S01]  /*4200*/  ISETP.GT.U32.AND P2, PT, R6.reuse, R206, PT ;  /* 0x000000ce0600720c */ /* 0x040fe20003f44070 */
[----:B------:R-:W-:Y:S01]  /*4210*/  IMAD.HI.U32 R13, R7, R200, RZ ;  /* 0x000000c8070d7227 */ /* 0x000fe200078e00ff */
[----:B------:R-:W-:-:S03]  /*4220*/  ISETP.GT.U32.AND P6, PT, R6, R251, PT ;  /* 0x000000fb0600720c */ /* 0x000fc60003fc4070 */
[----:B------:R-:W-:Y:S01]  /*4230*/  @!P1 IMAD.MOV R229, RZ, RZ, -R229 ;  /* 0x000000ffffe59224 */ /* 0x000fe200078e0ae5 */
[----:B------:R-:W-:Y:S01]  /*4240*/  ISETP.GT.U32.AND P1, PT, R6, R247, PT ;  /* 0x000000f70600720c */ /* 0x000fe20003f24070 */
[----:B------:R-:W-:-:S04]  /*4250*/  IMAD.HI.U32 R15, R7, R202, RZ ;  /* 0x000000ca070f7227 */ /* 0x000fc800078e00ff */
[----:B------:R-:W-:Y:S01]  /*4260*/  @!P4 IMAD.IADD R249, R249, 0x1, -R6 ;  /* 0x00000001f9f9c824 */ /* 0x000fe200078e0a06 */
[----:B------:R-:W-:Y:S01]  /*4270*/  ISETP.GE.AND P4, PT, R120, RZ, PT ;  /* 0x000000ff7800720c */ /* 0x000fe20003f86270 */
[----:B------:R-:W-:Y:S02]  /*4280*/  IMAD.MOV R13, RZ, RZ, -R13 ;  /* 0x000000ffff0d7224 */ /* 0x000fe400078e0a0d */
[----:B------:R-:W-:Y:S01]  /*4290*/  @!P3 IMAD.MOV R227, RZ, RZ, -R227 ;  /* 0x000000ffffe3b224 */ /* 0x000fe200078e0ae3 */
[----:B------:R-:W-:Y:S01]  /*42a0*/  ISETP.GT.U32.AND P3, PT, R6, R245, PT ;  /* 0x000000f50600720c */ /* 0x000fe20003f64070 */
[----:B------:R-:W-:-:S04]  /*42b0*/  IMAD.HI.U32 R14, R7, R204, RZ ;  /* 0x000000cc070e7227 */ /* 0x000fc800078e00ff */
[----:B------:R-:W-:Y:S02]  /*42c0*/  IMAD.MOV R15, RZ, RZ, -R15 ;  /* 0x000000ffff0f7224 */ /* 0x000fe400078e0a0f */
[----:B------:R-:W-:Y:S01]  /*42d0*/  @!P0 IMAD.MOV R231, RZ, RZ, -R231 ;  /* 0x000000ffffe78224 */ /* 0x000fe200078e0ae7 */
[C---:B------:R-:W-:Y:S01]  /*42e0*/  ISETP.GT.U32.AND P0, PT, R6.reuse, R249, PT ;  /* 0x000000f90600720c */ /* 0x040fe20003f04070 */
[C---:B------:R-:W-:Y:S02]  /*42f0*/  IMAD R200, R6.reuse, R13, R200 ;  /* 0x0000000d06c87224 */ /* 0x040fe400078e02c8 */
[----:B------:R-:W-:Y:S02]  /*4300*/  IMAD.MOV R123, RZ, RZ, -R14 ;  /* 0x000000ffff7b7224 */ /* 0x000fe400078e0a0e */
[C---:B------:R-:W-:Y:S02]  /*4310*/  IMAD R202, R6.reuse, R15, R202 ;  /* 0x0000000f06ca7224 */ /* 0x040fe400078e02ca */
[--C-:B------:R-:W-:Y:S01]  /*4320*/  @!P6 IMAD.IADD R251, R251, 0x1, -R6.reuse ;  /* 0x00000001fbfbe824 */ /* 0x100fe200078e0a06 */
[----:B------:R-:W-:Y:S01]  /*4330*/  ISETP.GT.U32.AND P6, PT, R6, R200, PT ;  /* 0x000000c80600720c */ /* 0x000fe20003fc4070 */
[----:B------:R-:W-:Y:S01]  /*4340*/  @!P2 IMAD.IADD R206, R206, 0x1, -R6 ;  /* 0x00000001cecea824 */ /* 0x000fe200078e0a06 */
[----:B------:R-:W-:Y:S01]  /*4350*/  ISETP.GE.AND P2, PT, R113, RZ, PT ;  /* 0x000000ff7100720c */ /* 0x000fe20003f46270 */
[----:B------:R-:W-:Y:S01]  /*4360*/  IMAD.HI.U32 R13, R7, R198, RZ ;  /* 0x000000c6070d7227 */ /* 0x000fe200078e00ff */
[----:B------:R-:W-:-:S03]  /*4370*/  IABS R113, R68 ;  /* 0x0000004400717213 */ /* 0x000fc60000000000 */
[C---:B------:R-:W-:Y:S01]  /*4380*/  IMAD R204, R6.reuse, R123, R204 ;  /* 0x0000007b06cc7224 */ /* 0x040fe200078e02cc */
[----:B------:R-:W-:Y:S01]  /*4390*/  IABS R123, R71 ;  /* 0x00000047007b7213 */ /* 0x000fe20000000000 */
[--C-:B------:R-:W-:Y:S01]  /*43a0*/  @!P1 IMAD.IADD R247, R247, 0x1, -R6.reuse ;  /* 0x00000001f7f79824 */ /* 0x100fe200078e0a06 */
[C---:B------:R-:W-:Y:S01]  /*43b0*/  ISETP.GT.U32.AND P1, PT, R6.reuse, R202, PT ;  /* 0x000000ca0600720c */ /* 0x040fe20003f24070 */
[----:B------:R-:W-:Y:S02]  /*43c0*/  IMAD.MOV R13, RZ, RZ, -R13 ;  /* 0x000000ffff0d7224 */ /* 0x000fe400078e0a0d */
[--C-:B------:R-:W-:Y:S01]  /*43d0*/  @!P3 IMAD.IADD R245, R245, 0x1, -R6.reuse ;  /* 0x00000001f5f5b824 */ /* 0x100fe200078e0a06 */
[C---:B------:R-:W-:Y:S01]  /*43e0*/  ISETP.GT.U32.AND P3, PT, R6.reuse, R204, PT ;  /* 0x000000cc0600720c */ /* 0x040fe20003f64070 */
[----:B------:R-:W-:Y:S01]  /*43f0*/  @!P0 IMAD.IADD R249, R249, 0x1, -R6 ;  /* 0x00000001f9f98824 */ /* 0x000fe200078e0a06 */
[----:B------:R-:W-:Y:S01]  /*4400*/  ISETP.GE.AND P0, PT, R117, RZ, PT ;  /* 0x000000ff7500720c */ /* 0x000fe20003f06270 */
[----:B------:R-:W-:Y:S01]  /*4410*/  IMAD R198, R6, R13, R198 ;  /* 0x0000000d06c67224 */ /* 0x000fe200078e02c6 */
[----:B------:R-:W-:Y:S01]  /*4420*/  IABS R117, R70 ;  /* 0x0000004600757213 */ /* 0x000fe20000000000 */
[--C-:B------:R-:W-:Y:S01]  /*4430*/  @!P6 IMAD.IADD R200, R200, 0x1, -R6.reuse ;  /* 0x00000001c8c8e824 */ /* 0x100fe200078e0a06 */
[C---:B------:R-:W-:Y:S01]  /*4440*/  ISETP.GT.U32.AND P6, PT, R6.reuse, R206, PT ;  /* 0x000000ce0600720c */ /* 0x040fe20003fc4070 */
[----:B------:R-:W-:Y:S01]  /*4450*/  @!P2 IMAD.MOV R249, RZ, RZ, -R249 ;  /* 0x000000fffff9a224 */ /* 0x000fe200078e0af9 */
[----:B------:R-:W-:Y:S01]  /*4460*/  ISETP.GT.U32.AND P2, PT, R6, R198, PT ;  /* 0x000000c60600720c */ /* 0x000fe20003f44070 */
[----:B------:R-:W-:Y:S01]  /*4470*/  @!P1 IMAD.IADD R202, R202, 0x1, -R6 ;  /* 0x00000001caca9824 */ /* 0x000fe200078e0a06 */
[----:B------:R-:W-:Y:S01]  /*4480*/  ISETP.GE.AND P1, PT, R114, RZ, PT ;  /* 0x000000ff7200720c */ /* 0x000fe20003f26270 */
[----:B------:R-:W-:-:S04]  /*4490*/  IMAD.HI.U32 R14, R7, R196, RZ ;  /* 0x000000c4070e7227 */ /* 0x000fc800078e00ff */
[----:B------:R-:W-:Y:S01]  /*44a0*/  @!P3 IMAD.IADD R204, R204, 0x1, -R6 ;  /* 0x00000001ccccb824 */ /* 0x000fe200078e0a06 */
[----:B------:R-:W-:Y:S01]  /*44b0*/  ISETP.GE.AND P3, PT, R115, RZ, PT ;  /* 0x000000ff7300720c */ /* 0x000fe20003f66270 */
[----:B------:R-:W-:Y:S01]  /*44c0*/  @!P5 IMAD.MOV R243, RZ, RZ, -R243 ;  /* 0x000000fffff3d224 */ /* 0x000fe200078e0af3 */
[----:B------:R-:W-:Y:S01]  /*44d0*/  ISETP.GT.U32.AND P5, PT, R6, R200, PT ;  /* 0x000000c80600720c */ /* 0x000fe20003fa4070 */
[----:B------:R-:W-:Y:S01]  /*44e0*/  IMAD.MOV R15, RZ, RZ, -R14 ;  /* 0x000000ffff0f7224 */ /* 0x000fe200078e0a0e */
[----:B------:R-:W-:Y:S01]  /*44f0*/  IABS R115, R67 ;  /* 0x0000004300737213 */ /* 0x000fe20000000000 */
[----:B------:R-:W-:Y:S02]  /*4500*/  @!P6 IMAD.IADD R206, R206, 0x1, -R6 ;  /* 0x00000001cecee824 */ /* 0x000fe400078e0a06 */
[----:B------:R-:W-:Y:S02]  /*4510*/  IMAD R196, R6, R15, R196 ;  /* 0x0000000f06c47224 */ /* 0x000fe400078e02c4 */
[----:B------:R-:W-:Y:S01]  /*4520*/  @!P2 IMAD.IADD R198, R198, 0x1, -R6 ;  /* 0x00000001c6c6a824 */ /* 0x000fe200078e0a06 */
[----:B------:R-:W-:Y:S01]  /*4530*/  ISETP.GE.AND P2, PT, R111, RZ, PT ;  /* 0x000000ff6f00720c */ /* 0x000fe20003f46270 */
[----:B------:R-:W-:Y:S01]  /*4540*/  IMAD.HI.U32 R13, R7, R194, RZ ;  /* 0x000000c2070d7227 */ /* 0x000fe200078e00ff */
[----:B------:R-:W-:-:S02]  /*4550*/  ISETP.GT.U32.AND P6, PT, R6, R196, PT ;  /* 0x000000c40600720c */ /* 0x000fc40003fc4070 */
[----:B------:R-:W-:Y:S01]  /*4560*/  IABS R111, R69 ;  /* 0x00000045006f7213 */ /* 0x000fe20000000000 */
[----:B------:R-:W-:Y:S01]  /*4570*/  @!P4 IMAD.MOV R245, RZ, RZ, -R245 ;  /* 0x000000fffff5c224 */ /* 0x000fe200078e0af5 */
[C---:B------:R-:W-:Y:S01]  /*4580*/  ISETP.GT.U32.AND P4, PT, R6.reuse, R204, PT ;  /* 0x000000cc0600720c */ /* 0x040fe20003f84070 */
[----:B------:R-:W-:Y:S01]  /*4590*/  @!P1 IMAD.MOV R206, RZ, RZ, -R206 ;  /* 0x000000ffffce9224 */ /* 0x000fe200078e0ace */
[----:B------:R-:W-:Y:S01]  /*45a0*/  ISETP.GT.U32.AND P1, PT, R6, R198, PT ;  /* 0x000000c60600720c */ /* 0x000fe20003f24070 */
[----:B------:R-:W-:Y:S02]  /*45b0*/  IMAD.MOV R13, RZ, RZ, -R13 ;  /* 0x000000ffff0d7224 */ /* 0x000fe400078e0a0d */
[----:B------:R-:W-:Y:S01]  /*45c0*/  @!P3 IMAD.MOV R251, RZ, RZ, -R251 ;  /* 0x000000fffffbb224 */ /* 0x000fe200078e0afb */
[----:B------:R-:W-:Y:S01]  /*45d0*/  ISETP.GE.AND P3, PT, R112, RZ, PT ;  /* 0x000000ff7000720c */ /* 0x000fe20003f66270 */
[----:B------:R-:W-:Y:S01]  /*45e0*/  @!P5 IMAD.IADD R200, R200, 0x1, -R6 ;  /* 0x00000001c8c8d824 */ /* 0x000fe200078e0a06 */
[----:B------:R-:W-:Y:S01]  /*45f0*/  ISETP.GE.AND P5, PT, R110, RZ, PT ;  /* 0x000000ff6e00720c */ /* 0x000fe20003fa6270 */
[----:B------:R-:W-:-:S02]  /*4600*/  IMAD R194, R6, R13, R194 ;  /* 0x0000000d06c27224 */ /* 0x000fc400078e02c2 */
[----:B------:R-:W-:-:S04]  /*4610*/  IMAD.HI.U32 R13, R7, R192, RZ ;  /* 0x000000c0070d7227 */ /* 0x000fc800078e00ff */
[----:B------:R-:W-:Y:S02]  /*4620*/  IMAD.MOV R13, RZ, RZ, -R13 ;  /* 0x000000ffff0d7224 */ /* 0x000fe400078e0a0d */
[--C-:B------:R-:W-:Y:S01]  /*4630*/  @!P4 IMAD.IADD R204, R204, 0x1, -R6.reuse ;  /* 0x00000001ccccc824 */ /* 0x100fe200078e0a06 */
[----:B------:R-:W-:Y:S01]  /*4640*/  ISETP.GE.AND P4, PT, R108, RZ, PT ;  /* 0x000000ff6c00720c */ /* 0x000fe20003f86270 */
[--C-:B------:R-:W-:Y:S01]  /*4650*/  @!P6 IMAD.IADD R196, R196, 0x1, -R6.reuse ;  /* 0x00000001c4c4e824 */ /* 0x100fe200078e0a06 */
[----:B------:R-:W-:Y:S01]  /*4660*/  ISETP.GT.U32.AND P6, PT, R6, R194, PT ;  /* 0x000000c20600720c */ /* 0x000fe20003fc4070 */
[----:B------:R-:W-:Y:S01]  /*4670*/  @!P1 IMAD.IADD R198, R198, 0x1, -R6 ;  /* 0x00000001c6c69824 */ /* 0x000fe200078e0a06 */
[----:B------:R-:W-:Y:S01]  /*4680*/  ISETP.GE.AND P1, PT, R107, RZ, PT ;  /* 0x000000ff6b00720c */ /* 0x000fe20003f26270 */
[C---:B------:R-:W-:Y:S01]  /*4690*/  IMAD R192, R6.reuse, R13, R192 ;  /* 0x0000000d06c07224 */ /* 0x040fe200078e02c0 */
[----:B------:R-:W-:Y:S01]  /*46a0*/  IABS R107, R65 ;  /* 0x00000041006b7213 */ /* 0x000fe20000000000 */
[----:B------:R-:W-:Y:S01]  /*46b0*/  @!P3 IMAD.MOV R204, RZ, RZ, -R204 ;  /* 0x000000ffffccb224 */ /* 0x000fe200078e0acc */
[C---:B------:R-:W-:Y:S01]  /*46c0*/  ISETP.GT.U32.AND P3, PT, R6.reuse, R196, PT ;  /* 0x000000c40600720c */ /* 0x040fe20003f64070 */
[----:B------:R-:W-:Y:S01]  /*46d0*/  @!P0 IMAD.MOV R247, RZ, RZ, -R247 ;  /* 0x000000fffff78224 */ /* 0x000fe200078e0af7 */
[C---:B------:R-:W-:Y:S01]  /*46e0*/  ISETP.GT.U32.AND P0, PT, R6.reuse, R202, PT ;  /* 0x000000ca0600720c */ /* 0x040fe20003f04070 */
[----:B------:R-:W-:Y:S01]  /*46f0*/  @!P5 IMAD.MOV R198, RZ, RZ, -R198 ;  /* 0x000000ffffc6d224 */ /* 0x000fe200078e0ac6 */
[----:B------:R-:W-:Y:S01]  /*4700*/  ISETP.GT.U32.AND P5, PT, R6, R192, PT ;  /* 0x000000c00600720c */ /* 0x000fe20003fa4070 */
[----:B------:R-:W-:-:S04]  /*4710*/  IMAD.HI.U32 R14, R7, R189, RZ ;  /* 0x000000bd070e7227 */ /* 0x000fc800078e00ff */
[----:B------:R-:W-:Y:S02]  /*4720*/  @!P6 IMAD.IADD R194, R194, 0x1, -R6 ;  /* 0x00000001c2c2e824 */ /* 0x000fe400078e0a06 */
[----:B------:R-:W-:Y:S02]  /*4730*/  IMAD.MOV R14, RZ, RZ, -R14 ;  /* 0x000000ffff0e7224 */ /* 0x000fe400078e0a0e */
[--C-:B------:R-:W-:Y:S01]  /*4740*/  @!P3 IMAD.IADD R196, R196, 0x1, -R6.reuse ;  /* 0x00000001c4c4b824 */ /* 0x100fe200078e0a06 */
[----:B------:R-:W-:Y:S01]  /*4750*/  ISETP.GE.AND P3, PT, R12, RZ, PT ;  /* 0x000000ff0c00720c */ /* 0x000fe20003f66270 */
[--C-:B------:R-:W-:Y:S01]  /*4760*/  @!P0 IMAD.IADD R202, R202, 0x1, -R6.reuse ;  /* 0x00000001caca8824 */ /* 0x100fe200078e0a06 */
[----:B------:R-:W-:Y:S01]  /*4770*/  ISETP.GE.AND P0, PT, R109, RZ, PT ;  /* 0x000000ff6d00720c */ /* 0x000fe20003f06270 */
[----:B------:R-:W-:Y:S01]  /*4780*/  @!P5 IMAD.IADD R192, R192, 0x1, -R6 ;  /* 0x00000001c0c0d824 */ /* 0x000fe200078e0a06 */
[----:B------:R-:W-:Y:S01]  /*4790*/  ISETP.GT.U32.AND P6, PT, R6, R194, PT ;  /* 0x000000c20600720c */ /* 0x000fe20003fc4070 */
[----:B------:R-:W-:Y:S01]  /*47a0*/  IMAD.HI.U32 R12, R7, R190, RZ ;  /* 0x000000be070c7227 */ /* 0x000fe200078e00ff */
[----:B------:R-:W-:-:S02]  /*47b0*/  IABS R109, R64 ;  /* 0x00000040006d7213 */ /* 0x000fc40000000000 */
[----:B------:R-:W-:Y:S01]  /*47c0*/  ISETP.GT.U32.AND P5, PT, R6, R192, PT ;  /* 0x000000c00600720c */ /* 0x000fe20003fa4070 */
[----:B------:R-:W-:Y:S02]  /*47d0*/  IMAD.MOV R13, RZ, RZ, -R12 ;  /* 0x000000ffff0d7224 */ /* 0x000fe400078e0a0c */
[----:B------:R-:W-:-:S04]  /*47e0*/  IMAD.HI.U32 R12, R7, R188, RZ ;  /* 0x000000bc070c7227 */ /* 0x000fc800078e00ff */
[----:B------:R-:W-:Y:S02]  /*47f0*/  IMAD.MOV R15, RZ, RZ, -R12 ;  /* 0x000000ffff0f7224 */ /* 0x000fe400078e0a0c */
[----:B------:R-:W-:Y:S01]  /*4800*/  @!P4 IMAD.MOV R202, RZ, RZ, -R202 ;  /* 0x000000ffffcac224 */ /* 0x000fe200078e0aca */
[----:B------:R-:W-:Y:S01]  /*4810*/  ISETP.GE.AND P4, PT, R106, RZ, PT ;  /* 0x000000ff6a00720c */ /* 0x000fe20003f86270 */
[----:B------:R-:W-:Y:S01]  /*4820*/  @!P0 IMAD.MOV R200, RZ, RZ, -R200 ;  /* 0x000000ffffc88224 */ /* 0x000fe200078e0ac8 */
[----:B------:R-:W-:Y:S01]  /*4830*/  ISETP.GE.AND P0, PT, R105, RZ, PT ;  /* 0x000000ff6900720c */ /* 0x000fe20003f06270 */
[C---:B------:R-:W-:Y:S01]  /*4840*/  IMAD R190, R6.reuse, R13, R190 ;  /* 0x0000000d06be7224 */ /* 0x040fe200078e02be */
[----:B------:R-:W-:Y:S01]  /*4850*/  IABS R105, R66 ;  /* 0x0000004200697213 */ /* 0x000fe20000000000 */
[----:B------:R-:W-:Y:S02]  /*4860*/  IMAD R188, R6, R15, R188 ;  /* 0x0000000f06bc7224 */ /* 0x000fe400078e02bc */
[----:B------:R-:W-:-:S04]  /*4870*/  IMAD.HI.U32 R12, R7, R186, RZ ;  /* 0x000000ba070c7227 */ /* 0x000fc800078e00ff */
[----:B------:R-:W-:-:S04]  /*4880*/  IMAD.HI.U32 R13, R7, R184, RZ ;  /* 0x000000b8070d7227 */ /* 0x000fc800078e00ff */
[----:B------:R-:W-:Y:S01]  /*4890*/  @!P5 IMAD.IADD R192, R192, 0x1, -R6 ;  /* 0x00000001c0c0d824 */ /* 0x000fe200078e0a06 */
[----:B------:R-:W-:Y:S01]  /*48a0*/  ISETP.GT.U32.AND P5, PT, R6, R188, PT ;  /* 0x000000bc0600720c */ /* 0x000fe20003fa4070 */
[----:B------:R-:W-:Y:S02]  /*48b0*/  IMAD.MOV R15, RZ, RZ, -R12 ;  /* 0x000000ffff0f7224 */ /* 0x000fe400078e0a0c */
[----:B------:R-:W-:Y:S02]  /*48c0*/  IMAD.MOV R13, RZ, RZ, -R13 ;  /* 0x000000ffff0d7224 */ /* 0x000fe400078e0a0d */
[----:B------:R-:W-:-:S04]  /*48d0*/  IMAD.HI.U32 R12, R7, R241, RZ ;  /* 0x000000f1070c7227 */ /* 0x000fc800078e00ff */
[----:B------:R-:W-:Y:S02]  /*48e0*/  IMAD R184, R6, R13, R184 ;  /* 0x0000000d06b87224 */ /* 0x000fe400078e02b8 */
[----:B------:R-:W-:Y:S01]  /*48f0*/  @!P6 IMAD.IADD R194, R194, 0x1, -R6 ;  /* 0x00000001c2c2e824 */ /* 0x000fe200078e0a06 */
[C---:B------:R-:W-:Y:S01]  /*4900*/  ISETP.GT.U32.AND P6, PT, R6.reuse, R190, PT ;  /* 0x000000be0600720c */ /* 0x040fe20003fc4070 */
[C---:B------:R-:W-:Y:S01]  /*4910*/  IMAD R186, R6.reuse, R15, R186 ;  /* 0x0000000f06ba7224 */ /* 0x040fe200078e02ba */
[----:B------:R-:W-:Y:S01]  /*4920*/  IABS R15, R27 ;  /* 0x0000001b000f7213 */ /* 0x000fe20000000000 */
[----:B------:R-:W-:Y:S02]  /*4930*/  IMAD.MOV R13, RZ, RZ, -R12 ;  /* 0x000000ffff0d7224 */ /* 0x000fe400078e0a0c */
[----:B------:R-:W-:Y:S01]  /*4940*/  @!P4 IMAD.MOV R194, RZ, RZ, -R194 ;  /* 0x000000ffffc2c224 */ /* 0x000fe200078e0ac2 */
[C---:B------:R-:W-:Y:S01]  /*4950*/  ISETP.GT.U32.AND P4, PT, R6.reuse, R186, PT ;  /* 0x000000ba0600720c */ /* 0x040fe20003f84070 */
[----:B------:R-:W-:-:S02]  /*4960*/  IMAD R241, R6, R13, R241 ;  /* 0x0000000d06f17224 */ /* 0x000fc400078e02f1 */
[----:B------:R-:W-:Y:S01]  /*4970*/  @!P0 IMAD.MOV R192, RZ, RZ, -R192 ;  /* 0x000000ffffc08224 */ /* 0x000fe200078e0ac0 */
[----:B------:R-:W-:Y:S01]  /*4980*/  ISETP.GT.U32.AND P0, PT, R6, R184, PT ;  /* 0x000000b80600720c */ /* 0x000fe20003f04070 */
[----:B------:R-:W-:Y:S01]  /*4990*/  @!P5 IMAD.IADD R188, R188, 0x1, -R6 ;  /* 0x00000001bcbcd824 */ /* 0x000fe200078e0a06 */
[----:B------:R-:W-:Y:S01]  /*49a0*/  ISETP.GT.U32.AND P5, PT, R6, R241, PT ;  /* 0x000000f10600720c */ /* 0x000fe20003fa4070 */
[----:B------:R-:W-:-:S04]  /*49b0*/  IMAD.HI.U32 R12, R7, R239, RZ ;  /* 0x000000ef070c7227 */ /* 0x000fc800078e00ff */
[----:B------:R-:W-:Y:S02]  /*49c0*/  IMAD.MOV R12, RZ, RZ, -R12 ;  /* 0x000000ffff0c7224 */ /* 0x000fe400078e0a0c */
[--C-:B------:R-:W-:Y:S01]  /*49d0*/  @!P4 IMAD.IADD R186, R186, 0x1, -R6.reuse ;  /* 0x00000001babac824 */ /* 0x100fe200078e0a06 */
[----:B------:R-:W-:Y:S01]  /*49e0*/  ISETP.GT.U32.AND P4, PT, R6, R188, PT ;  /* 0x000000bc0600720c */ /* 0x000fe20003f84070 */
[--C-:B------:R-:W-:Y:S02]  /*49f0*/  @!P6 IMAD.IADD R190, R190, 0x1, -R6.reuse ;  /* 0x00000001bebee824 */ /* 0x100fe400078e0a06 */
[--C-:B------:R-:W-:Y:S01]  /*4a00*/  @!P0 IMAD.IADD R184, R184, 0x1, -R6.reuse ;  /* 0x00000001b8b88824 */ /* 0x100fe200078e0a06 */
[C---:B------:R-:W-:Y:S01]  /*4a10*/  ISETP.GT.U32.AND P0, PT, R6.reuse, R186, PT ;  /* 0x000000ba0600720c */ /* 0x040fe20003f04070 */
[----:B------:R-:W-:Y:S01]  /*4a20*/  @!P5 IMAD.IADD R241, R241, 0x1, -R6 ;  /* 0x00000001f1f1d824 */ /* 0x000fe200078e0a06 */
[C---:B------:R-:W-:Y:S01]  /*4a30*/  ISETP.GT.U32.AND P6, PT, R6.reuse, R190, PT ;  /* 0x000000be0600720c */ /* 0x040fe20003fc4070 */
[C---:B------:R-:W-:Y:S01]  /*4a40*/  IMAD R239, R6.reuse, R12, R239 ;  /* 0x0000000c06ef7224 */ /* 0x040fe200078e02ef */
[----:B------:R-:W-:Y:S01]  /*4a50*/  ISETP.GT.U32.AND P5, PT, R6, R184, PT ;  /* 0x000000b80600720c */ /* 0x000fe20003fa4070 */
[----:B------:R-:W-:-:S04]  /*4a60*/  IMAD.HI.U32 R12, R7, R225, RZ ;  /* 0x000000e1070c7227 */ /* 0x000fc800078e00ff */
[----:B------:R-:W-:Y:S02]  /*4a70*/  IMAD.MOV R12, RZ, RZ, -R12 ;  /* 0x000000ffff0c7224 */ /* 0x000fe400078e0a0c */
[----:B------:R-:W-:Y:S01]  /*4a80*/  @!P4 IMAD.IADD R188, R188, 0x1, -R6 ;  /* 0x00000001bcbcc824 */ /* 0x000fe200078e0a06 */
[C---:B------:R-:W-:Y:S01]  /*4a90*/  ISETP.GT.U32.AND P4, PT, R6.reuse, R239, PT ;  /* 0x000000ef0600720c */ /* 0x040fe20003f84070 */
[----:B------:R-:W-:Y:S02]  /*4aa0*/  IMAD R225, R6, R12, R225 ;  /* 0x0000000c06e17224 */ /* 0x000fe400078e02e1 */
[----:B------:R-:W-:-:S04]  /*4ab0*/  IMAD.HI.U32 R12, R7, R221, RZ ;  /* 0x000000dd070c7227 */ /* 0x000fc800078e00ff */
[--C-:B------:R-:W-:Y:S01]  /*4ac0*/  @!P5 IMAD.IADD R184, R184, 0x1, -R6.reuse ;  /* 0x00000001b8b8d824 */ /* 0x100fe200078e0a06 */
[----:B------:R-:W-:Y:S01]  /*4ad0*/  ISETP.GT.U32.AND P5, PT, R6, R225, PT ;  /* 0x000000e10600720c */ /* 0x000fe20003fa4070 */
[----:B------:R-:W-:Y:S01]  /*4ae0*/  @!P6 IMAD.IADD R190, R190, 0x1, -R6 ;  /* 0x00000001bebee824 */ /* 0x000fe200078e0a06 */
[----:B------:R-:W-:Y:S01]  /*4af0*/  ISETP.GE.AND P6, PT, R103, RZ, PT ;  /* 0x000000ff6700720c */ /* 0x000fe20003fc6270 */
[----:B------:R-:W-:Y:S01]  /*4b00*/  IMAD.HI.U32 R13, R7, R219, RZ ;  /* 0x000000db070d7227 */ /* 0x000fe200078e00ff */
[----:B------:R-:W-:-:S03]  /*4b10*/  IABS R103, R63 ;  /* 0x0000003f00677213 */ /* 0x000fc60000000000 */
[----:B------:R-:W-:Y:S02]  /*4b20*/  IMAD.MOV R12, RZ, RZ, -R12 ;  /* 0x000000ffff0c7224 */ /* 0x000fe400078e0a0c */
[----:B------:R-:W-:Y:S02]  /*4b30*/  IMAD.MOV R13, RZ, RZ, -R13 ;  /* 0x000000ffff0d7224 */ /* 0x000fe400078e0a0d */
[--C-:B------:R-:W-:Y:S01]  /*4b40*/  @!P4 IMAD.IADD R239, R239, 0x1, -R6.reuse ;  /* 0x00000001efefc824 */ /* 0x100fe200078e0a06 */
[----:B------:R-:W-:Y:S01]  /*4b50*/  ISETP.GE.AND P4, PT, R102, RZ, PT ;  /* 0x000000ff6600720c */ /* 0x000fe20003f86270 */
[C---:B------:R-:W-:Y:S02]  /*4b60*/  IMAD R221, R6.reuse, R12, R221 ;  /* 0x0000000c06dd7224 */ /* 0x040fe400078e02dd */
[C---:B------:R-:W-:Y:S02]  /*4b70*/  IMAD R219, R6.reuse, R13, R219 ;  /* 0x0000000d06db7224 */ /* 0x040fe400078e02db */
[----:B------:R-:W-:Y:S01]  /*4b80*/  @!P5 IMAD.IADD R225, R225, 0x1, -R6 ;  /* 0x00000001e1e1d824 */ /* 0x000fe200078e0a06 */
[C---:B------:R-:W-:Y:S01]  /*4b90*/  ISETP.GT.U32.AND P5, PT, R6.reuse, R221, PT ;  /* 0x000000dd0600720c */ /* 0x040fe20003fa4070 */
[----:B------:R-:W-:Y:S01]  /*4ba0*/  @!P3 IMAD.MOV R188, RZ, RZ, -R188 ;  /* 0x000000ffffbcb224 */ /* 0x000fe200078e0abc */
[C---:B------:R-:W-:Y:S01]  /*4bb0*/  ISETP.GT.U32.AND P3, PT, R6.reuse, R239, PT ;  /* 0x000000ef0600720c */ /* 0x040fe20003f64070 */
[----:B------:R-:W-:Y:S01]  /*4bc0*/  @!P6 IMAD.MOV R184, RZ, RZ, -R184 ;  /* 0x000000ffffb8e224 */ /* 0x000fe200078e0ab8 */
[C---:B------:R-:W-:Y:S01]  /*4bd0*/  ISETP.GT.U32.AND P6, PT, R6.reuse, R219, PT ;  /* 0x000000db0600720c */ /* 0x040fe20003fc4070 */
[----:B------:R-:W-:-:S02]  /*4be0*/  IMAD R189, R6, R14, R189 ;  /* 0x0000000e06bd7224 */ /* 0x000fc400078e02bd */
[----:B------:R-:W-:Y:S01]  /*4bf0*/  @!P2 IMAD.MOV R196, RZ, RZ, -R196 ;  /* 0x000000ffffc4a224 */ /* 0x000fe200078e0ac4 */
[----:B------:R-:W-:Y:S01]  /*4c00*/  ISETP.GE.AND P2, PT, R104, RZ, PT ;  /* 0x000000ff6800720c */ /* 0x000fe20003f46270 */
[----:B------:R-:W-:Y:S01]  /*4c10*/  @!P1 IMAD.MOV R190, RZ, RZ, -R190 ;  /* 0x000000ffffbe9224 */ /* 0x000fe200078e0abe */
[----:B------:R-:W-:Y:S01]  /*4c20*/  ISETP.GT.U32.AND P1, PT, R6, R241, PT ;  /* 0x000000f10600720c */ /* 0x000fe20003f24070 */
[----:B------:R-:W-:-:S04]  /*4c30*/  IMAD.HI.U32 R12, R7, R187, RZ ;  /* 0x000000bb070c7227 */ /* 0x000fc800078e00ff */
[--C-:B------:R-:W-:Y:S01]  /*4c40*/  @!P3 IMAD.IADD R239, R239, 0x1, -R6.reuse ;  /* 0x00000001efefb824 */ /* 0x100fe200078e0a06 */
[----:B------:R-:W-:Y:S01]  /*4c50*/  ISETP.GT.U32.AND P3, PT, R6, R189, PT ;  /* 0x000000bd0600720c */ /* 0x000fe20003f64070 */
[--C-:B------:R-:W-:Y:S01]  /*4c60*/  @!P5 IMAD.IADD R221, R221, 0x1, -R6.reuse ;  /* 0x00000001ddddd824 */ /* 0x100fe200078e0a06 */
[----:B------:R-:W-:Y:S01]  /*4c70*/  ISETP.GE.AND P5, PT, R99, RZ, PT ;  /* 0x000000ff6300720c */ /* 0x000fe20003fa6270 */
[--C-:B------:R-:W-:Y:S01]  /*4c80*/  @!P6 IMAD.IADD R219, R219, 0x1, -R6.reuse ;  /* 0x00000001dbdbe824 */ /* 0x100fe200078e0a06 */
[----:B------:R-:W-:Y:S01]  /*4c90*/  IABS R99, R61 ;  /* 0x0000003d00637213 */ /* 0x000fe20000000000 */
[----:B------:R-:W-:Y:S01]  /*4ca0*/  @!P0 IMAD.IADD R186, R186, 0x1, -R6 ;  /* 0x00000001baba8824 */ /* 0x000fe200078e0a06 */
[----:B------:R-:W-:Y:S01]  /*4cb0*/  ISETP.GT.U32.AND P6, PT, R6, R221, PT ;  /* 0x000000dd0600720c */ /* 0x000fe20003fc4070 */
[----:B------:R-:W-:Y:S01]  /*4cc0*/  IMAD.MOV R12, RZ, RZ, -R12 ;  /* 0x000000ffff0c7224 */ /* 0x000fe200078e0a0c */
[----:B------:R-:W-:Y:S01]  /*4cd0*/  ISETP.GE.AND P0, PT, R100, RZ, PT ;  /* 0x000000ff6400720c */ /* 0x000fe20003f06270 */
[----:B------:R-:W-:Y:S01]  /*4ce0*/  @!P1 IMAD.IADD R241, R241, 0x1, -R6 ;  /* 0x00000001f1f19824 */ /* 0x000fe200078e0a06 */
[----:B------:R-:W-:Y:S01]  /*4cf0*/  ISETP.GE.AND P1, PT, R101, RZ, PT ;  /* 0x000000ff6500720c */ /* 0x000fe20003f26270 */
[----:B------:R-:W-:Y:S01]  /*4d00*/  @!P2 IMAD.MOV R186, RZ, RZ, -R186 ;  /* 0x000000ffffbaa224 */ /* 0x000fe200078e0aba */
[C---:B------:R-:W-:Y:S01]  /*4d10*/  ISETP.GT.U32.AND P2, PT, R6.reuse, R225, PT ;  /* 0x000000e10600720c */ /* 0x040fe20003f44070 */
[C---:B------:R-:W-:Y:S01]  /*4d20*/  IMAD R187, R6.reuse, R12, R187 ;  /* 0x0000000c06bb7224 */ /* 0x040fe200078e02bb */
[----:B------:R-:W-:Y:S01]  /*4d30*/  IABS R101, R60 ;  /* 0x0000003c00657213 */ /* 0x000fe20000000000 */
[----:B------:R-:W-:Y:S01]  /*4d40*/  @!P3 IMAD.IADD R189, R189, 0x1, -R6 ;  /* 0x00000001bdbdb824 */ /* 0x000fe200078e0a06 */
[----:B------:R-:W-:Y:S01]  /*4d50*/  ISETP.GT.U32.AND P3, PT, R6, R219, PT ;  /* 0x000000db0600720c */ /* 0x000fe20003f64070 */
[----:B------:R-:W-:-:S04]  /*4d60*/  IMAD.HI.U32 R13, R7, R185, RZ ;  /* 0x000000b9070d7227 */ /* 0x000fc800078e00ff */
[----:B------:R-:W-:Y:S01]  /*4d70*/  @!P6 IMAD.IADD R221, R221, 0x1, -R6 ;  /* 0x00000001dddde824 */ /* 0x000fe200078e0a06 */
[----:B------:R-:W-:Y:S01]  /*4d80*/  ISETP.GT.U32.AND P6, PT, R6, R187, PT ;  /* 0x000000bb0600720c */ /* 0x000fe20003fc4070 */
[----:B------:R-:W-:Y:S02]  /*4d90*/  IMAD.MOV R13, RZ, RZ, -R13 ;  /* 0x000000ffff0d7224 */ /* 0x000fe400078e0a0d */
[----:B------:R-:W-:-:S04]  /*4da0*/  IMAD.HI.U32 R12, R7, R183, RZ ;  /* 0x000000b7070c7227 */ /* 0x000fc800078e00ff */
[----:B------:R-:W-:Y:S02]  /*4db0*/  IMAD R185, R6, R13, R185 ;  /* 0x0000000d06b97224 */ /* 0x000fe400078e02b9 */
[----:B------:R-:W-:Y:S02]  /*4dc0*/  IMAD.MOV R13, RZ, RZ, -R12 ;  /* 0x000000ffff0d7224 */ /* 0x000fe400078e0a0c */
[--C-:B------:R-:W-:Y:S01]  /*4dd0*/  @!P2 IMAD.IADD R225, R225, 0x1, -R6.reuse ;  /* 0x00000001e1e1a824 */ /* 0x100fe200078e0a06 */
[----:B------:R-:W-:Y:S01]  /*4de0*/  ISETP.GE.AND P2, PT, R98, RZ, PT ;  /* 0x000000ff6200720c */ /* 0x000fe20003f46270 */
[----:B------:R-:W-:Y:S01]  /*4df0*/  @!P1 IMAD.MOV R239, RZ, RZ, -R239 ;  /* 0x000000ffffef9224 */ /* 0x000fe200078e0aef */
[C---:B------:R-:W-:Y:S01]  /*4e00*/  ISETP.GT.U32.AND P1, PT, R6.reuse, R189, PT ;  /* 0x000000bd0600720c */ /* 0x040fe20003f24070 */
[----:B------:R-:W-:Y:S01]  /*4e10*/  @!P3 IMAD.IADD R219, R219, 0x1, -R6 ;  /* 0x00000001dbdbb824 */ /* 0x000fe200078e0a06 */
[----:B------:R-:W-:Y:S01]  /*4e20*/  ISETP.GT.U32.AND P3, PT, R6, R185, PT ;  /* 0x000000b90600720c */ /* 0x000fe20003f64070 */
[----:B------:R-:W-:-:S04]  /*4e30*/  IMAD.HI.U32 R12, R7, R181, RZ ;  /* 0x000000b5070c7227 */ /* 0x000fc800078e00ff */
[----:B------:R-:W-:Y:S02]  /*4e40*/  IMAD R183, R6, R13, R183 ;  /* 0x0000000d06b77224 */ /* 0x000fe400078e02b7 */
[----:B------:R-:W-:Y:S01]  /*4e50*/  @!P0 IMAD.MOV R241, RZ, RZ, -R241 ;  /* 0x000000fffff18224 */ /* 0x000fe200078e0af1 */
[----:B------:R-:W-:Y:S01]  /*4e60*/  ISETP.GE.AND P0, PT, R97, RZ, PT ;  /* 0x000000ff6100720c */ /* 0x000fe20003f06270 */
[----:B------:R-:W-:Y:S01]  /*4e70*/  IMAD.HI.U32 R13, R7, R179, RZ ;  /* 0x000000b3070d7227 */ /* 0x000fe200078e00ff */
[----:B------:R-:W-:-:S03]  /*4e80*/  IABS R97, R62 ;  /* 0x0000003e00617213 */ /* 0x000fc60000000000 */
[----:B------:R-:W-:Y:S02]  /*4e90*/  IMAD.MOV R12, RZ, RZ, -R12 ;  /* 0x000000ffff0c7224 */ /* 0x000fe400078e0a0c */
[--C-:B------:R-:W-:Y:S01]  /*4ea0*/  @!P6 IMAD.IADD R187, R187, 0x1, -R6.reuse ;  /* 0x00000001bbbbe824 */ /* 0x100fe200078e0a06 */
[C---:B------:R-:W-:Y:S01]  /*4eb0*/  ISETP.GT.U32.AND P6, PT, R6.reuse, R183, PT ;  /* 0x000000b70600720c */ /* 0x040fe20003fc4070 */
[----:B------:R-:W-:Y:S02]  /*4ec0*/  IMAD.MOV R13, RZ, RZ, -R13 ;  /* 0x000000ffff0d7224 */ /* 0x000fe400078e0a0d */
[C---:B------:R-:W-:Y:S02]  /*4ed0*/  IMAD R181, R6.reuse, R12, R181 ;  /* 0x0000000c06b57224 */ /* 0x040fe400078e02b5 */
[--C-:B------:R-:W-:Y:S01]  /*4ee0*/  @!P1 IMAD.IADD R189, R189, 0x1, -R6.reuse ;  /* 0x00000001bdbd9824 */ /* 0x100fe200078e0a06 */
[----:B------:R-:W-:Y:S01]  /*4ef0*/  ISETP.GE.AND P1, PT, R95, RZ, PT ;  /* 0x000000ff5f00720c */ /* 0x000fe20003f26270 */
[C---:B------:R-:W-:Y:S01]  /*4f00*/  IMAD R179, R6.reuse, R13, R179 ;  /* 0x0000000d06b37224 */ /* 0x040fe200078e02b3 */
[----:B------:R-:W-:Y:S01]  /*4f10*/  IABS R95, R58 ;  /* 0x0000003a005f7213 */ /* 0x000fe20000000000 */
[----:B------:R-:W-:Y:S01]  /*4f20*/  @!P2 IMAD.MOV R219, RZ, RZ, -R219 ;  /* 0x000000ffffdba224 */ /* 0x000fe200078e0adb */
[----:B------:R-:W-:Y:S01]  /*4f30*/  ISETP.GT.U32.AND P2, PT, R6, R181, PT ;  /* 0x000000b50600720c */ /* 0x000fe20003f44070 */
[--C-:B------:R-:W-:Y:S01]  /*4f40*/  @!P3 IMAD.IADD R185, R185, 0x1, -R6.reuse ;  /* 0x00000001b9b9b824 */ /* 0x100fe200078e0a06 */
[----:B------:R-:W-:Y:S01]  /*4f50*/  ISETP.GE.AND P3, PT, R96, RZ, PT ;  /* 0x000000ff6000720c */ /* 0x000fe20003f66270 */
[----:B------:R-:W-:Y:S01]  /*4f60*/  @!P5 IMAD.MOV R189, RZ, RZ, -R189 ;  /* 0x000000ffffbdd224 */ /* 0x000fe200078e0abd */
[C---:B------:R-:W-:Y:S01]  /*4f70*/  ISETP.GT.U32.AND P5, PT, R6.reuse, R179, PT ;  /* 0x000000b30600720c */ /* 0x040fe20003fa4070 */
[----:B------:R-:W-:Y:S01]  /*4f80*/  @!P6 IMAD.IADD R183, R183, 0x1, -R6 ;  /* 0x00000001b7b7e824 */ /* 0x000fe200078e0a06 */
[C---:B------:R-:W-:Y:S01]  /*4f90*/  ISETP.GT.U32.AND P6, PT, R6.reuse, R187, PT ;  /* 0x000000bb0600720c */ /* 0x040fe20003fc4070 */
[----:B------:R-:W-:Y:S01]  /*4fa0*/  @!P0 IMAD.MOV R221, RZ, RZ, -R221 ;  /* 0x000000ffffdd8224 */ /* 0x000fe200078e0add */
[----:B------:R-:W-:Y:S01]  /*4fb0*/  ISETP.GT.U32.AND P0, PT, R6, R185, PT ;  /* 0x000000b90600720c */ /* 0x000fe20003f04070 */
[----:B------:R-:W-:-:S04]  /*4fc0*/  IMAD.HI.U32 R12, R7, R171, RZ ;  /* 0x000000ab070c7227 */ /* 0x000fc800078e00ff */
[----:B------:R-:W-:Y:S01]  /*4fd0*/  @!P4 IMAD.MOV R225, RZ, RZ, -R225 ;  /* 0x000000ffffe1c224 */ /* 0x000fe200078e0ae1 */
[----:B------:R-:W-:Y:S01]  /*4fe0*/  ISETP.GT.U32.AND P4, PT, R6, R183, PT ;  /* 0x000000b70600720c */ /* 0x000fe20003f84070 */
[----:B------:R-:W-:Y:S01]  /*4ff0*/  @!P2 IMAD.IADD R181, R181, 0x1, -R6 ;  /* 0x00000001b5b5a824 */ /* 0x000fe200078e0a06 */
[----:B------:R-:W-:Y:S01]  /*5000*/  ISETP.GE.AND P2, PT, R94, RZ, PT ;  /* 0x000000ff5e00720c */ /* 0x000fe20003f46270 */
[----:B------:R-:W-:Y:S02]  /*5010*/  IMAD.MOV R12, RZ, RZ, -R12 ;  /* 0x000000ffff0c7224 */ /* 0x000fe400078e0a0c */
[----:B------:R-:W-:Y:S01]  /*5020*/  @!P5 IMAD.IADD R179, R179, 0x1, -R6 ;  /* 0x00000001b3b3d824 */ /* 0x000fe200078e0a06 */
[----:B------:R-:W-:Y:S01]  /*5030*/  ISETP.GT.U32.AND P5, PT, R6, R181, PT ;  /* 0x000000b50600720c */ /* 0x000fe20003fa4070 */
[----:B------:R-:W-:-:S04]  /*5040*/  IMAD.HI.U32 R13, R7, R169, RZ ;  /* 0x000000a9070d7227 */ /* 0x000fc800078e00ff */
[--C-:B------:R-:W-:Y:S02]  /*5050*/  @!P6 IMAD.IADD R187, R187, 0x1, -R6.reuse ;  /* 0x00000001bbbbe824 */ /* 0x100fe400078e0a06 */
[----:B------:R-:W-:Y:S01]  /*5060*/  @!P0 IMAD.IADD R185, R185, 0x1, -R6 ;  /* 0x00000001b9b98824 */ /* 0x000fe200078e0a06 */
[----:B------:R-:W-:Y:S01]  /*5070*/  ISETP.GE.AND P0, PT, R92, RZ, PT ;  /* 0x000000ff5c00720c */ /* 0x000fe20003f06270 */
[C---:B------:R-:W-:Y:S02]  /*5080*/  IMAD R171, R6.reuse, R12, R171 ;  /* 0x0000000c06ab7224 */ /* 0x040fe400078e02ab */
[----:B------:R-:W-:Y:S02]  /*5090*/  IMAD.MOV R13, RZ, RZ, -R13 ;  /* 0x000000ffff0d7224 */ /* 0x000fe400078e0a0d */
[----:B------:R-:W-:Y:S01]  /*50a0*/  @!P1 IMAD.MOV R187, RZ, RZ, -R187 ;  /* 0x000000ffffbb9224 */ /* 0x000fe200078e0abb */
[C---:B------:R-:W-:Y:S01]  /*50b0*/  ISETP.GT.U32.AND P1, PT, R6.reuse, R179, PT ;  /* 0x000000b30600720c */ /* 0x040fe20003f24070 */
[----:B------:R-:W-:Y:S01]  /*50c0*/  @!P3 IMAD.MOV R185, RZ, RZ, -R185 ;  /* 0x000000ffffb9b224 */ /* 0x000fe200078e0ab9 */
[----:B------:R-:W-:Y:S01]  /*50d0*/  ISETP.GT.U32.AND P3, PT, R6, R171, PT ;  /* 0x000000ab0600720c */ /* 0x000fe20003f64070 */
[----:B------:R-:W-:-:S04]  /*50e0*/  IMAD.HI.U32 R14, R7, R173, RZ ;  /* 0x000000ad070e7227 */ /* 0x000fc800078e00ff */
[----:B------:R-:W-:Y:S01]  /*50f0*/  @!P4 IMAD.IADD R183, R183, 0x1, -R6 ;  /* 0x00000001b7b7c824 */ /* 0x000fe200078e0a06 */
[----:B------:R-:W-:Y:S01]  /*5100*/  ISETP.GE.AND P4, PT, R93, RZ, PT ;  /* 0x000000ff5d00720c */ /* 0x000fe20003f86270 */
[----:B------:R-:W-:Y:S01]  /*5110*/  IMAD R169, R6, R13, R169 ;  /* 0x0000000d06a97224 */ /* 0x000fe200078e02a9 */
[----:B------:R-:W-:Y:S01]  /*5120*/  IABS R93, R56 ;  /* 0x00000038005d7213 */ /* 0x000fe20000000000 */
[----:B------:R-:W-:-:S04]  /*5130*/  IMAD.HI.U32 R12, R7, R167, RZ ;  /* 0x000000a7070c7227 */ /* 0x000fc800078e00ff */
[----:B------:R-:W-:Y:S02]  /*5140*/  IMAD.MOV R14, RZ, RZ, -R14 ;  /* 0x000000ffff0e7224 */ /* 0x000fe400078e0a0e */
[----:B------:R-:W-:Y:S01]  /*5150*/  @!P5 IMAD.IADD R181, R181, 0x1, -R6 ;  /* 0x00000001b5b5d824 */ /* 0x000fe200078e0a06 */
[C---:B------:R-:W-:Y:S01]  /*5160*/  ISETP.GT.U32.AND P5, PT, R6.reuse, R169, PT ;  /* 0x000000a90600720c */ /* 0x040fe20003fa4070 */
[----:B------:R-:W-:Y:S02]  /*5170*/  IMAD.MOV R12, RZ, RZ, -R12 ;  /* 0x000000ffff0c7224 */ /* 0x000fe400078e0a0c */
[C---:B------:R-:W-:Y:S02]  /*5180*/  IMAD R173, R6.reuse, R14, R173 ;  /* 0x0000000e06ad7224 */ /* 0x040fe400078e02ad */
[--C-:B------:R-:W-:Y:S01]  /*5190*/  @!P1 IMAD.IADD R179, R179, 0x1, -R6.reuse ;  /* 0x00000001b3b39824 */ /* 0x100fe200078e0a06 */
[----:B------:R-:W-:Y:S01]  /*51a0*/  ISETP.GE.AND P1, PT, R89, RZ, PT ;  /* 0x000000ff5900720c */ /* 0x000fe20003f26270 */
[--C-:B------:R-:W-:Y:S01]  /*51b0*/  @!P3 IMAD.IADD R171, R171, 0x1, -R6.reuse ;  /* 0x00000001ababb824 */ /* 0x100fe200078e0a06 */
[C---:B------:R-:W-:Y:S01]  /*51c0*/  ISETP.GT.U32.AND P6, PT, R6.reuse, R173, PT ;  /* 0x000000ad0600720c */ /* 0x040fe20003fc4070 */
[C---:B------:R-:W-:Y:S01]  /*51d0*/  IMAD R167, R6.reuse, R12, R167 ;  /* 0x0000000c06a77224 */ /* 0x040fe200078e02a7 */
[----:B------:R-:W-:Y:S01]  /*51e0*/  ISETP.GE.AND P3, PT, R91, RZ, PT ;  /* 0x000000ff5b00720c */ /* 0x000fe20003f66270 */
[----:B------:R-:W-:Y:S01]  /*51f0*/  @!P4 IMAD.MOV R181, RZ, RZ, -R181 ;  /* 0x000000ffffb5c224 */ /* 0x000fe200078e0ab5 */
[C---:B------:R-:W-:Y:S01]  /*5200*/  ISETP.GT.U32.AND P4, PT, R6.reuse, R171, PT ;  /* 0x000000ab0600720c */ /* 0x040fe20003f84070 */
[----:B------:R-:W-:Y:S01]  /*5210*/  @!P2 IMAD.MOV R179, RZ, RZ, -R179 ;  /* 0x000000ffffb3a224 */ /* 0x000fe200078e0ab3 */
[----:B------:R-:W-:Y:S01]  /*5220*/  ISETP.GT.U32.AND P2, PT, R6, R167, PT ;  /* 0x000000a70600720c */ /* 0x000fe20003f44070 */
[----:B------:R-:W-:Y:S01]  /*5230*/  @!P5 IMAD.IADD R169, R169, 0x1, -R6 ;  /* 0x00000001a9a9d824 */ /* 0x000fe200078e0a06 */
[----:B------:R-:W-:Y:S01]  /*5240*/  IABS R91, R59 ;  /* 0x0000003b005b7213 */ /* 0x000fe20000000000 */
[----:B------:R-:W-:Y:S01]  /*5250*/  IMAD.HI.U32 R12, R7, R165, RZ ;  /* 0x000000a5070c7227 */ /* 0x000fe200078e00ff */
[----:B------:R-:W-:-:S02]  /*5260*/  IABS R89, R57 ;  /* 0x0000003900597213 */ /* 0x000fc40000000000 */
[C---:B------:R-:W-:Y:S01]  /*5270*/  ISETP.GT.U32.AND P5, PT, R6.reuse, R169, PT ;  /* 0x000000a90600720c */ /* 0x040fe20003fa4070 */
[----:B------:R-:W-:Y:S02]  /*5280*/  @!P6 IMAD.IADD R173, R173, 0x1, -R6 ;  /* 0x00000001adade824 */ /* 0x000fe400078e0a06 */
[----:B------:R-:W-:Y:S02]  /*5290*/  IMAD.MOV R12, RZ, RZ, -R12 ;  /* 0x000000ffff0c7224 */ /* 0x000fe400078e0a0c */
[--C-:B------:R-:W-:Y:S01]  /*52a0*/  @!P4 IMAD.IADD R171, R171, 0x1, -R6.reuse ;  /* 0x00000001ababc824 */ /* 0x100fe200078e0a06 */
[C---:B------:R-:W-:Y:S01]  /*52b0*/  ISETP.GT.U32.AND P6, PT, R6.reuse, R173, PT ;  /* 0x000000ad0600720c */ /* 0x040fe20003fc4070 */
[--C-:B------:R-:W-:Y:S01]  /*52c0*/  @!P2 IMAD.IADD R167, R167, 0x1, -R6.reuse ;  /* 0x00000001a7a7a824 */ /* 0x100fe200078e0a06 */
[----:B------:R-:W-:Y:S01]  /*52d0*/  ISETP.GE.AND P4, PT, R87, RZ, PT ;  /* 0x000000ff5700720c */ /* 0x000fe20003f86270 */
[C---:B------:R-:W-:Y:S01]  /*52e0*/  IMAD R165, R6.reuse, R12, R165 ;  /* 0x0000000c06a57224 */ /* 0x040fe200078e02a5 */
[----:B------:R-:W-:Y:S01]  /*52f0*/  ISETP.GE.AND P2, PT, R85, RZ, PT ;  /* 0x000000ff5500720c */ /* 0x000fe20003f46270 */
[----:B------:R-:W-:Y:S01]  /*5300*/  @!P1 IMAD.MOV R171, RZ, RZ, -R171 ;  /* 0x000000ffffab9224 */ /* 0x000fe200078e0aab */
[C---:B------:R-:W-:Y:S01]  /*5310*/  ISETP.GT.U32.AND P1, PT, R6.reuse, R167, PT ;  /* 0x000000a70600720c */ /* 0x040fe20003f24070 */
[----:B------:R-:W-:Y:S01]  /*5320*/  @!P5 IMAD.IADD R169, R169, 0x1, -R6 ;  /* 0x00000001a9a9d824 */ /* 0x000fe200078e0a06 */
[----:B------:R-:W-:Y:S01]  /*5330*/  ISETP.GT.U32.AND P5, PT, R6, R165, PT ;  /* 0x000000a50600720c */ /* 0x000fe20003fa4070 */
[----:B------:R-:W-:Y:S01]  /*5340*/  IMAD.HI.U32 R13, R7, R159, RZ ;  /* 0x0000009f070d7227 */ /* 0x000fe200078e00ff */
[----:B------:R-:W-:-:S02]  /*5350*/  IABS R87, R53 ;  /* 0x0000003500577213 */ /* 0x000fc40000000000 */
[----:B------:R-:W-:Y:S01]  /*5360*/  IABS R85, R54 ;  /* 0x0000003600557213 */ /* 0x000fe20000000000 */
[----:B------:R-:W-:Y:S02]  /*5370*/  IMAD.MOV R13, RZ, RZ, -R13 ;  /* 0x000000ffff0d7224 */ /* 0x000fe400078e0a0d */
[----:B------:R-:W-:-:S04]  /*5380*/  IMAD.HI.U32 R12, R7, R163, RZ ;  /* 0x000000a3070c7227 */ /* 0x000fc800078e00ff */
[--C-:B------:R-:W-:Y:S01]  /*5390*/  @!P6 IMAD.IADD R173, R173, 0x1, -R6.reuse ;  /* 0x00000001adade824 */ /* 0x100fe200078e0a06 */
[----:B------:R-:W-:Y:S01]  /*53a0*/  ISETP.GE.AND P6, PT, R90, RZ, PT ;  /* 0x000000ff5a00720c */ /* 0x000fe20003fc6270 */
[----:B------:R-:W-:Y:S01]  /*53b0*/  @!P1 IMAD.IADD R167, R167, 0x1, -R6 ;  /* 0x00000001a7a79824 */ /* 0x000fe200078e0a06 */
[----:B------:R-:W-:Y:S01]  /*53c0*/  ISETP.GE.AND P1, PT, R84, RZ, PT ;  /* 0x000000ff5400720c */ /* 0x000fe20003f26270 */
[C---:B------:R-:W-:Y:S02]  /*53d0*/  IMAD R159, R6.reuse, R13, R159 ;  /* 0x0000000d069f7224 */ /* 0x040fe400078e029f */
[----:B------:R-:W-:Y:S02]  /*53e0*/  IMAD.MOV R12, RZ, RZ, -R12 ;  /* 0x000000ffff0c7224 */ /* 0x000fe400078e0a0c */
[----:B------:R-:W-:Y:S02]  /*53f0*/  @!P5 IMAD.IADD R165, R165, 0x1, -R6 ;  /* 0x00000001a5a5d824 */ /* 0x000fe400078e0a06 */
[----:B------:R-:W-:Y:S01]  /*5400*/  @!P3 IMAD.MOV R167, RZ, RZ, -R167 ;  /* 0x000000ffffa7b224 */ /* 0x000fe200078e0aa7 */
[C---:B------:R-:W-:Y:S01]  /*5410*/  ISETP.GT.U32.AND P3, PT, R6.reuse, R159, PT ;  /* 0x0000009f0600720c */ /* 0x040fe20003f64070 */
[C---:B------:R-:W-:Y:S01]  /*5420*/  IMAD R163, R6.reuse, R12, R163 ;  /* 0x0000000c06a37224 */ /* 0x040fe200078e02a3 */
[----:B------:R-:W-:Y:S01]  /*5430*/  ISETP.GT.U32.AND P5, PT, R6, R165, PT ;  /* 0x000000a50600720c */ /* 0x000fe20003fa4070 */
[----:B------:R-:W-:-:S04]  /*5440*/  IMAD.HI.U32 R12, R7, R161, RZ ;  /* 0x000000a1070c7227 */ /* 0x000fc800078e00ff */
[----:B------:R-:W-:Y:S02]  /*5450*/  IMAD.MOV R12, RZ, RZ, -R12 ;  /* 0x000000ffff0c7224 */ /* 0x000fe400078e0a0c */
[----:B------:R-:W-:Y:S01]  /*5460*/  @!P6 IMAD.MOV R169, RZ, RZ, -R169 ;  /* 0x000000ffffa9e224 */ /* 0x000fe200078e0aa9 */
[C---:B------:R-:W-:Y:S01]  /*5470*/  ISETP.GT.U32.AND P6, PT, R6.reuse, R163, PT ;  /* 0x000000a30600720c */ /* 0x040fe20003fc4070 */
[----:B------:R-:W-:Y:S02]  /*5480*/  IMAD R161, R6, R12, R161 ;  /* 0x0000000c06a17224 */ /* 0x000fe400078e02a1 */
[----:B------:R-:W-:-:S04]  /*5490*/  IMAD.HI.U32 R12, R7, R157, RZ ;  /* 0x0000009d070c7227 */ /* 0x000fc800078e00ff */
[----:B------:R-:W-:Y:S02]  /*54a0*/  @!P3 IMAD.IADD R159, R159, 0x1, -R6 ;  /* 0x000000019f9fb824 */ /* 0x000fe400078e0a06 */
[----:B------:R-:W-:Y:S02]  /*54b0*/  IMAD.MOV R12, RZ, RZ, -R12 ;  /* 0x000000ffff0c7224 */ /* 0x000fe400078e0a0c */
[----:B------:R-:W-:Y:S01]  /*54c0*/  @!P5 IMAD.IADD R165, R165, 0x1, -R6 ;  /* 0x00000001a5a5d824 */ /* 0x000fe200078e0a06 */
[C---:B------:R-:W-:Y:S01]  /*54d0*/  ISETP.GT.U32.AND P5, PT, R6.reuse, R161, PT ;  /* 0x000000a10600720c */ /* 0x040fe20003fa4070 */
[C---:B------:R-:W-:Y:S01]  /*54e0*/  IMAD R157, R6.reuse, R12, R157 ;  /* 0x0000000c069d7224 */ /* 0x040fe200078e029d */
[----:B------:R-:W-:Y:S01]  /*54f0*/  ISETP.GT.U32.AND P3, PT, R6, R159, PT ;  /* 0x0000009f0600720c */ /* 0x000fe20003f64070 */
[----:B------:R-:W-:-:S04]  /*5500*/  IMAD.HI.U32 R12, R7, R153, RZ ;  /* 0x00000099070c7227 */ /* 0x000fc800078e00ff */
[----:B------:R-:W-:Y:S02]  /*5510*/  @!P6 IMAD.IADD R163, R163, 0x1, -R6 ;  /* 0x00000001a3a3e824 */ /* 0x000fe400078e0a06 */
[----:B------:R-:W-:Y:S02]  /*5520*/  IMAD.MOV R12, RZ, RZ, -R12 ;  /* 0x000000ffff0c7224 */ /* 0x000fe400078e0a0c */
[----:B------:R-:W-:Y:S01]  /*5530*/  IMAD.HI.U32 R13, R7, R155, RZ ;  /* 0x0000009b070d7227 */ /* 0x000fe200078e00ff */
[----:B------:R-:W-:-:S03]  /*5540*/  ISETP.GT.U32.AND P6, PT, R6, R163, PT ;  /* 0x000000a30600720c */ /* 0x000fc60003fc4070 */
[C---:B------:R-:W-:Y:S02]  /*5550*/  IMAD R153, R6.reuse, R12, R153 ;  /* 0x0000000c06997224 */ /* 0x040fe400078e0299 */
[--C-:B------:R-:W-:Y:S02]  /*5560*/  @!P5 IMAD.IADD R161, R161, 0x1, -R6.reuse ;  /* 0x00000001a1a1d824 */ /* 0x100fe400078e0a06 */
[----:B------:R-:W-:Y:S01]  /*5570*/  @!P3 IMAD.IADD R159, R159, 0x1, -R6 ;  /* 0x000000019f9fb824 */ /* 0x000fe200078e0a06 */
[C---:B------:R-:W-:Y:S01]  /*5580*/  ISETP.GT.U32.AND P3, PT, R6.reuse, R153, PT ;  /* 0x000000990600720c */ /* 0x040fe20003f64070 */
[----:B------:R-:W-:Y:S01]  /*5590*/  IMAD.MOV R13, RZ, RZ, -R13 ;  /* 0x000000ffff0d7224 */ /* 0x000fe200078e0a0d */
[----:B------:R-:W-:Y:S01]  /*55a0*/  ISETP.GT.U32.AND P5, PT, R6, R161, PT ;  /* 0x000000a10600720c */ /* 0x000fe20003fa4070 */
[----:B------:R-:W-:-:S04]  /*55b0*/  IMAD.HI.U32 R12, R7, R151, RZ ;  /* 0x00000097070c7227 */ /* 0x000fc800078e00ff */
[C---:B------:R-:W-:Y:S02]  /*55c0*/  IMAD R155, R6.reuse, R13, R155 ;  /* 0x0000000d069b7224 */ /* 0x040fe400078e029b */
[--C-:B------:R-:W-:Y:S01]  /*55d0*/  @!P6 IMAD.IADD R163, R163, 0x1, -R6.reuse ;  /* 0x00000001a3a3e824 */ /* 0x100fe200078e0a06 */
[----:B------:R-:W-:Y:S01]  /*55e0*/  ISETP.GT.U32.AND P6, PT, R6, R157, PT ;  /* 0x0000009d0600720c */ /* 0x000fe20003fc4070 */
[----:B------:R-:W-:Y:S01]  /*55f0*/  @!P0 IMAD.MOV R183, RZ, RZ, -R183 ;  /* 0x000000ffffb78224 */ /* 0x000fe200078e0ab7 */
[----:B------:R-:W-:Y:S01]  /*5600*/  ISETP.GE.AND P0, PT, R88, RZ, PT ;  /* 0x000000ff5800720c */ /* 0x000fe20003f06270 */
[----:B------:R-:W-:Y:S01]  /*5610*/  @!P4 IMAD.MOV R163, RZ, RZ, -R163 ;  /* 0x000000ffffa3c224 */ /* 0x000fe200078e0aa3 */
[----:B------:R-:W-:Y:S01]  /*5620*/  ISETP.GT.U32.AND P4, PT, R6, R155, PT ;  /* 0x0000009b0600720c */ /* 0x000fe20003f84070 */
[--C-:B------:R-:W-:Y:S02]  /*5630*/  @!P3 IMAD.IADD R153, R153, 0x1, -R6.reuse ;  /* 0x000000019999b824 */ /* 0x100fe400078e0a06 */
[----:B------:R-:W-:Y:S01]  /*5640*/  @!P5 IMAD.IADD R161, R161, 0x1, -R6 ;  /* 0x00000001a1a1d824 */ /* 0x000fe200078e0a06 */
[----:B------:R-:W-:Y:S01]  /*5650*/  ISETP.GE.AND P5, PT, R82, RZ, PT ;  /* 0x000000ff5200720c */ /* 0x000fe20003fa6270 */
[----:B------:R-:W-:Y:S01]  /*5660*/  IMAD.MOV R12, RZ, RZ, -R12 ;  /* 0x000000ffff0c7224 */ /* 0x000fe200078e0a0c */
[C---:B------:R-:W-:Y:S01]  /*5670*/  ISETP.GT.U32.AND P3, PT, R6.reuse, R153, PT ;  /* 0x000000990600720c */ /* 0x040fe20003f64070 */
[----:B------:R-:W-:Y:S01]  /*5680*/  @!P2 IMAD.MOV R161, RZ, RZ, -R161 ;  /* 0x000000ffffa1a224 */ /* 0x000fe200078e0aa1 */
[----:B------:R-:W-:Y:S01]  /*5690*/  ISETP.GE.AND P2, PT, R79, RZ, PT ;  /* 0x000000ff4f00720c */ /* 0x000fe20003f46270 */
[----:B------:R-:W-:Y:S01]  /*56a0*/  IMAD R151, R6, R12, R151 ;  /* 0x0000000c06977224 */ /* 0x000fe200078e0297 */
[----:B------:R-:W-:Y:S01]  /*56b0*/  IABS R79, R52 ;  /* 0x00000034004f7213 */ /* 0x000fe20000000000 */
[----:B------:R-:W-:-:S04]  /*56c0*/  IMAD.HI.U32 R12, R7, R147, RZ ;  /* 0x00000093070c7227 */ /* 0x000fc800078e00ff */
[----:B------:R-:W-:Y:S02]  /*56d0*/  @!P4 IMAD.IADD R155, R155, 0x1, -R6 ;  /* 0x000000019b9bc824 */ /* 0x000fe400078e0a06 */
[----:B------:R-:W-:Y:S02]  /*56e0*/  IMAD.MOV R12, RZ, RZ, -R12 ;  /* 0x000000ffff0c7224 */ /* 0x000fe400078e0a0c */
[----:B------:R-:W-:Y:S01]  /*56f0*/  @!P0 IMAD.MOV R173, RZ, RZ, -R173 ;  /* 0x000000ffffad8224 */ /* 0x000fe200078e0aad */
[----:B------:R-:W-:Y:S01]  /*5700*/  ISETP.GE.AND P0, PT, R86, RZ, PT ;  /* 0x000000ff5600720c */ /* 0x000fe20003f06270 */
[--C-:B------:R-:W-:Y:S01]  /*5710*/  @!P3 IMAD.IADD R153, R153, 0x1, -R6.reuse ;  /* 0x000000019999b824 */ /* 0x100fe200078e0a06 */
[C---:B------:R-:W-:Y:S01]  /*5720*/  ISETP.GT.U32.AND P4, PT, R6.reuse, R155, PT ;  /* 0x0000009b0600720c */ /* 0x040fe20003f84070 */
[----:B------:R-:W-:Y:S01]  /*5730*/  IMAD R147, R6, R12, R147 ;  /* 0x0000000c06937224 */ /* 0x000fe200078e0293 */
[----:B------:R-:W-:Y:S01]  /*5740*/  ISETP.GE.AND P3, PT, R78, RZ, PT ;  /* 0x000000ff4e00720c */ /* 0x000fe20003f66270 */
[----:B------:R-:W-:-:S02]  /*5750*/  @!P6 IMAD.IADD R157, R157, 0x1, -R6 ;  /* 0x000000019d9de824 */ /* 0x000fc400078e0a06 */
[----:B------:R-:W-:-:S03]  /*5760*/  IMAD.HI.U32 R13, R7, R149, RZ ;  /* 0x00000095070d7227 */ /* 0x000fc600078e00ff */
[C---:B------:R-:W-:Y:S01]  /*5770*/  ISETP.GT.U32.AND P6, PT, R6.reuse, R157, PT ;  /* 0x0000009d0600720c */ /* 0x040fe20003fc4070 */
[----:B------:R-:W-:Y:S01]  /*5780*/  @!P2 IMAD.MOV R153, RZ, RZ, -R153 ;  /* 0x000000ffff99a224 */ /* 0x000fe200078e0a99 */
[C---:B------:R-:W-:Y:S01]  /*5790*/  ISETP.GT.U32.AND P2, PT, R6.reuse, R147, PT ;  /* 0x000000930600720c */ /* 0x040fe20003f44070 */
[----:B------:R-:W-:Y:S02]  /*57a0*/  IMAD.MOV R13, RZ, RZ, -R13 ;  /* 0x000000ffff0d7224 */ /* 0x000fe400078e0a0d */
[----:B------:R-:W-:Y:S01]  /*57b0*/  @!P0 IMAD.MOV R165, RZ, RZ, -R165 ;  /* 0x000000ffffa58224 */ /* 0x000fe200078e0aa5 */
[----:B------:R-:W-:Y:S01]  /*57c0*/  ISETP.GE.AND P0, PT, R83, RZ, PT ;  /* 0x000000ff5300720c */ /* 0x000fe20003f06270 */
[C---:B------:R-:W-:Y:S01]  /*57d0*/  IMAD R149, R6.reuse, R13, R149 ;  /* 0x0000000d06957224 */ /* 0x040fe200078e0295 */
[----:B------:R-:W-:Y:S01]  /*57e0*/  IABS R83, R55 ;  /* 0x0000003700537213 */ /* 0x000fe20000000000 */
[----:B------:R-:W-:Y:S01]  /*57f0*/  @!P4 IMAD.IADD R155, R155, 0x1, -R6 ;  /* 0x000000019b9bc824 */ /* 0x000fe200078e0a06 */
[----:B------:R-:W-:Y:S01]  /*5800*/  ISETP.GT.U32.AND P4, PT, R6, R151, PT ;  /* 0x000000970600720c */ /* 0x000fe20003f84070 */
[----:B------:R-:W-:-:S04]  /*5810*/  IMAD.HI.U32 R12, R7, R145, RZ ;  /* 0x00000091070c7227 */ /* 0x000fc800078e00ff */
[----:B------:R-:W-:Y:S01]  /*5820*/  @!P5 IMAD.MOV R155, RZ, RZ, -R155 ;  /* 0x000000ffff9bd224 */ /* 0x000fe200078e0a9b */
[C---:B------:R-:W-:Y:S01]  /*5830*/  ISETP.GT.U32.AND P5, PT, R6.reuse, R149, PT ;  /* 0x000000950600720c */ /* 0x040fe20003fa4070 */
[----:B------:R-:W-:Y:S02]  /*5840*/  IMAD.MOV R12, RZ, RZ, -R12 ;  /* 0x000000ffff0c7224 */ /* 0x000fe400078e0a0c */
[--C-:B------:R-:W-:Y:S02]  /*5850*/  @!P2 IMAD.IADD R147, R147, 0x1, -R6.reuse ;  /* 0x000000019393a824 */ /* 0x100fe400078e0a06 */
[----:B------:R-:W-:Y:S01]  /*5860*/  @!P6 IMAD.IADD R157, R157, 0x1, -R6 ;  /* 0x000000019d9de824 */ /* 0x000fe200078e0a06 */
[----:B------:R-:W-:Y:S01]  /*5870*/  ISETP.GE.AND P6, PT, R81, RZ, PT ;  /* 0x000000ff5100720c */ /* 0x000fe20003fc6270 */
[C---:B------:R-:W-:Y:S01]  /*5880*/  IMAD R145, R6.reuse, R12, R145 ;  /* 0x0000000c06917224 */ /* 0x040fe200078e0291 */
[----:B------:R-:W-:Y:S01]  /*5890*/  ISETP.GT.U32.AND P2, PT, R6, R147, PT ;  /* 0x000000930600720c */ /* 0x000fe20003f44070 */
[----:B------:R-:W-:Y:S01]  /*58a0*/  IMAD.HI.U32 R12, R7, R133, RZ ;  /* 0x00000085070c7227 */ /* 0x000fe200078e00ff */
[----:B------:R-:W-:-:S03]  /*58b0*/  IABS R81, R10 ;  /* 0x0000000a00517213 */ /* 0x000fc60000000000 */
[----:B------:R-:W-:Y:S01]  /*58c0*/  @!P0 IMAD.MOV R157, RZ, RZ, -R157 ;  /* 0x000000ffff9d8224 */ /* 0x000fe200078e0a9d */
[----:B------:R-:W-:Y:S01]  /*58d0*/  ISETP.GE.AND P0, PT, R77, RZ, PT ;  /* 0x000000ff4d00720c */ /* 0x000fe20003f06270 */
[----:B------:R-:W-:Y:S01]  /*58e0*/  @!P4 IMAD.IADD R151, R151, 0x1, -R6 ;  /* 0x000000019797c824 */ /* 0x000fe200078e0a06 */
[----:B------:R-:W-:Y:S01]  /*58f0*/  IABS R77, R50 ;  /* 0x00000032004d7213 */ /* 0x000fe20000000000 */
[----:B------:R-:W-:Y:S02]  /*5900*/  IMAD.MOV R14, RZ, RZ, -R12 ;  /* 0x000000ffff0e7224 */ /* 0x000fe400078e0a0c */
[----:B------:R-:W-:Y:S01]  /*5910*/  IMAD.HI.U32 R12, R7, R127, RZ ;  /* 0x0000007f070c7227 */ /* 0x000fe200078e00ff */
[----:B------:R-:W-:-:S03]  /*5920*/  ISETP.GT.U32.AND P4, PT, R6, R151, PT ;  /* 0x000000970600720c */ /* 0x000fc60003f84070 */
[----:B------:R-:W-:Y:S02]  /*5930*/  @!P5 IMAD.IADD R149, R149, 0x1, -R6 ;  /* 0x000000019595d824 */ /* 0x000fe400078e0a06 */
[C---:B------:R-:W-:Y:S02]  /*5940*/  IMAD R133, R6.reuse, R14, R133 ;  /* 0x0000000e06857224 */ /* 0x040fe400078e0285 */
[----:B------:R-:W-:Y:S01]  /*5950*/  IMAD.MOV R12, RZ, RZ, -R12 ;  /* 0x000000ffff0c7224 */ /* 0x000fe200078e0a0c */
[----:B------:R-:W-:Y:S01]  /*5960*/  ISETP.GT.U32.AND P5, PT, R6, R149, PT ;  /* 0x000000950600720c */ /* 0x000fe20003fa4070 */
[----:B------:R-:W-:-:S04]  /*5970*/  IMAD.HI.U32 R13, R7, R135, RZ ;  /* 0x00000087070d7227 */ /* 0x000fc800078e00ff */
[--C-:B------:R-:W-:Y:S01]  /*5980*/  @!P2 IMAD.IADD R147, R147, 0x1, -R6.reuse ;  /* 0x000000019393a824 */ /* 0x100fe200078e0a06 */
[C---:B------:R-:W-:Y:S01]  /*5990*/  ISETP.GT.U32.AND P2, PT, R6.reuse, R133, PT ;  /* 0x000000850600720c */ /* 0x040fe20003f44070 */
[C---:B------:R-:W-:Y:S02]  /*59a0*/  IMAD R127, R6.reuse, R12, R127 ;  /* 0x0000000c067f7224 */ /* 0x040fe400078e027f */
[----:B------:R-:W-:Y:S02]  /*59b0*/  IMAD.MOV R13, RZ, RZ, -R13 ;  /* 0x000000ffff0d7224 */ /* 0x000fe400078e0a0d */
[----:B------:R-:W-:Y:S01]  /*59c0*/  @!P0 IMAD.MOV R147, RZ, RZ, -R147 ;  /* 0x000000ffff938224 */ /* 0x000fe200078e0a93 */
[C---:B------:R-:W-:Y:S01]  /*59d0*/  ISETP.GT.U32.AND P0, PT, R6.reuse, R127, PT ;  /* 0x0000007f0600720c */ /* 0x040fe20003f04070 */
[C---:B------:R-:W-:Y:S02]  /*59e0*/  IMAD R135, R6.reuse, R13, R135 ;  /* 0x0000000d06877224 */ /* 0x040fe400078e0287 */
[--C-:B------:R-:W-:Y:S01]  /*59f0*/  @!P4 IMAD.IADD R151, R151, 0x1, -R6.reuse ;  /* 0x000000019797c824 */ /* 0x100fe200078e0a06 */
[C---:B------:R-:W-:Y:S01]  /*5a00*/  ISETP.GT.U32.AND P4, PT, R6.reuse, R145, PT ;  /* 0x000000910600720c */ /* 0x040fe20003f84070 */
[--C-:B------:R-:W-:Y:S01]  /*5a10*/  @!P5 IMAD.IADD R149, R149, 0x1, -R6.reuse ;  /* 0x000000019595d824 */ /* 0x100fe200078e0a06 */
[----:B------:R-:W-:Y:S01]  /*5a20*/  ISETP.GT.U32.AND P5, PT, R6, R135, PT ;  /* 0x000000870600720c */ /* 0x000fe20003fa4070 */
[----:B------:R-:W-:Y:S01]  /*5a30*/  @!P2 IMAD.IADD R133, R133, 0x1, -R6 ;  /* 0x000000018585a824 */ /* 0x000fe200078e0a06 */
[----:B------:R-:W-:Y:S01]  /*5a40*/  ISETP.GE.AND P2, PT, R74, RZ, PT ;  /* 0x000000ff4a00720c */ /* 0x000fe20003f46270 */
[----:B------:R-:W-:-:S04]  /*5a50*/  IMAD.HI.U32 R12, R7, R123, RZ ;  /* 0x0000007b070c7227 */ /* 0x000fc800078e00ff */
[----:B------:R-:W-:Y:S01]  /*5a60*/  @!P0 IMAD.IADD R127, R127, 0x1, -R6 ;  /* 0x000000017f7f8824 */ /* 0x000fe200078e0a06 */
[----:B------:R-:W-:Y:S01]  /*5a70*/  ISETP.GT.U32.AND P0, PT, R6, R133, PT ;  /* 0x000000850600720c */ /* 0x000fe20003f04070 */
[----:B------:R-:W-:Y:S02]  /*5a80*/  IMAD.MOV R12, RZ, RZ, -R12 ;  /* 0x000000ffff0c7224 */ /* 0x000fe400078e0a0c */
[--C-:B------:R-:W-:Y:S01]  /*5a90*/  @!P4 IMAD.IADD R145, R145, 0x1, -R6.reuse ;  /* 0x000000019191c824 */ /* 0x100fe200078e0a06 */
[----:B------:R-:W-:Y:S01]  /*5aa0*/  ISETP.GE.AND P4, PT, R76, RZ, PT ;  /* 0x000000ff4c00720c */ /* 0x000fe20003f86270 */
[----:B------:R-:W-:Y:S02]  /*5ab0*/  @!P5 IMAD.IADD R135, R135, 0x1, -R6 ;  /* 0x000000018787d824 */ /* 0x000fe400078e0a06 */
[----:B------:R-:W-:Y:S01]  /*5ac0*/  IMAD.HI.U32 R13, R7, R125, RZ ;  /* 0x0000007d070d7227 */ /* 0x000fe200078e00ff */
[----:B------:R-:W-:-:S03]  /*5ad0*/  ISETP.GT.U32.AND P5, PT, R6, R145, PT ;  /* 0x000000910600720c */ /* 0x000fc60003fa4070 */
[C---:B------:R-:W-:Y:S02]  /*5ae0*/  IMAD R123, R6.reuse, R12, R123 ;  /* 0x0000000c067b7224 */ /* 0x040fe400078e027b */
[----:B------:R-:W-:Y:S02]  /*5af0*/  IMAD.MOV R13, RZ, RZ, -R13 ;  /* 0x000000ffff0d7224 */ /* 0x000fe400078e0a0d */
[--C-:B------:R-:W-:Y:S01]  /*5b00*/  @!P0 IMAD.IADD R133, R133, 0x1, -R6.reuse ;  /* 0x0000000185858824 */ /* 0x100fe200078e0a06 */
[C---:B------:R-:W-:Y:S01]  /*5b10*/  ISETP.GT.U32.AND P0, PT, R6.reuse, R123, PT ;  /* 0x0000007b0600720c */ /* 0x040fe20003f04070 */
[----:B------:R-:W-:Y:S02]  /*5b20*/  IMAD R125, R6, R13, R125 ;  /* 0x0000000d067d7224 */ /* 0x000fe400078e027d */
[----:B------:R-:W-:Y:S01]  /*5b30*/  @!P1 IMAD.MOV R159, RZ, RZ, -R159 ;  /* 0x000000ffff9f9224 */ /* 0x000fe200078e0a9f */
[----:B------:R-:W-:Y:S01]  /*5b40*/  ISETP.GE.AND P1, PT, R80, RZ, PT ;  /* 0x000000ff5000720c */ /* 0x000fe20003f26270 */
[----:B------:R-:W-:Y:S01]  /*5b50*/  @!P5 IMAD.IADD R145, R145, 0x1, -R6 ;  /* 0x000000019191d824 */ /* 0x000fe200078e0a06 */
[----:B------:R-:W-:Y:S01]  /*5b60*/  ISETP.GT.U32.AND P5, PT, R6, R125, PT ;  /* 0x0000007d0600720c */ /* 0x000fe20003fa4070 */
[----:B------:R-:W-:-:S04]  /*5b70*/  IMAD.HI.U32 R12, R7, R117, RZ ;  /* 0x00000075070c7227 */ /* 0x000fc800078e00ff */
[----:B------:R-:W-:-:S04]  /*5b80*/  IMAD.HI.U32 R13, R7, R121, RZ ;  /* 0x00000079070d7227 */ /* 0x000fc800078e00ff */
[----:B------:R-:W-:Y:S02]  /*5b90*/  @!P0 IMAD.IADD R123, R123, 0x1, -R6 ;  /* 0x000000017b7b8824 */ /* 0x000fe400078e0a06 */
[----:B------:R-:W-:Y:S02]  /*5ba0*/  IMAD.MOV R12, RZ, RZ, -R12 ;  /* 0x000000ffff0c7224 */ /* 0x000fe400078e0a0c */
[----:B------:R-:W-:Y:S01]  /*5bb0*/  @!P6 IMAD.MOV R149, RZ, RZ, -R149 ;  /* 0x000000ffff95e224 */ /* 0x000fe200078e0a95 */
[C---:B------:R-:W-:Y:S01]  /*5bc0*/  ISETP.GT.U32.AND P6, PT, R6.reuse, R135, PT ;  /* 0x000000870600720c */ /* 0x040fe20003fc4070 */
[----:B------:R-:W-:Y:S01]  /*5bd0*/  @!P4 IMAD.MOV R133, RZ, RZ, -R133 ;  /* 0x000000ffff85c224 */ /* 0x000fe200078e0a85 */
[C---:B------:R-:W-:Y:S01]  /*5be0*/  ISETP.GT.U32.AND P4, PT, R6.reuse, R123, PT ;  /* 0x0000007b0600720c */ /* 0x040fe20003f84070 */
[----:B------:R-:W-:Y:S02]  /*5bf0*/  IMAD.MOV R13, RZ, RZ, -R13 ;  /* 0x000000ffff0d7224 */ /* 0x000fe400078e0a0d */
[----:B------:R-:W-:-:S02]  /*5c00*/  IMAD R117, R6, R12, R117 ;  /* 0x0000000c06757224 */ /* 0x000fc400078e0275 */
[----:B------:R-:W-:-:S03]  /*5c10*/  IMAD.HI.U32 R12, R7, R115, RZ ;  /* 0x00000073070c7227 */ /* 0x000fc600078e00ff */
[C---:B------:R-:W-:Y:S01]  /*5c20*/  ISETP.GT.U32.AND P0, PT, R6.reuse, R117, PT ;  /* 0x000000750600720c */ /* 0x040fe20003f04070 */
[----:B------:R-:W-:Y:S01]  /*5c30*/  @!P1 IMAD.MOV R151, RZ, RZ, -R151 ;  /* 0x000000ffff979224 */ /* 0x000fe200078e0a97 */
[----:B------:R-:W-:Y:S01]  /*5c40*/  ISETP.GE.AND P1, PT, R75, RZ, PT ;  /* 0x000000ff4b00720c */ /* 0x000fe20003f26270 */
[----:B------:R-:W-:Y:S01]  /*5c50*/  @!P5 IMAD.IADD R125, R125, 0x1, -R6 ;  /* 0x000000017d7dd824 */ /* 0x000fe200078e0a06 */
[----:B------:R-:W-:Y:S01]  /*5c60*/  ISETP.GE.AND P5, PT, R71, RZ, PT ;  /* 0x000000ff4700720c */ /* 0x000fe20003fa6270 */
[----:B------:R-:W-:Y:S01]  /*5c70*/  IMAD R121, R6, R13, R121 ;  /* 0x0000000d06797224 */ /* 0x000fe200078e0279 */
[----:B------:R-:W-:Y:S01]  /*5c80*/  IABS R75, R51 ;  /* 0x00000033004b7213 */ /* 0x000fe20000000000 */
[----:B------:R-:W-:Y:S01]  /*5c90*/  IMAD.HI.U32 R13, R7, R113, RZ ;  /* 0x00000071070d7227 */ /* 0x000fe200078e00ff */
[----:B------:R-:W-:-:S03]  /*5ca0*/  IABS R71, R47 ;  /* 0x0000002f00477213 */ /* 0x000fc60000000000 */
[----:B------:R-:W-:Y:S02]  /*5cb0*/  IMAD.MOV R12, RZ, RZ, -R12 ;  /* 0x000000ffff0c7224 */ /* 0x000fe400078e0a0c */
[----:B------:R-:W-:Y:S02]  /*5cc0*/  IMAD.MOV R13, RZ, RZ, -R13 ;  /* 0x000000ffff0d7224 */ /* 0x000fe400078e0a0d */
[----:B------:R-:W-:Y:S02]  /*5cd0*/  IMAD R115, R6, R12, R115 ;  /* 0x0000000c06737224 */ /* 0x000fe400078e0273 */
[----:B------:R-:W-:-:S04]  /*5ce0*/  IMAD.HI.U32 R12, R7, R111, RZ ;  /* 0x0000006f070c7227 */ /* 0x000fc800078e00ff */
[--C-:B------:R-:W-:Y:S01]  /*5cf0*/  @!P6 IMAD.IADD R135, R135, 0x1, -R6.reuse ;  /* 0x000000018787e824 */ /* 0x100fe200078e0a06 */
[----:B------:R-:W-:Y:S01]  /*5d00*/  ISETP.GE.AND P6, PT, R73, RZ, PT ;  /* 0x000000ff4900720c */ /* 0x000fe20003fc6270 */
[----:B------:R-:W-:Y:S01]  /*5d10*/  @!P3 IMAD.MOV R145, RZ, RZ, -R145 ;  /* 0x000000ffff91b224 */ /* 0x000fe200078e0a91 */
[C---:B------:R-:W-:Y:S01]  /*5d20*/  ISETP.GT.U32.AND P3, PT, R6.reuse, R127, PT ;  /* 0x0000007f0600720c */ /* 0x040fe20003f64070 */
[C---:B------:R-:W-:Y:S01]  /*5d30*/  IMAD R113, R6.reuse, R13, R113 ;  /* 0x0000000d06717224 */ /* 0x040fe200078e0271 */
[----:B------:R-:W-:Y:S01]  /*5d40*/  IABS R73, R46 ;  /* 0x0000002e00497213 */ /* 0x000fe20000000000 */
[----:B------:R-:W-:Y:S01]  /*5d50*/  @!P4 IMAD.IADD R123, R123, 0x1, -R6 ;  /* 0x000000017b7bc824 */ /* 0x000fe200078e0a06 */
[C---:B------:R-:W-:Y:S01]  /*5d60*/  ISETP.GT.U32.AND P4, PT, R6.reuse, R115, PT ;  /* 0x000000730600720c */ /* 0x040fe20003f84070 */
[----:B------:R-:W-:Y:S02]  /*5d70*/  IMAD.MOV R12, RZ, RZ, -R12 ;  /* 0x000000ffff0c7224 */ /* 0x000fe400078e0a0c */
[----:B------:R-:W-:Y:S01]  /*5d80*/  @!P1 IMAD.MOV R135, RZ, RZ, -R135 ;  /* 0x000000ffff879224 */ /* 0x000fe200078e0a87 */
[C---:B------:R-:W-:Y:S01]  /*5d90*/  ISETP.GT.U32.AND P1, PT, R6.reuse, R125, PT ;  /* 0x0000007d0600720c */ /* 0x040fe20003f24070 */
[----:B------:R-:W-:Y:S01]  /*5da0*/  @!P5 IMAD.MOV R123, RZ, RZ, -R123 ;  /* 0x000000ffff7bd224 */ /* 0x000fe200078e0a7b */
[C---:B------:R-:W-:Y:S01]  /*5db0*/  ISETP.GT.U32.AND P5, PT, R6.reuse, R113, PT ;  /* 0x000000710600720c */ /* 0x040fe20003fa4070 */
[----:B------:R-:W-:-:S02]  /*5dc0*/  IMAD R111, R6, R12, R111 ;  /* 0x0000000c066f7224 */ /* 0x000fc400078e026f */
[----:B------:R-:W-:-:S04]  /*5dd0*/  IMAD.HI.U32 R12, R7, R109, RZ ;  /* 0x0000006d070c7227 */ /* 0x000fc800078e00ff */
[----:B------:R-:W-:Y:S02]  /*5de0*/  @!P0 IMAD.IADD R117, R117, 0x1, -R6 ;  /* 0x0000000175758824 */ /* 0x000fe400078e0a06 */
[----:B------:R-:W-:Y:S02]  /*5df0*/  IMAD.MOV R12, RZ, RZ, -R12 ;  /* 0x000000ffff0c7224 */ /* 0x000fe400078e0a0c */
[--C-:B------:R-:W-:Y:S01]  /*5e00*/  @!P3 IMAD.IADD R127, R127, 0x1, -R6.reuse ;  /* 0x000000017f7fb824 */ /* 0x100fe200078e0a06 */
[C---:B------:R-:W-:Y:S01]  /*5e10*/  ISETP.GT.U32.AND P3, PT, R6.reuse, R121, PT ;  /* 0x000000790600720c */ /* 0x040fe20003f64070 */
[----:B------:R-:W-:Y:S01]  /*5e20*/  @!P4 IMAD.IADD R115, R115, 0x1, -R6 ;  /* 0x000000017373c824 */ /* 0x000fe200078e0a06 */
[C---:B------:R-:W-:Y:S01]  /*5e30*/  ISETP.GT.U32.AND P0, PT, R6.reuse, R117, PT ;  /* 0x000000750600720c */ /* 0x040fe20003f04070 */
[----:B------:R-:W-:Y:S01]  /*5e40*/  IMAD R109, R6, R12, R109 ;  /* 0x0000000c066d7224 */ /* 0x000fe200078e026d */
[----:B------:R-:W-:Y:S01]  /*5e50*/  ISETP.GE.AND P4, PT, R69, RZ, PT ;  /* 0x000000ff4500720c */ /* 0x000fe20003f86270 */
[----:B------:R-:W-:Y:S01]  /*5e60*/  IMAD.HI.U32 R12, R7, R107, RZ ;  /* 0x0000006b070c7227 */ /* 0x000fe200078e00ff */
[----:B------:R-:W-:-:S03]  /*5e70*/  IABS R69, R48 ;  /* 0x0000003000457213 */ /* 0x000fc60000000000 */
[--C-:B------:R-:W-:Y:S01]  /*5e80*/  @!P1 IMAD.IADD R125, R125, 0x1, -R6.reuse ;  /* 0x000000017d7d9824 */ /* 0x100fe200078e0a06 */
[----:B------:R-:W-:Y:S01]  /*5e90*/  ISETP.GE.AND P1, PT, R72, RZ, PT ;  /* 0x000000ff4800720c */ /* 0x000fe20003f26270 */
[----:B------:R-:W-:Y:S01]  /*5ea0*/  @!P5 IMAD.IADD R113, R113, 0x1, -R6 ;  /* 0x000000017171d824 */ /* 0x000fe200078e0a06 */
[C---:B------:R-:W-:Y:S01]  /*5eb0*/  ISETP.GT.U32.AND P5, PT, R6.reuse, R115, PT ;  /* 0x000000730600720c */ /* 0x040fe20003fa4070 */
[----:B------:R-:W-:Y:S02]  /*5ec0*/  IMAD.MOV R12, RZ, RZ, -R12 ;  /* 0x000000ffff0c7224 */ /* 0x000fe400078e0a0c */
[----:B------:R-:W-:Y:S01]  /*5ed0*/  @!P2 IMAD.MOV R125, RZ, RZ, -R125 ;  /* 0x000000ffff7da224 */ /* 0x000fe200078e0a7d */
[----:B------:R-:W-:Y:S01]  /*5ee0*/  ISETP.GE.AND P2, PT, R67, RZ, PT ;  /* 0x000000ff4300720c */ /* 0x000fe20003f46270 */
[----:B------:R-:W-:Y:S01]  /*5ef0*/  IMAD R107, R6, R12, R107 ;  /* 0x0000000c066b7224 */ /* 0x000fe200078e026b */
[----:B------:R-:W-:Y:S01]  /*5f00*/  IABS R67, R49 ;  /* 0x0000003100437213 */ /* 0x000fe20000000000 */
[----:B------:R-:W-:-:S04]  /*5f10*/  IMAD.HI.U32 R12, R7, R105, RZ ;  /* 0x00000069070c7227 */ /* 0x000fc800078e00ff */
[--C-:B------:R-:W-:Y:S01]  /*5f20*/  @!P3 IMAD.IADD R121, R121, 0x1, -R6.reuse ;  /* 0x000000017979b824 */ /* 0x100fe200078e0a06 */
[----:B------:R-:W-:Y:S01]  /*5f30*/  ISETP.GE.AND P3, PT, R70, RZ, PT ;  /* 0x000000ff4600720c */ /* 0x000fe20003f66270 */
[----:B------:R-:W-:Y:S01]  /*5f40*/  @!P0 IMAD.IADD R117, R117, 0x1, -R6 ;  /* 0x0000000175758824 */ /* 0x000fe200078e0a06 */
[C---:B------:R-:W-:Y:S01]  /*5f50*/  ISETP.GT.U32.AND P0, PT, R6.reuse, R111, PT ;  /* 0x0000006f0600720c */ /* 0x040fe20003f04070 */
[----:B------:R-:W-:Y:S02]  /*5f60*/  IMAD.MOV R14, RZ, RZ, -R12 ;  /* 0x000000ffff0e7224 */ /* 0x000fe400078e0a0c */
[----:B------:R-:W-:Y:S01]  /*5f70*/  @!P6 IMAD.MOV R127, RZ, RZ, -R127 ;  /* 0x000000ffff7fe224 */ /* 0x000fe200078e0a7f */
[----:B------:R-:W-:Y:S01]  /*5f80*/  ISETP.GT.U32.AND P6, PT, R6, R121, PT ;  /* 0x000000790600720c */ /* 0x000fe20003fc4070 */
[----:B------:R-:W-:Y:S01]  /*5f90*/  @!P5 IMAD.IADD R115, R115, 0x1, -R6 ;  /* 0x000000017373d824 */ /* 0x000fe200078e0a06 */
[----:B------:R-:W-:Y:S01]  /*5fa0*/  ISETP.GE.AND P5, PT, R64, RZ, PT ;  /* 0x000000ff4000720c */ /* 0x000fe20003fa6270 */
[----:B------:R-:W-:-:S02]  /*5fb0*/  IMAD R105, R6, R14, R105 ;  /* 0x0000000e06697224 */ /* 0x000fc400078e0269 */
[----:B------:R-:W-:Y:S02]  /*5fc0*/  @!P2 IMAD.MOV R115, RZ, RZ, -R115 ;  /* 0x000000ffff73a224 */ /* 0x000fe400078e0a73 */
[----:B------:R-:W-:Y:S01]  /*5fd0*/  IMAD.HI.U32 R12, R7, R101, RZ ;  /* 0x00000065070c7227 */ /* 0x000fe200078e00ff */
[----:B------:R-:W-:-:S03]  /*5fe0*/  ISETP.GT.U32.AND P2, PT, R6, R105, PT ;  /* 0x000000690600720c */ /* 0x000fc60003f44070 */
[--C-:B------:R-:W-:Y:S02]  /*5ff0*/  @!P0 IMAD.IADD R111, R111, 0x1, -R6.reuse ;  /* 0x000000016f6f8824 */ /* 0x100fe400078e0a06 */
[----:B------:R-:W-:Y:S01]  /*6000*/  @!P6 IMAD.IADD R121, R121, 0x1, -R6 ;  /* 0x000000017979e824 */ /* 0x000fe200078e0a06 */
[----:B------:R-:W-:Y:S01]  /*6010*/  ISETP.GE.AND P6, PT, R68, RZ, PT ;  /* 0x000000ff4400720c */ /* 0x000fe20003fc6270 */
[----:B------:R-:W-:Y:S01]  /*6020*/  IMAD.MOV R12, RZ, RZ, -R12 ;  /* 0x000000ffff0c7224 */ /* 0x000fe200078e0a0c */
[C---:B------:R-:W-:Y:S01]  /*6030*/  ISETP.GT.U32.AND P0, PT, R6.reuse, R111, PT ;  /* 0x0000006f0600720c */ /* 0x040fe20003f04070 */
[----:B------:R-:W-:Y:S01]  /*6040*/  @!P1 IMAD.MOV R121, RZ, RZ, -R121 ;  /* 0x000000ffff799224 */ /* 0x000fe200078e0a79 */
[----:B------:R-:W-:Y:S01]  /*6050*/  ISETP.GT.U32.AND P1, PT, R6, R113, PT ;  /* 0x000000710600720c */ /* 0x000fe20003f24070 */
[----:B------:R-:W-:-:S04]  /*6060*/  IMAD.HI.U32 R13, R7, R103, RZ ;  /* 0x00000067070d7227 */ /* 0x000fc800078e00ff */
[----:B------:R-:W-:Y:S02]  /*6070*/  @!P2 IMAD.IADD R105, R105, 0x1, -R6 ;  /* 0x000000016969a824 */ /* 0x000fe400078e0a06 */
[C---:B------:R-:W-:Y:S02]  /*6080*/  IMAD R101, R6.reuse, R12, R101 ;  /* 0x0000000c06657224 */ /* 0x040fe400078e0265 */
[----:B------:R-:W-:Y:S01]  /*6090*/  IMAD.MOV R13, RZ, RZ, -R13 ;  /* 0x000000ffff0d7224 */ /* 0x000fe200078e0a0d */
[----:B------:R-:W-:Y:S01]  /*60a0*/  ISETP.GT.U32.AND P2, PT, R6, R105, PT ;  /* 0x000000690600720c */ /* 0x000fe20003f44070 */
[----:B------:R-:W-:-:S04]  /*60b0*/  IMAD.HI.U32 R12, R7, R99, RZ ;  /* 0x00000063070c7227 */ /* 0x000fc800078e00ff */
[----:B------:R-:W-:Y:S01]  /*60c0*/  @!P0 IMAD.IADD R111, R111, 0x1, -R6 ;  /* 0x000000016f6f8824 */ /* 0x000fe200078e0a06 */
[----:B------:R-:W-:Y:S01]  /*60d0*/  ISETP.GE.AND P0, PT, R65, RZ, PT ;  /* 0x000000ff4100720c */ /* 0x000fe20003f06270 */
[C---:B------:R-:W-:Y:S01]  /*60e0*/  IMAD R103, R6.reuse, R13, R103 ;  /* 0x0000000d06677224 */ /* 0x040fe200078e0267 */
[----:B------:R-:W-:Y:S01]  /*60f0*/  IABS R65, R44 ;  /* 0x0000002c00417213 */ /* 0x000fe20000000000 */
[----:B------:R-:W-:Y:S02]  /*6100*/  IMAD.MOV R12, RZ, RZ, -R12 ;  /* 0x000000ffff0c7224 */ /* 0x000fe400078e0a0c */
[----:B------:R-:W-:Y:S01]  /*6110*/  @!P1 IMAD.IADD R113, R113, 0x1, -R6 ;  /* 0x0000000171719824 */ /* 0x000fe200078e0a06 */
[C---:B------:R-:W-:Y:S01]  /*6120*/  ISETP.GT.U32.AND P1, PT, R6.reuse, R107, PT ;  /* 0x0000006b0600720c */ /* 0x040fe20003f24070 */
[----:B------:R-:W-:Y:S01]  /*6130*/  @!P4 IMAD.MOV R111, RZ, RZ, -R111 ;  /* 0x000000ffff6fc224 */ /* 0x000fe200078e0a6f */
[C---:B------:R-:W-:Y:S01]  /*6140*/  ISETP.GT.U32.AND P4, PT, R6.reuse, R103, PT ;  /* 0x000000670600720c */ /* 0x040fe20003f84070 */
[----:B------:R-:W-:-:S02]  /*6150*/  IMAD R99, R6, R12, R99 ;  /* 0x0000000c06637224 */ /* 0x000fc400078e0263 */
[----:B------:R-:W-:Y:S02]  /*6160*/  @!P2 IMAD.IADD R105, R105, 0x1, -R6 ;  /* 0x000000016969a824 */ /* 0x000fe400078e0a06 */
[----:B------:R-:W-:Y:S01]  /*6170*/  IMAD.HI.U32 R12, R7, R95, RZ ;  /* 0x0000005f070c7227 */ /* 0x000fe200078e00ff */
[----:B------:R-:W-:-:S03]  /*6180*/  ISETP.GT.U32.AND P2, PT, R6, R99, PT ;  /* 0x000000630600720c */ /* 0x000fc60003f44070 */
[----:B------:R-:W-:Y:S02]  /*6190*/  IMAD.MOV R12, RZ, RZ, -R12 ;  /* 0x000000ffff0c7224 */ /* 0x000fe400078e0a0c */
[----:B------:R-:W-:Y:S01]  /*61a0*/  @!P3 IMAD.MOV R117, RZ, RZ, -R117 ;  /* 0x000000ffff75b224 */ /* 0x000fe200078e0a75 */
[C---:B------:R-:W-:Y:S01]  /*61b0*/  ISETP.GT.U32.AND P3, PT, R6.reuse, R109, PT ;  /* 0x0000006d0600720c */ /* 0x040fe20003f64070 */
[--C-:B------:R-:W-:Y:S02]  /*61c0*/  @!P1 IMAD.IADD R107, R107, 0x1, -R6.reuse ;  /* 0x000000016b6b9824 */ /* 0x100fe400078e0a06 */
[--C-:B------:R-:W-:Y:S02]  /*61d0*/  @!P4 IMAD.IADD R103, R103, 0x1, -R6.reuse ;  /* 0x000000016767c824 */ /* 0x100fe400078e0a06 */
[C---:B------:R-:W-:Y:S02]  /*61e0*/  IMAD R95, R6.reuse, R12, R95 ;  /* 0x0000000c065f7224 */ /* 0x040fe400078e025f */
[----:B------:R-:W-:Y:S01]  /*61f0*/  @!P6 IMAD.MOV R113, RZ, RZ, -R113 ;  /* 0x000000ffff71e224 */ /* 0x000fe200078e0a71 */
[C---:B------:R-:W-:Y:S01]  /*6200*/  ISETP.GT.U32.AND P6, PT, R6.reuse, R107, PT ;  /* 0x0000006b0600720c */ /* 0x040fe20003fc4070 */
[----:B------:R-:W-:Y:S01]  /*6210*/  @!P2 IMAD.IADD R99, R99, 0x1, -R6 ;  /* 0x000000016363a824 */ /* 0x000fe200078e0a06 */
[C---:B------:R-:W-:Y:S01]  /*6220*/  ISETP.GT.U32.AND P4, PT, R6.reuse, R103, PT ;  /* 0x000000670600720c */ /* 0x040fe20003f84070 */
[----:B------:R-:W-:Y:S01]  /*6230*/  IMAD.HI.U32 R13, R7, R97, RZ ;  /* 0x00000061070d7227 */ /* 0x000fe200078e00ff */
[----:B------:R-:W-:-:S03]  /*6240*/  ISETP.GT.U32.AND P2, PT, R6, R95, PT ;  /* 0x0000005f0600720c */ /* 0x000fc60003f44070 */
[----:B------:R-:W-:Y:S02]  /*6250*/  IMAD.MOV R13, RZ, RZ, -R13 ;  /* 0x000000ffff0d7224 */ /* 0x000fe400078e0a0d */
[----:B------:R-:W-:Y:S01]  /*6260*/  @!P3 IMAD.IADD R109, R109, 0x1, -R6 ;  /* 0x000000016d6db824 */ /* 0x000fe200078e0a06 */
[----:B------:R-:W-:Y:S01]  /*6270*/  ISETP.GE.AND P3, PT, R66, RZ, PT ;  /* 0x000000ff4200720c */ /* 0x000fe20003f66270 */
[C---:B------:R-:W-:Y:S02]  /*6280*/  IMAD R97, R6.reuse, R13, R97 ;  /* 0x0000000d06617224 */ /* 0x040fe400078e0261 */
[----:B------:R-:W-:Y:S01]  /*6290*/  IMAD.HI.U32 R12, R7, R91, RZ ;  /* 0x0000005b070c7227 */ /* 0x000fe200078e00ff */
[----:B------:R-:W-:-:S03]  /*62a0*/  ISETP.GT.U32.AND P1, PT, R6, R109, PT ;  /* 0x0000006d0600720c */ /* 0x000fc60003f24070 */
[--C-:B------:R-:W-:Y:S01]  /*62b0*/  @!P6 IMAD.IADD R107, R107, 0x1, -R6.reuse ;  /* 0x000000016b6be824 */ /* 0x100fe200078e0a06 */
[----:B------:R-:W-:Y:S01]  /*62c0*/  ISETP.GE.AND P6, PT, R63, RZ, PT ;  /* 0x000000ff3f00720c */ /* 0x000fe20003fc6270 */
[--C-:B------:R-:W-:Y:S01]  /*62d0*/  @!P4 IMAD.IADD R103, R103, 0x1, -R6.reuse ;  /* 0x000000016767c824 */ /* 0x100fe200078e0a06 */
[C---:B------:R-:W-:Y:S01]  /*62e0*/  ISETP.GT.U32.AND P4, PT, R6.reuse, R97, PT ;  /* 0x000000610600720c */ /* 0x040fe20003f84070 */
[----:B------:R-:W-:Y:S01]  /*62f0*/  @!P2 IMAD.IADD R95, R95, 0x1, -R6 ;  /* 0x000000015f5fa824 */ /* 0x000fe200078e0a06 */
[----:B------:R-:W-:Y:S01]  /*6300*/  IABS R63, R45 ;  /* 0x0000002d003f7213 */ /* 0x000fe20000000000 */
[----:B------:R-:W-:Y:S02]  /*6310*/  IMAD.MOV R12, RZ, RZ, -R12 ;  /* 0x000000ffff0c7224 */ /* 0x000fe400078e0a0c */
[----:B------:R-:W-:Y:S01]  /*6320*/  @!P3 IMAD.MOV R105, RZ, RZ, -R105 ;  /* 0x000000ffff69b224 */ /* 0x000fe200078e0a69 */
[C---:B------:R-:W-:Y:S01]  /*6330*/  ISETP.GT.U32.AND P2, PT, R6.reuse, R95, PT ;  /* 0x0000005f0600720c */ /* 0x040fe20003f44070 */
[----:B------:R-:W-:-:S02]  /*6340*/  IMAD R91, R6, R12, R91 ;  /* 0x0000000c065b7224 */ /* 0x000fc400078e025b */
[----:B------:R-:W-:-:S04]  /*6350*/  IMAD.HI.U32 R12, R7, R89, RZ ;  /* 0x00000059070c7227 */ /* 0x000fc800078e00ff */
[----:B------:R-:W-:Y:S02]  /*6360*/  IMAD.MOV R12, RZ, RZ, -R12 ;  /* 0x000000ffff0c7224 */ /* 0x000fe400078e0a0c */
[--C-:B------:R-:W-:Y:S01]  /*6370*/  @!P1 IMAD.IADD R109, R109, 0x1, -R6.reuse ;  /* 0x000000016d6d9824 */ /* 0x100fe200078e0a06 */
[----:B------:R-:W-:Y:S01]  /*6380*/  ISETP.GT.U32.AND P1, PT, R6, R101, PT ;  /* 0x000000650600720c */ /* 0x000fe20003f24070 */
[--C-:B------:R-:W-:Y:S01]  /*6390*/  @!P4 IMAD.IADD R97, R97, 0x1, -R6.reuse ;  /* 0x000000016161c824 */ /* 0x100fe200078e0a06 */
[----:B------:R-:W-:Y:S01]  /*63a0*/  ISETP.GE.AND P4, PT, R62, RZ, PT ;  /* 0x000000ff3e00720c */ /* 0x000fe20003f86270 */
[----:B------:R-:W-:Y:S01]  /*63b0*/  @!P6 IMAD.MOV R103, RZ, RZ, -R103 ;  /* 0x000000ffff67e224 */ /* 0x000fe200078e0a67 */
[C---:B------:R-:W-:Y:S01]  /*63c0*/  ISETP.GT.U32.AND P6, PT, R6.reuse, R91, PT ;  /* 0x0000005b0600720c */ /* 0x040fe20003fc4070 */
[C---:B------:R-:W-:Y:S01]  /*63d0*/  IMAD R89, R6.reuse, R12, R89 ;  /* 0x0000000c06597224 */ /* 0x040fe200078e0259 */
[----:B------:R-:W-:Y:S01]  /*63e0*/  ISETP.GT.U32.AND P3, PT, R6, R97, PT ;  /* 0x000000610600720c */ /* 0x000fe20003f64070 */
[----:B------:R-:W-:-:S02]  /*63f0*/  @!P2 IMAD.IADD R95, R95, 0x1, -R6 ;  /* 0x000000015f5fa824 */ /* 0x000fc400078e0a06 */
[----:B------:R-:W-:Y:S01]  /*6400*/  @!P0 IMAD.MOV R107, RZ, RZ, -R107 ;  /* 0x000000ffff6b8224 */ /* 0x000fe200078e0a6b */
[C---:B------:R-:W-:Y:S01]  /*6410*/  ISETP.GT.U32.AND P2, PT, R6.reuse, R89, PT ;  /* 0x000000590600720c */ /* 0x040fe20003f44070 */
[----:B------:R-:W-:Y:S01]  /*6420*/  IMAD.HI.U32 R13, R7, R93, RZ ;  /* 0x0000005d070d7227 */ /* 0x000fe200078e00ff */
[----:B------:R-:W-:-:S03]  /*6430*/  ISETP.GT.U32.AND P0, PT, R6, R99, PT ;  /* 0x000000630600720c */ /* 0x000fc60003f04070 */
[--C-:B------:R-:W-:Y:S02]  /*6440*/  @!P1 IMAD.IADD R101, R101, 0x1, -R6.reuse ;  /* 0x0000000165659824 */ /* 0x100fe400078e0a06 */
[--C-:B------:R-:W-:Y:S02]  /*6450*/  @!P6 IMAD.IADD R91, R91, 0x1, -R6.reuse ;  /* 0x000000015b5be824 */ /* 0x100fe400078e0a06 */
[----:B------:R-:W-:Y:S01]  /*6460*/  IMAD.HI.U32 R12, R7, R87, RZ ;  /* 0x00000057070c7227 */ /* 0x000fe200078e00ff */
[C---:B------:R-:W-:Y:S02]  /*6470*/  ISETP.GT.U32.AND P1, PT, R6.reuse, R101, PT ;  /* 0x000000650600720c */ /* 0x040fe40003f24070 */
[----:B------:R-:W-:Y:S01]  /*6480*/  ISETP.GT.U32.AND P6, PT, R6, R91, PT ;  /* 0x0000005b0600720c */ /* 0x000fe20003fc4070 */
[----:B------:R-:W-:Y:S02]  /*6490*/  IMAD.MOV R13, RZ, RZ, -R13 ;  /* 0x000000ffff0d7224 */ /* 0x000fe400078e0a0d */
[--C-:B------:R-:W-:Y:S01]  /*64a0*/  @!P3 IMAD.IADD R97, R97, 0x1, -R6.reuse ;  /* 0x000000016161b824 */ /* 0x100fe200078e0a06 */
[----:B------:R-:W-:Y:S01]  /*64b0*/  ISETP.GE.AND P3, PT, R59, RZ, PT ;  /* 0x000000ff3b00720c */ /* 0x000fe20003f66270 */
[----:B------:R-:W-:Y:S01]  /*64c0*/  @!P2 IMAD.IADD R89, R89, 0x1, -R6 ;  /* 0x000000015959a824 */ /* 0x000fe200078e0a06 */
[----:B------:R-:W-:Y:S01]  /*64d0*/  IABS R59, R41 ;  /* 0x00000029003b7213 */ /* 0x000fe20000000000 */
[----:B------:R-:W-:-:S02]  /*64e0*/  IMAD.MOV R12, RZ, RZ, -R12 ;  /* 0x000000ffff0c7224 */ /* 0x000fc400078e0a0c */
[C---:B------:R-:W-:Y:S02]  /*64f0*/  IMAD R93, R6.reuse, R13, R93 ;  /* 0x0000000d065d7224 */ /* 0x040fe400078e025d */
[----:B------:R-:W-:Y:S01]  /*6500*/  @!P4 IMAD.MOV R97, RZ, RZ, -R97 ;  /* 0x000000ffff61c224 */ /* 0x000fe200078e0a61 */
[C---:B------:R-:W-:Y:S01]  /*6510*/  ISETP.GT.U32.AND P4, PT, R6.reuse, R89, PT ;  /* 0x000000590600720c */ /* 0x040fe20003f84070 */
[C---:B------:R-:W-:Y:S02]  /*6520*/  IMAD R87, R6.reuse, R12, R87 ;  /* 0x0000000c06577224 */ /* 0x040fe400078e0257 */
[----:B------:R-:W-:Y:S01]  /*6530*/  @!P0 IMAD.IADD R99, R99, 0x1, -R6 ;  /* 0x0000000163638824 */ /* 0x000fe200078e0a06 */
[----:B------:R-:W-:Y:S01]  /*6540*/  ISETP.GT.U32.AND P0, PT, R6, R93, PT ;  /* 0x0000005d0600720c */ /* 0x000fe20003f04070 */
[----:B------:R-:W-:-:S04]  /*6550*/  IMAD.HI.U32 R12, R7, R85, RZ ;  /* 0x00000055070c7227 */ /* 0x000fc800078e00ff */
[----:B------:R-:W-:Y:S02]  /*6560*/  IMAD.MOV R13, RZ, RZ, -R12 ;  /* 0x000000ffff0d7224 */ /* 0x000fe400078e0a0c */
[--C-:B------:R-:W-:Y:S01]  /*6570*/  @!P1 IMAD.IADD R101, R101, 0x1, -R6.reuse ;  /* 0x0000000165659824 */ /* 0x100fe200078e0a06 */
[----:B------:R-:W-:Y:S01]  /*6580*/  ISETP.GE.AND P1, PT, R61, RZ, PT ;  /* 0x000000ff3d00720c */ /* 0x000fe20003f26270 */
[--C-:B------:R-:W-:Y:S01]  /*6590*/  @!P6 IMAD.IADD R91, R91, 0x1, -R6.reuse ;  /* 0x000000015b5be824 */ /* 0x100fe200078e0a06 */
[C---:B------:R-:W-:Y:S01]  /*65a0*/  ISETP.GT.U32.AND P6, PT, R6.reuse, R87, PT ;  /* 0x000000570600720c */ /* 0x040fe20003fc4070 */
[C---:B------:R-:W-:Y:S01]  /*65b0*/  IMAD R85, R6.reuse, R13, R85 ;  /* 0x0000000d06557224 */ /* 0x040fe200078e0255 */
[----:B------:R-:W-:Y:S01]  /*65c0*/  IABS R61, R43 ;  /* 0x0000002b003d7213 */ /* 0x000fe20000000000 */
[--C-:B------:R-:W-:Y:S01]  /*65d0*/  @!P4 IMAD.IADD R89, R89, 0x1, -R6.reuse ;  /* 0x000000015959c824 */ /* 0x100fe200078e0a06 */
[----:B------:R-:W-:Y:S01]  /*65e0*/  IABS R13, R26 ;  /* 0x0000001a000d7213 */ /* 0x000fe20000000000 */
[----:B------:R-:W-:Y:S01]  /*65f0*/  @!P0 IMAD.IADD R93, R93, 0x1, -R6 ;  /* 0x000000015d5d8824 */ /* 0x000fe200078e0a06 */
[----:B------:R-:W-:Y:S01]  /*6600*/  ISETP.GT.U32.AND P4, PT, R6, R85, PT ;  /* 0x000000550600720c */ /* 0x000fe20003f84070 */
[----:B------:R-:W-:Y:S01]  /*6610*/  IMAD.HI.U32 R12, R7, R83, RZ ;  /* 0x00000053070c7227 */ /* 0x000fe200078e00ff */
[----:B------:R-:W-:-:S02]  /*6620*/  ISETP.GE.AND P0, PT, R57, RZ, PT ;  /* 0x000000ff3900720c */ /* 0x000fc40003f06270 */
[----:B------:R-:W-:Y:S01]  /*6630*/  ISETP.GT.U32.AND P2, PT, R6, R93, PT ;  /* 0x0000005d0600720c */ /* 0x000fe20003f44070 */
[----:B------:R-:W-:Y:S01]  /*6640*/  @!P1 IMAD.MOV R99, RZ, RZ, -R99 ;  /* 0x000000ffff639224 */ /* 0x000fe200078e0a63 */
[----:B------:R-:W-:Y:S01]  /*6650*/  ISETP.GE.AND P1, PT, R56, RZ, PT ;  /* 0x000000ff3800720c */ /* 0x000fe20003f26270 */
[----:B------:R-:W-:Y:S01]  /*6660*/  @!P6 IMAD.IADD R87, R87, 0x1, -R6 ;  /* 0x000000015757e824 */ /* 0x000fe200078e0a06 */
[----:B------:R-:W-:Y:S01]  /*6670*/  ISETP.GE.AND P6, PT, R10, RZ, PT ;  /* 0x000000ff0a00720c */ /* 0x000fe20003fc6270 */
[----:B------:R-:W-:Y:S01]  /*6680*/  IMAD.MOV R12, RZ, RZ, -R12 ;  /* 0x000000ffff0c7224 */ /* 0x000fe200078e0a0c */
[----:B------:R-:W-:Y:S01]  /*6690*/  IABS R57, R42 ;  /* 0x0000002a00397213 */ /* 0x000fe20000000000 */
[----:B------:R-:W-:-:S04]  /*66a0*/  IMAD.HI.U32 R10, R7, R81, RZ ;  /* 0x00000051070a7227 */ /* 0x000fc800078e00ff */
[--C-:B------:R-:W-:Y:S01]  /*66b0*/  @!P4 IMAD.IADD R85, R85, 0x1, -R6.reuse ;  /* 0x000000015555c824 */ /* 0x100fe200078e0a06 */
[C---:B------:R-:W-:Y:S01]  /*66c0*/  ISETP.GT.U32.AND P4, PT, R6.reuse, R87, PT ;  /* 0x000000570600720c */ /* 0x040fe20003f84070 */
[----:B------:R-:W-:Y:S01]  /*66d0*/  @!P2 IMAD.IADD R93, R93, 0x1, -R6 ;  /* 0x000000015d5da824 */ /* 0x000fe200078e0a06 */
[----:B------:R-:W-:Y:S01]  /*66e0*/  ISETP.GE.AND P2, PT, R55, RZ, PT ;  /* 0x000000ff3700720c */ /* 0x000fe20003f46270 */
[----:B------:R-:W-:Y:S01]  /*66f0*/  IMAD R83, R6, R12, R83 ;  /* 0x0000000c06537224 */ /* 0x000fe200078e0253 */
[----:B------:R-:W-:Y:S01]  /*6700*/  IABS R55, R38 ;  /* 0x0000002600377213 */ /* 0x000fe20000000000 */
[----:B------:R-:W-:Y:S02]  /*6710*/  IMAD.MOV R10, RZ, RZ, -R10 ;  /* 0x000000ffff0a7224 */ /* 0x000fe400078e0a0a */
[----:B------:R-:W-:Y:S01]  /*6720*/  @!P5 IMAD.MOV R109, RZ, RZ, -R109 ;  /* 0x000000ffff6dd224 */ /* 0x000fe200078e0a6d */
[----:B------:R-:W-:Y:S01]  /*6730*/  ISETP.GE.AND P5, PT, R60, RZ, PT ;  /* 0x000000ff3c00720c */ /* 0x000fe20003fa6270 */
[----:B------:R-:W-:Y:S01]  /*6740*/  @!P1 IMAD.MOV R93, RZ, RZ, -R93 ;  /* 0x000000ffff5d9224 */ /* 0x000fe200078e0a5d */
[C---:B------:R-:W-:Y:S01]  /*6750*/  ISETP.GT.U32.AND P1, PT, R6.reuse, R85, PT ;  /* 0x000000550600720c */ /* 0x040fe20003f24070 */
[----:B------:R-:W-:Y:S01]  /*6760*/  @!P0 IMAD.MOV R89, RZ, RZ, -R89 ;  /* 0x000000ffff598224 */ /* 0x000fe200078e0a59 */
[C---:B------:R-:W-:Y:S01]  /*6770*/  ISETP.GT.U32.AND P0, PT, R6.reuse, R83, PT ;  /* 0x000000530600720c */ /* 0x040fe20003f04070 */
[----:B------:R-:W-:-:S02]  /*6780*/  IMAD R81, R6, R10, R81 ;  /* 0x0000000a06517224 */ /* 0x000fc400078e0251 */
[----:B------:R-:W-:-:S04]  /*6790*/  IMAD.HI.U32 R12, R7, R79, RZ ;  /* 0x0000004f070c7227 */ /* 0x000fc800078e00ff */
[----:B------:R-:W-:Y:S01]  /*67a0*/  @!P4 IMAD.IADD R87, R87, 0x1, -R6 ;  /* 0x000000015757c824 */ /* 0x000fe200078e0a06 */
[----:B------:R-:W-:Y:S01]  /*67b0*/  ISETP.GT.U32.AND P4, PT, R6, R81, PT ;  /* 0x000000510600720c */ /* 0x000fe20003f84070 */
[----:B------:R-:W-:Y:S02]  /*67c0*/  IMAD.MOV R12, RZ, RZ, -R12 ;  /* 0x000000ffff0c7224 */ /* 0x000fe400078e0a0c */
[----:B------:R-:W-:Y:S01]  /*67d0*/  @!P5 IMAD.MOV R101, RZ, RZ, -R101 ;  /* 0x000000ffff65d224 */ /* 0x000fe200078e0a65 */
[----:B------:R-:W-:Y:S01]  /*67e0*/  ISETP.GE.AND P5, PT, R58, RZ, PT ;  /* 0x000000ff3a00720c */ /* 0x000fe20003fa6270 */
[C---:B------:R-:W-:Y:S02]  /*67f0*/  IMAD R79, R6.reuse, R12, R79 ;  /* 0x0000000c064f7224 */ /* 0x040fe400078e024f */
[--C-:B------:R-:W-:Y:S02]  /*6800*/  @!P1 IMAD.IADD R85, R85, 0x1, -R6.reuse ;  /* 0x0000000155559824 */ /* 0x100fe400078e0a06 */
[--C-:B------:R-:W-:Y:S01]  /*6810*/  @!P0 IMAD.IADD R83, R83, 0x1, -R6.reuse ;  /* 0x0000000153538824 */ /* 0x100fe200078e0a06 */
[----:B------:R-:W-:Y:S01]  /*6820*/  ISETP.GT.U32.AND P1, PT, R6, R79, PT ;  /* 0x0000004f0600720c */ /* 0x000fe20003f24070 */
[----:B------:R-:W-:Y:S01]  /*6830*/  @!P3 IMAD.MOV R91, RZ, RZ, -R91 ;  /* 0x000000ffff5bb224 */ /* 0x000fe200078e0a5b */
[----:B------:R-:W-:Y:S01]  /*6840*/  ISETP.GE.AND P3, PT, R54, RZ, PT ;  /* 0x000000ff3600720c */ /* 0x000fe20003f66270 */
[----:B------:R-:W-:Y:S01]  /*6850*/  @!P4 IMAD.IADD R81, R81, 0x1, -R6 ;  /* 0x000000015151c824 */ /* 0x000fe200078e0a06 */
[----:B------:R-:W-:Y:S01]  /*6860*/  ISETP.GT.U32.AND P4, PT, R6, R83, PT ;  /* 0x000000530600720c */ /* 0x000fe20003f84070 */
[----:B------:R-:W-:Y:S01]  /*6870*/  IMAD.HI.U32 R10, R7, R77, RZ ;  /* 0x0000004d070a7227 */ /* 0x000fe200078e00ff */
[----:B------:R-:W-:-:S03]  /*6880*/  ISETP.GE.AND P0, PT, R52, RZ, PT ;  /* 0x000000ff3400720c */ /* 0x000fc60003f06270 */
[----:B------:R-:W-:-:S04]  /*6890*/  IMAD.HI.U32 R12, R7, R75, RZ ;  /* 0x0000004b070c7227 */ /* 0x000fc800078e00ff */
[----:B------:R-:W-:Y:S02]  /*68a0*/  IMAD.MOV R10, RZ, RZ, -R10 ;  /* 0x000000ffff0a7224 */ /* 0x000fe400078e0a0a */
[----:B------:R-:W-:Y:S02]  /*68b0*/  IMAD.MOV R12, RZ, RZ, -R12 ;  /* 0x000000ffff0c7224 */ /* 0x000fe400078e0a0c */
[----:B------:R-:W-:Y:S01]  /*68c0*/  @!P5 IMAD.MOV R95, RZ, RZ, -R95 ;  /* 0x000000ffff5fd224 */ /* 0x000fe200078e0a5f */
[----:B------:R-:W-:Y:S01]  /*68d0*/  ISETP.GE.AND P5, PT, R53, RZ, PT ;  /* 0x000000ff3500720c */ /* 0x000fe20003fa6270 */
[C---:B------:R-:W-:Y:S01]  /*68e0*/  IMAD R77, R6.reuse, R10, R77 ;  /* 0x0000000a064d7224 */ /* 0x040fe200078e024d */
[----:B------:R-:W-:Y:S01]  /*68f0*/  IABS R53, R39 ;  /* 0x0000002700357213 */ /* 0x000fe20000000000 */
[----:B------:R-:W-:Y:S02]  /*6900*/  IMAD R75, R6, R12, R75 ;  /* 0x0000000c064b7224 */ /* 0x000fe400078e024b */
[----:B------:R-:W-:-:S02]  /*6910*/  @!P1 IMAD.IADD R79, R79, 0x1, -R6 ;  /* 0x000000014f4f9824 */ /* 0x000fc400078e0a06 */
[----:B------:R-:W-:-:S03]  /*6920*/  IMAD.HI.U32 R10, R7, R73, RZ ;  /* 0x00000049070a7227 */ /* 0x000fc600078e00ff */
[C---:B------:R-:W-:Y:S01]  /*6930*/  ISETP.GT.U32.AND P1, PT, R6.reuse, R79, PT ;  /* 0x0000004f0600720c */ /* 0x040fe20003f24070 */
[----:B------:R-:W-:Y:S01]  /*6940*/  @!P3 IMAD.MOV R85, RZ, RZ, -R85 ;  /* 0x000000ffff55b224 */ /* 0x000fe200078e0a55 */
[C---:B------:R-:W-:Y:S01]  /*6950*/  ISETP.GT.U32.AND P3, PT, R6.reuse, R77, PT ;  /* 0x0000004d0600720c */ /* 0x040fe20003f64070 */
[----:B------:R-:W-:Y:S01]  /*6960*/  @!P4 IMAD.IADD R83, R83, 0x1, -R6 ;  /* 0x000000015353c824 */ /* 0x000fe200078e0a06 */
[C---:B------:R-:W-:Y:S01]  /*6970*/  ISETP.GT.U32.AND P4, PT, R6.reuse, R75, PT ;  /* 0x0000004b0600720c */ /* 0x040fe20003f84070 */
[----:B------:R-:W-:Y:S02]  /*6980*/  IMAD.MOV R10, RZ, RZ, -R10 ;  /* 0x000000ffff0a7224 */ /* 0x000fe400078e0a0a */
[----:B------:R-:W-:Y:S01]  /*6990*/  @!P5 IMAD.MOV R87, RZ, RZ, -R87 ;  /* 0x000000ffff57d224 */ /* 0x000fe200078e0a57 */
[C---:B------:R-:W-:Y:S01]  /*69a0*/  ISETP.GT.U32.AND P5, PT, R6.reuse, R81, PT ;  /* 0x000000510600720c */ /* 0x040fe20003fa4070 */
[----:B------:R-:W-:Y:S02]  /*69b0*/  IMAD R73, R6, R10, R73 ;  /* 0x0000000a06497224 */ /* 0x000fe400078e0249 */
[----:B------:R-:W-:-:S04]  /*69c0*/  IMAD.HI.U32 R10, R7, R71, RZ ;  /* 0x00000047070a7227 */ /* 0x000fc800078e00ff */
[----:B------:R-:W-:Y:S02]  /*69d0*/  IMAD.MOV R12, RZ, RZ, -R10 ;  /* 0x000000ffff0c7224 */ /* 0x000fe400078e0a0a */
[--C-:B------:R-:W-:Y:S01]  /*69e0*/  @!P1 IMAD.IADD R79, R79, 0x1, -R6.reuse ;  /* 0x000000014f4f9824 */ /* 0x100fe200078e0a06 */
[----:B------:R-:W-:Y:S01]  /*69f0*/  ISETP.GE.AND P1, PT, R50, RZ, PT ;  /* 0x000000ff3200720c */ /* 0x000fe20003f26270 */
[--C-:B------:R-:W-:Y:S01]  /*6a00*/  @!P3 IMAD.IADD R77, R77, 0x1, -R6.reuse ;  /* 0x000000014d4db824 */ /* 0x100fe200078e0a06 */
[----:B------:R-:W-:Y:S01]  /*6a10*/  ISETP.GE.AND P3, PT, R51, RZ, PT ;  /* 0x000000ff3300720c */ /* 0x000fe20003f66270 */
[C---:B------:R-:W-:Y:S01]  /*6a20*/  IMAD R71, R6.reuse, R12, R71 ;  /* 0x0000000c06477224 */ /* 0x040fe200078e0247 */
[----:B------:R-:W-:Y:S01]  /*6a30*/  IABS R51, R40 ;  /* 0x0000002800337213 */ /* 0x000fe20000000000 */
[----:B------:R-:W-:Y:S01]  /*6a40*/  @!P4 IMAD.IADD R75, R75, 0x1, -R6 ;  /* 0x000000014b4bc824 */ /* 0x000fe200078e0a06 */
[----:B------:R-:W-:Y:S01]  /*6a50*/  ISETP.GT.U32.AND P4, PT, R6, R77, PT ;  /* 0x0000004d0600720c */ /* 0x000fe20003f84070 */
[----:B------:R-:W-:-:S02]  /*6a60*/  @!P2 IMAD.MOV R83, RZ, RZ, -R83 ;  /* 0x000000ffff53a224 */ /* 0x000fc400078e0a53 */
[----:B------:R-:W-:Y:S01]  /*6a70*/  @!P0 IMAD.MOV R79, RZ, RZ, -R79 ;  /* 0x000000ffff4f8224 */ /* 0x000fe200078e0a4f */
[C---:B------:R-:W-:Y:S01]  /*6a80*/  ISETP.GT.U32.AND P2, PT, R6.reuse, R75, PT ;  /* 0x0000004b0600720c */ /* 0x040fe20003f44070 */
[----:B------:R-:W-:Y:S01]  /*6a90*/  IMAD.HI.U32 R10, R7, R69, RZ ;  /* 0x00000045070a7227 */ /* 0x000fe200078e00ff */
[----:B------:R-:W-:-:S03]  /*6aa0*/  ISETP.GT.U32.AND P0, PT, R6, R71, PT ;  /* 0x000000470600720c */ /* 0x000fc60003f04070 */
[----:B------:R-:W-:Y:S01]  /*6ab0*/  @!P5 IMAD.IADD R81, R81, 0x1, -R6 ;  /* 0x000000015151d824 */ /* 0x000fe200078e0a06 */
[C---:B------:R-:W-:Y:S01]  /*6ac0*/  ISETP.GT.U32.AND P5, PT, R6.reuse, R73, PT ;  /* 0x000000490600720c */ /* 0x040fe20003fa4070 */
[----:B------:R-:W-:Y:S02]  /*6ad0*/  IMAD.MOV R10, RZ, RZ, -R10 ;  /* 0x000000ffff0a7224 */ /* 0x000fe400078e0a0a */
[----:B------:R-:W-:Y:S01]  /*6ae0*/  @!P4 IMAD.IADD R77, R77, 0x1, -R6 ;  /* 0x000000014d4dc824 */ /* 0x000fe200078e0a06 */
[----:B------:R-:W-:Y:S01]  /*6af0*/  ISETP.GE.AND P4, PT, R47, RZ, PT ;  /* 0x000000ff2f00720c */ /* 0x000fe20003f86270 */
[----:B------:R-:W-:Y:S01]  /*6b00*/  IMAD R69, R6, R10, R69 ;  /* 0x0000000a06457224 */ /* 0x000fe200078e0245 */
[----:B------:R-:W-:Y:S01]  /*6b10*/  IABS R47, R35 ;  /* 0x00000023002f7213 */ /* 0x000fe20000000000 */
[----:B------:R-:W-:-:S04]  /*6b20*/  IMAD.HI.U32 R10, R7, R67, RZ ;  /* 0x00000043070a7227 */ /* 0x000fc800078e00ff */
[--C-:B------:R-:W-:Y:S01]  /*6b30*/  @!P2 IMAD.IADD R75, R75, 0x1, -R6.reuse ;  /* 0x000000014b4ba824 */ /* 0x100fe200078e0a06 */
[C---:B------:R-:W-:Y:S01]  /*6b40*/  ISETP.GT.U32.AND P2, PT, R6.reuse, R69, PT ;  /* 0x000000450600720c */ /* 0x040fe20003f44070 */
[----:B------:R-:W-:Y:S01]  /*6b50*/  @!P0 IMAD.IADD R71, R71, 0x1, -R6 ;  /* 0x0000000147478824 */ /* 0x000fe200078e0a06 */
[----:B------:R-:W-:Y:S01]  /*6b60*/  ISETP.GE.AND P0, PT, R49, RZ, PT ;  /* 0x000000ff3100720c */ /* 0x000fe20003f06270 */
[----:B------:R-:W-:Y:S01]  /*6b70*/  IMAD.MOV R10, RZ, RZ, -R10 ;  /* 0x000000ffff0a7224 */ /* 0x000fe200078e0a0a */
[----:B------:R-:W-:Y:S01]  /*6b80*/  IABS R49, R33 ;  /* 0x0000002100317213 */ /* 0x000fe20000000000 */
[----:B------:R-:W-:Y:S02]  /*6b90*/  @!P5 IMAD.IADD R73, R73, 0x1, -R6 ;  /* 0x000000014949d824 */ /* 0x000fe400078e0a06 */
[----:B------:R-:W-:Y:S01]  /*6ba0*/  @!P1 IMAD.MOV R77, RZ, RZ, -R77 ;  /* 0x000000ffff4d9224 */ /* 0x000fe200078e0a4d */
[C---:B------:R-:W-:Y:S01]  /*6bb0*/  ISETP.GT.U32.AND P1, PT, R6.reuse, R71, PT ;  /* 0x000000470600720c */ /* 0x040fe20003f24070 */
[C---:B------:R-:W-:Y:S01]  /*6bc0*/  IMAD R67, R6.reuse, R10, R67 ;  /* 0x0000000a06437224 */ /* 0x040fe200078e0243 */
[----:B------:R-:W-:Y:S01]  /*6bd0*/  ISETP.GT.U32.AND P5, PT, R6, R73, PT ;  /* 0x000000490600720c */ /* 0x000fe20003fa4070 */
[----:B------:R-:W-:-:S04]  /*6be0*/  IMAD.HI.U32 R10, R7, R65, RZ ;  /* 0x00000041070a7227 */ /* 0x000fc800078e00ff */
[----:B------:R-:W-:Y:S02]  /*6bf0*/  IMAD.MOV R10, RZ, RZ, -R10 ;  /* 0x000000ffff0a7224 */ /* 0x000fe400078e0a0a */
[--C-:B------:R-:W-:Y:S01]  /*6c00*/  @!P2 IMAD.IADD R69, R69, 0x1, -R6.reuse ;  /* 0x000000014545a824 */ /* 0x100fe200078e0a06 */
[C---:B------:R-:W-:Y:S01]  /*6c10*/  ISETP.GT.U32.AND P2, PT, R6.reuse, R67, PT ;  /* 0x000000430600720c */ /* 0x040fe20003f44070 */
[C---:B------:R-:W-:Y:S02]  /*6c20*/  IMAD R65, R6.reuse, R10, R65 ;  /* 0x0000000a06417224 */ /* 0x040fe400078e0241 */
[----:B------:R-:W-:Y:S01]  /*6c30*/  @!P3 IMAD.MOV R75, RZ, RZ, -R75 ;  /* 0x000000ffff4bb224 */ /* 0x000fe200078e0a4b */
[C---:B------:R-:W-:Y:S01]  /*6c40*/  ISETP.GT.U32.AND P3, PT, R6.reuse, R69, PT ;  /* 0x000000450600720c */ /* 0x040fe20003f64070 */
[--C-:B------:R-:W-:Y:S01]  /*6c50*/  @!P1 IMAD.IADD R71, R71, 0x1, -R6.reuse ;  /* 0x0000000147479824 */ /* 0x100fe200078e0a06 */
[----:B------:R-:W-:Y:S01]  /*6c60*/  ISETP.GT.U32.AND P1, PT, R6, R65, PT ;  /* 0x000000410600720c */ /* 0x000fe20003f24070 */
[----:B------:R-:W-:Y:S01]  /*6c70*/  @!P5 IMAD.IADD R73, R73, 0x1, -R6 ;  /* 0x000000014949d824 */ /* 0x000fe200078e0a06 */
[----:B------:R-:W-:Y:S01]  /*6c80*/  ISETP.GE.AND P5, PT, R48, RZ, PT ;  /* 0x000000ff3000720c */ /* 0x000fe20003fa6270 */
[----:B------:R-:W-:-:S04]  /*6c90*/  IMAD.HI.U32 R10, R7, R61, RZ ;  /* 0x0000003d070a7227 */ /* 0x000fc800078e00ff */
[----:B------:R-:W-:Y:S02]  /*6ca0*/  IMAD.MOV R10, RZ, RZ, -R10 ;  /* 0x000000ffff0a7224 */ /* 0x000fe400078e0a0a */
[--C-:B------:R-:W-:Y:S02]  /*6cb0*/  @!P2 IMAD.IADD R67, R67, 0x1, -R6.reuse ;  /* 0x000000014343a824 */ /* 0x100fe400078e0a06 */
        /* <DEDUP_REMOVED lines=11> */
[----:B------:R-:W-:Y:S01]  /*6d70*/  @!P6 IMAD.MOV R81, RZ, RZ, -R81 ;  /* 0x000000ffff51e224 */ /* 0x000fe200078e0a51 */
[----:B------:R-:W-:Y:S01]  /*6d80*/  ISETP.GE.AND P6, PT, R46, RZ, PT ;  /* 0x000000ff2e00720c */ /* 0x000fe20003fc6270 */
[----:B------:R-:W-:-:S04]  /*6d90*/  IMAD.HI.U32 R12, R7, R63, RZ ;  /* 0x0000003f070c7227 */ /* 0x000fc800078e00ff */
[----:B------:R-:W-:Y:S02]  /*6da0*/  IMAD.MOV R10, RZ, RZ, -R10 ;  /* 0x000000ffff0a7224 */ /* 0x000fe400078e0a0a */
[----:B------:R-:W-:Y:S02]  /*6db0*/  IMAD.MOV R12, RZ, RZ, -R12 ;  /* 0x000000ffff0c7224 */ /* 0x000fe400078e0a0c */
[C---:B------:R-:W-:Y:S02]  /*6dc0*/  IMAD R59, R6.reuse, R10, R59 ;  /* 0x0000000a063b7224 */ /* 0x040fe400078e023b */
[C---:B------:R-:W-:Y:S02]  /*6dd0*/  IMAD R63, R6.reuse, R12, R63 ;  /* 0x0000000c063f7224 */ /* 0x040fe400078e023f */
[--C-:B------:R-:W-:Y:S01]  /*6de0*/  @!P1 IMAD.IADD R67, R67, 0x1, -R6.reuse ;  /* 0x0000000143439824 */ /* 0x100fe200078e0a06 */
[----:B------:R-:W-:Y:S01]  /*6df0*/  ISETP.GE.AND P1, PT, R43, RZ, PT ;  /* 0x000000ff2b00720c */ /* 0x000fe20003f26270 */
[--C-:B------:R-:W-:Y:S01]  /*6e00*/  @!P4 IMAD.IADD R65, R65, 0x1, -R6.reuse ;  /* 0x000000014141c824 */ /* 0x100fe200078e0a06 */
[C---:B------:R-:W-:Y:S01]  /*6e10*/  ISETP.GT.U32.AND P4, PT, R6.reuse, R59, PT ;  /* 0x0000003b0600720c */ /* 0x040fe20003f84070 */
[----:B------:R-:W-:Y:S01]  /*6e20*/  @!P5 IMAD.IADD R61, R61, 0x1, -R6 ;  /* 0x000000013d3dd824 */ /* 0x000fe200078e0a06 */
[----:B------:R-:W-:Y:S01]  /*6e30*/  ISETP.GT.U32.AND P2, PT, R6, R63, PT ;  /* 0x0000003f0600720c */ /* 0x000fe20003f44070 */
[----:B------:R-:W-:Y:S01]  /*6e40*/  @!P6 IMAD.MOV R73, RZ, RZ, -R73 ;  /* 0x000000ffff49e224 */ /* 0x000fe200078e0a49 */
[----:B------:R-:W-:Y:S01]  /*6e50*/  ISETP.GE.AND P6, PT, R44, RZ, PT ;  /* 0x000000ff2c00720c */ /* 0x000fe20003fc6270 */
[----:B------:R-:W-:Y:S01]  /*6e60*/  @!P0 IMAD.MOV R67, RZ, RZ, -R67 ;  /* 0x000000ffff438224 */ /* 0x000fe200078e0a43 */
[----:B------:R-:W-:Y:S01]  /*6e70*/  ISETP.GT.U32.AND P0, PT, R6, R61, PT ;  /* 0x0000003d0600720c */ /* 0x000fe20003f04070 */
[----:B------:R-:W-:Y:S01]  /*6e80*/  IMAD.HI.U32 R10, R7, R55, RZ ;  /* 0x00000037070a7227 */ /* 0x000fe200078e00ff */
[----:B------:R-:W-:-:S02]  /*6e90*/  ISETP.GE.AND P5, PT, R41, RZ, PT ;  /* 0x000000ff2900720c */ /* 0x000fc40003fa6270 */
[----:B------:R-:W-:Y:S01]  /*6ea0*/  IABS R43, R31 ;  /* 0x0000001f002b7213 */ /* 0x000fe20000000000 */
[----:B------:R-:W-:Y:S01]  /*6eb0*/  IMAD.MOV R10, RZ, RZ, -R10 ;  /* 0x000000ffff0a7224 */ /* 0x000fe200078e0a0a */
[----:B------:R-:W-:Y:S01]  /*6ec0*/  IABS R41, R30 ;  /* 0x0000001e00297213 */ /* 0x000fe20000000000 */
[--C-:B------:R-:W-:Y:S01]  /*6ed0*/  @!P4 IMAD.IADD R59, R59, 0x1, -R6.reuse ;  /* 0x000000013b3bc824 */ /* 0x100fe200078e0a06 */
[----:B------:R-:W-:Y:S01]  /*6ee0*/  ISETP.GE.AND P4, PT, R42, RZ, PT ;  /* 0x000000ff2a00720c */ /* 0x000fe20003f86270 */
[C---:B------:R-:W-:Y:S02]  /*6ef0*/  IMAD R55, R6.reuse, R10, R55 ;  /* 0x0000000a06377224 */ /* 0x040fe400078e0237 */
[--C-:B------:R-:W-:Y:S02]  /*6f00*/  @!P2 IMAD.IADD R63, R63, 0x1, -R6.reuse ;  /* 0x000000013f3fa824 */ /* 0x100fe400078e0a06 */
[----:B------:R-:W-:Y:S01]  /*6f10*/  @!P6 IMAD.MOV R65, RZ, RZ, -R65 ;  /* 0x000000ffff41e224 */ /* 0x000fe200078e0a41 */
[C---:B------:R-:W-:Y:S01]  /*6f20*/  ISETP.GT.U32.AND P6, PT, R6.reuse, R59, PT ;  /* 0x0000003b0600720c */ /* 0x040fe20003fc4070 */
[----:B------:R-:W-:Y:S01]  /*6f30*/  @!P0 IMAD.IADD R61, R61, 0x1, -R6 ;  /* 0x000000013d3d8824 */ /* 0x000fe200078e0a06 */
[C---:B------:R-:W-:Y:S01]  /*6f40*/  ISETP.GT.U32.AND P0, PT, R6.reuse, R55, PT ;  /* 0x000000370600720c */ /* 0x040fe20003f04070 */
[----:B------:R-:W-:Y:S01]  /*6f50*/  IMAD.HI.U32 R10, R7, R51, RZ ;  /* 0x00000033070a7227 */ /* 0x000fe200078e00ff */
[----:B------:R-:W-:-:S03]  /*6f60*/  ISETP.GT.U32.AND P2, PT, R6, R63, PT ;  /* 0x0000003f0600720c */ /* 0x000fc60003f44070 */
[----:B------:R-:W-:Y:S02]  /*6f70*/  IMAD.MOV R10, RZ, RZ, -R10 ;  /* 0x000000ffff0a7224 */ /* 0x000fe400078e0a0a */
[----:B------:R-:W-:-:S04]  /*6f80*/  IMAD.HI.U32 R12, R7, R57, RZ ;  /* 0x00000039070c7227 */ /* 0x000fc800078e00ff */
[----:B------:R-:W-:Y:S02]  /*6f90*/  IMAD R51, R6, R10, R51 ;  /* 0x0000000a06337224 */ /* 0x000fe400078e0233 */
[--C-:B------:R-:W-:Y:S01]  /*6fa0*/  @!P6 IMAD.IADD R59, R59, 0x1, -R6.reuse ;  /* 0x000000013b3be824 */ /* 0x100fe200078e0a06 */
[----:B------:R-:W-:Y:S01]  /*6fb0*/  ISETP.GE.AND P6, PT, R39, RZ, PT ;  /* 0x000000ff2700720c */ /* 0x000fe20003fc6270 */
[----:B------:R-:W-:Y:S01]  /*6fc0*/  @!P0 IMAD.IADD R55, R55, 0x1, -R6 ;  /* 0x0000000137378824 */ /* 0x000fe200078e0a06 */
[----:B------:R-:W-:Y:S01]  /*6fd0*/  IABS R39, R28 ;  /* 0x0000001c00277213 */ /* 0x000fe20000000000 */
[----:B------:R-:W-:Y:S01]  /*6fe0*/  IMAD.HI.U32 R10, R7, R49, RZ ;  /* 0x00000031070a7227 */ /* 0x000fe200078e00ff */
[----:B------:R-:W-:-:S03]  /*6ff0*/  ISETP.GE.AND P0, PT, R40, RZ, PT ;  /* 0x000000ff2800720c */ /* 0x000fc60003f06270 */
[----:B------:R-:W-:Y:S02]  /*7000*/  @!P2 IMAD.IADD R63, R63, 0x1, -R6 ;  /* 0x000000013f3fa824 */ /* 0x000fe400078e0a06 */
[----:B------:R-:W-:Y:S01]  /*7010*/  @!P5 IMAD.MOV R59, RZ, RZ, -R59 ;  /* 0x000000ffff3bd224 */ /* 0x000fe200078e0a3b */
[----:B------:R-:W-:Y:S01]  /*7020*/  ISETP.GT.U32.AND P5, PT, R6, R55, PT ;  /* 0x000000370600720c */ /* 0x000fe20003fa4070 */
[----:B------:R-:W-:Y:S02]  /*7030*/  IMAD.MOV R10, RZ, RZ, -R10 ;  /* 0x000000ffff0a7224 */ /* 0x000fe400078e0a0a */
[----:B------:R-:W-:Y:S01]  /*7040*/  @!P3 IMAD.MOV R63, RZ, RZ, -R63 ;  /* 0x000000ffff3fb224 */ /* 0x000fe200078e0a3f */
[----:B------:R-:W-:Y:S01]  /*7050*/  ISETP.GE.AND P3, PT, R38, RZ, PT ;  /* 0x000000ff2600720c */ /* 0x000fe20003f66270 */
[----:B------:R-:W-:Y:S01]  /*7060*/  IMAD.MOV R12, RZ, RZ, -R12 ;  /* 0x000000ffff0c7224 */ /* 0x000fe200078e0a0c */
[----:B------:R-:W-:Y:S01]  /*7070*/  LOP3.LUT R38, RZ, R3, RZ, 0x33, !PT ;  /* 0x00000003ff267212 */ /* 0x000fe200078e33ff */
[----:B------:R-:W-:-:S02]  /*7080*/  IMAD R49, R6, R10, R49 ;  /* 0x0000000a06317224 */ /* 0x000fc400078e0231 */
[----:B------:R-:W-:-:S04]  /*7090*/  IMAD.HI.U32 R10, R7, R47, RZ ;  /* 0x0000002f070a7227 */ /* 0x000fc800078e00ff */
[----:B------:R-:W-:Y:S02]  /*70a0*/  IMAD R57, R6, R12, R57 ;  /* 0x0000000c06397224 */ /* 0x000fe400078e0239 */
[----:B------:R-:W-:-:S03]  /*70b0*/  IMAD.HI.U32 R12, R7, R53, RZ ;  /* 0x00000035070c7227 */ /* 0x000fc600078e00ff */
[C---:B------:R-:W-:Y:S01]  /*70c0*/  ISETP.GT.U32.AND P2, PT, R6.reuse, R57, PT ;  /* 0x000000390600720c */ /* 0x040fe20003f44070 */
[----:B------:R-:W-:Y:S02]  /*70d0*/  IMAD.MOV R10, RZ, RZ, -R10 ;  /* 0x000000ffff0a7224 */ /* 0x000fe400078e0a0a */
[----:B------:R-:W-:Y:S02]  /*70e0*/  IMAD.MOV R12, RZ, RZ, -R12 ;  /* 0x000000ffff0c7224 */ /* 0x000fe400078e0a0c */
[----:B------:R-:W-:Y:S01]  /*70f0*/  @!P5 IMAD.IADD R55, R55, 0x1, -R6 ;  /* 0x000000013737d824 */ /* 0x000fe200078e0a06 */
[C---:B------:R-:W-:Y:S01]  /*7100*/  ISETP.GT.U32.AND P5, PT, R6.reuse, R49, PT ;  /* 0x000000310600720c */ /* 0x040fe20003fa4070 */
[C---:B------:R-:W-:Y:S02]  /*7110*/  IMAD R47, R6.reuse, R10, R47 ;  /* 0x0000000a062f7224 */ /* 0x040fe400078e022f */
[C---:B------:R-:W-:Y:S02]  /*7120*/  IMAD R53, R6.reuse, R12, R53 ;  /* 0x0000000c06357224 */ /* 0x040fe400078e0235 */
[----:B------:R-:W-:Y:S01]  /*7130*/  @!P3 IMAD.MOV R55, RZ, RZ, -R55 ;  /* 0x000000ffff37b224 */ /* 0x000fe200078e0a37 */
[C---:B------:R-:W-:Y:S01]  /*7140*/  ISETP.GT.U32.AND P3, PT, R6.reuse, R47, PT ;  /* 0x0000002f0600720c */ /* 0x040fe20003f64070 */
[----:B------:R-:W-:Y:S01]  /*7150*/  @!P1 IMAD.MOV R61, RZ, RZ, -R61 ;  /* 0x000000ffff3d9224 */ /* 0x000fe200078e0a3d */
[----:B------:R-:W-:Y:S01]  /*7160*/  ISETP.GT.U32.AND P1, PT, R6, R53, PT ;  /* 0x000000350600720c */ /* 0x000fe20003f24070 */
[----:B------:R-:W-:-:S04]  /*7170*/  IMAD.HI.U32 R10, R7, R43, RZ ;  /* 0x0000002b070a7227 */ /* 0x000fc800078e00ff */
[----:B------:R-:W-:Y:S02]  /*7180*/  @!P2 IMAD.IADD R57, R57, 0x1, -R6 ;  /* 0x000000013939a824 */ /* 0x000fe400078e0a06 */
[----:B------:R-:W-:-:S03]  /*7190*/  IMAD.HI.U32 R12, R7, R45, RZ ;  /* 0x0000002d070c7227 */ /* 0x000fc600078e00ff */
[C---:B------:R-:W-:Y:S01]  /*71a0*/  ISETP.GT.U32.AND P2, PT, R6.reuse, R57, PT ;  /* 0x000000390600720c */ /* 0x040fe20003f44070 */
[----:B------:R-:W-:Y:S02]  /*71b0*/  @!P3 IMAD.IADD R47, R47, 0x1, -R6 ;  /* 0x000000012f2fb824 */ /* 0x000fe400078e0a06 */
[----:B------:R-:W-:Y:S02]  /*71c0*/  IMAD.MOV R10, RZ, RZ, -R10 ;  /* 0x000000ffff0a7224 */ /* 0x000fe400078e0a0a */
[----:B------:R-:W-:Y:S01]  /*71d0*/  @!P1 IMAD.IADD R53, R53, 0x1, -R6 ;  /* 0x0000000135359824 */ /* 0x000fe200078e0a06 */
[C---:B------:R-:W-:Y:S01]  /*71e0*/  ISETP.GT.U32.AND P3, PT, R6.reuse, R47, PT ;  /* 0x0000002f0600720c */ /* 0x040fe20003f64070 */
[----:B------:R-:W-:Y:S02]  /*71f0*/  IMAD.MOV R12, RZ, RZ, -R12 ;  /* 0x000000ffff0c7224 */ /* 0x000fe400078e0a0c */
[C---:B------:R-:W-:Y:S01]  /*7200*/  IMAD R43, R6.reuse, R10, R43 ;  /* 0x0000000a062b7224 */ /* 0x040fe200078e022b */
        /* <DEDUP_REMOVED lines=8> */
[----:B------:R-:W-:Y:S01]  /*7290*/  @!P4 IMAD.MOV R57, RZ, RZ, -R57 ;  /* 0x000000ffff39c224 */ /* 0x000fe200078e0a39 */
[----:B------:R-:W-:Y:S01]  /*72a0*/  ISETP.GT.U32.AND P3, PT, R6, R41, PT ;  /* 0x000000290600720c */ /* 0x000fe20003f64070 */
[--C-:B------:R-:W-:Y:S01]  /*72b0*/  @!P1 IMAD.IADD R53, R53, 0x1, -R6.reuse ;  /* 0x0000000135359824 */ /* 0x100fe200078e0a06 */
[----:B------:R-:W-:Y:S01]  /*72c0*/  ISETP.GE.AND P4, PT, R33, RZ, PT ;  /* 0x000000ff2100720c */ /* 0x000fe20003f86270 */
[----:B------:R-:W-:Y:S01]  /*72d0*/  @!P5 IMAD.IADD R49, R49, 0x1, -R6 ;  /* 0x000000013131d824 */ /* 0x000fe200078e0a06 */
[----:B------:R-:W-:Y:S01]  /*72e0*/  IABS R33, R29 ;  /* 0x0000001d00217213 */ /* 0x000fe20000000000 */
[----:B------:R-:W-:Y:S01]  /*72f0*/  IMAD.HI.U32 R10, R7, R39, RZ ;  /* 0x00000027070a7227 */ /* 0x000fe200078e00ff */
[----:B------:R-:W-:-:S02]  /*7300*/  ISETP.GE.AND P1, PT, R35, RZ, PT ;  /* 0x000000ff2300720c */ /* 0x000fc40003f26270 */
[C---:B------:R-:W-:Y:S01]  /*7310*/  ISETP.GT.U32.AND P5, PT, R6.reuse, R49, PT ;  /* 0x000000310600720c */ /* 0x040fe20003fa4070 */
[----:B------:R-:W-:Y:S01]  /*7320*/  @!P6 IMAD.MOV R53, RZ, RZ, -R53 ;  /* 0x000000ffff35e224 */ /* 0x000fe200078e0a35 */
[----:B------:R-:W-:Y:S01]  /*7330*/  ISETP.GT.U32.AND P6, PT, R6, R45, PT ;  /* 0x0000002d0600720c */ /* 0x000fe20003fc4070 */
[----:B------:R-:W-:Y:S01]  /*7340*/  IMAD.MOV R12, RZ, RZ, -R10 ;  /* 0x000000ffff0c7224 */ /* 0x000fe200078e0a0a */
[----:B------:R-:W-:Y:S01]  /*7350*/  IABS R35, R25 ;  /* 0x0000001900237213 */ /* 0x000fe20000000000 */
        /* <DEDUP_REMOVED lines=8> */
[----:B------:R-:W-:Y:S01]  /*73e0*/  @!P6 IMAD.IADD R45, R45, 0x1, -R6 ;  /* 0x000000012d2de824 */ /* 0x000fe200078e0a06 */
[----:B------:R-:W-:Y:S01]  /*73f0*/  ISETP.GE.AND P6, PT, R30, RZ, PT ;  /* 0x000000ff1e00720c */ /* 0x000fe20003fc6270 */
[----:B------:R-:W-:Y:S01]  /*7400*/  IMAD.MOV R10, RZ, RZ, -R10 ;  /* 0x000000ffff0a7224 */ /* 0x000fe200078e0a0a */
[----:B------:R-:W-:Y:S01]  /*7410*/  IABS R30, R17 ;  /* 0x00000011001e7213 */ /* 0x000fe20000000000 */
[--C-:B------:R-:W-:Y:S02]  /*7420*/  @!P2 IMAD.IADD R51, R51, 0x1, -R6.reuse ;  /* 0x000000013333a824 */ /* 0x100fe400078e0a06 */
[----:B------:R-:W-:Y:S01]  /*7430*/  @!P4 IMAD.MOV R49, RZ, RZ, -R49 ;  /* 0x000000ffff31c224 */ /* 0x000fe200078e0a31 */
[C---:B------:R-:W-:Y:S01]  /*7440*/  ISETP.GT.U32.AND P4, PT, R6.reuse, R45, PT ;  /* 0x0000002d0600720c */ /* 0x040fe20003f84070 */
[C---:B------:R-:W-:Y:S01]  /*7450*/  IMAD R35, R6.reuse, R10, R35 ;  /* 0x0000000a06237224 */ /* 0x040fe200078e0223 */
[----:B------:R-:W-:Y:S01]  /*7460*/  ISETP.GT.U32.AND P2, PT, R6, R51, PT ;  /* 0x000000330600720c */ /* 0x000fe20003f44070 */
[----:B------:R-:W-:-:S02]  /*7470*/  @!P3 IMAD.IADD R41, R41, 0x1, -R6 ;  /* 0x000000012929b824 */ /* 0x000fc400078e0a06 */
[C---:B------:R-:W-:Y:S01]  /*7480*/  IMAD R39, R6.reuse, R12, R39 ;  /* 0x0000000c06277224 */ /* 0x040fe200078e0227 */
[----:B------:R-:W-:Y:S01]  /*7490*/  ISETP.GT.U32.AND P3, PT, R6, R35, PT ;  /* 0x000000230600720c */ /* 0x000fe20003f64070 */
[----:B------:R-:W-:Y:S02]  /*74a0*/  @!P5 IMAD.IADD R43, R43, 0x1, -R6 ;  /* 0x000000012b2bd824 */ /* 0x000fe400078e0a06 */
[----:B------:R-:W-:-:S03]  /*74b0*/  IMAD.HI.U32 R12, R7, R13, RZ ;  /* 0x0000000d070c7227 */ /* 0x000fc600078e00ff */
[C---:B------:R-:W-:Y:S01]  /*74c0*/  ISETP.GT.U32.AND P5, PT, R6.reuse, R43, PT ;  /* 0x0000002b0600720c */ /* 0x040fe20003fa4070 */
[----:B------:R-:W-:Y:S01]  /*74d0*/  @!P4 IMAD.IADD R45, R45, 0x1, -R6 ;  /* 0x000000012d2dc824 */ /* 0x000fe200078e0a06 */
[C---:B------:R-:W-:Y:S01]  /*74e0*/  ISETP.GT.U32.AND P4, PT, R6.reuse, R39, PT ;  /* 0x000000270600720c */ /* 0x040fe20003f84070 */
[----:B------:R-:W-:Y:S02]  /*74f0*/  IMAD.MOV R12, RZ, RZ, -R12 ;  /* 0x000000ffff0c7224 */ /* 0x000fe400078e0a0c */
[--C-:B------:R-:W-:Y:S01]  /*7500*/  @!P2 IMAD.IADD R51, R51, 0x1, -R6.reuse ;  /* 0x000000013333a824 */ /* 0x100fe200078e0a06 */
[----:B------:R-:W-:Y:S01]  /*7510*/  ISETP.GE.AND P2, PT, R37, RZ, PT ;  /* 0x000000ff2500720c */ /* 0x000fe20003f46270 */
[C---:B------:R-:W-:Y:S01]  /*7520*/  IMAD R13, R6.reuse, R12, R13 ;  /* 0x0000000c060d7224 */ /* 0x040fe200078e020d */
[----:B------:R-:W-:Y:S01]  /*7530*/  IABS R37, R19 ;  /* 0x0000001300257213 */ /* 0x000fe20000000000 */
[----:B------:R-:W-:Y:S02]  /*7540*/  @!P3 IMAD.IADD R35, R35, 0x1, -R6 ;  /* 0x000000012323b824 */ /* 0x000fe400078e0a06 */
[----:B------:R-:W-:Y:S01]  /*7550*/  @!P0 IMAD.MOV R51, RZ, RZ, -R51 ;  /* 0x000000ffff338224 */ /* 0x000fe200078e0a33 */
[----:B------:R-:W-:Y:S01]  /*7560*/  ISETP.GE.AND P0, PT, R31, RZ, PT ;  /* 0x000000ff1f00720c */ /* 0x000fe20003f06270 */
[----:B------:R-:W-:Y:S01]  /*7570*/  @!P6 IMAD.MOV R41, RZ, RZ, -R41 ;  /* 0x000000ffff29e224 */ /* 0x000fe200078e0a29 */
[C---:B------:R-:W-:Y:S01]  /*7580*/  ISETP.GT.U32.AND P6, PT, R6.reuse, R13, PT ;  /* 0x0000000d0600720c */ /* 0x040fe20003fc4070 */
[----:B------:R-:W-:Y:S01]  /*7590*/  IMAD.HI.U32 R10, R7, R15, RZ ;  /* 0x0000000f070a7227 */ /* 0x000fe200078e00ff */
[----:B------:R-:W-:-:S02]  /*75a0*/  ISETP.GT.U32.AND P3, PT, R6, R35, PT ;  /* 0x000000230600720c */ /* 0x000fc40003f64070 */
[----:B------:R-:W-:Y:S01]  /*75b0*/  IABS R31, R22 ;  /* 0x00000016001f7213 */ /* 0x000fe20000000000 */
[--C-:B------:R-:W-:Y:S01]  /*75c0*/  @!P4 IMAD.IADD R39, R39, 0x1, -R6.reuse ;  /* 0x000000012727c824 */ /* 0x100fe200078e0a06 */
[----:B------:R-:W-:Y:S01]  /*75d0*/  ISETP.GE.AND P4, PT, R29, RZ, PT ;  /* 0x000000ff1d00720c */ /* 0x000fe20003f86270 */
[----:B------:R-:W-:Y:S01]  /*75e0*/  @!P5 IMAD.IADD R43, R43, 0x1, -R6 ;  /* 0x000000012b2bd824 */ /* 0x000fe200078e0a06 */
[C---:B------:R-:W-:Y:S01]  /*75f0*/  ISETP.GT.U32.AND P5, PT, R6.reuse, R33, PT ;  /* 0x000000210600720c */ /* 0x040fe20003fa4070 */
[----:B------:R-:W-:Y:S01]  /*7600*/  IMAD.MOV R10, RZ, RZ, -R10 ;  /* 0x000000ffff0a7224 */ /* 0x000fe200078e0a0a */
[----:B------:R-:W-:Y:S01]  /*7610*/  IABS R29, R24 ;  /* 0x00000018001d7213 */ /* 0x000fe20000000000 */
[----:B------:R-:W-:Y:S01]  /*7620*/  @!P2 IMAD.MOV R45, RZ, RZ, -R45 ;  /* 0x000000ffff2da224 */ /* 0x000fe200078e0a2d */
[C---:B------:R-:W-:Y:S01]  /*7630*/  ISETP.GT.U32.AND P2, PT, R6.reuse, R39, PT ;  /* 0x000000270600720c */ /* 0x040fe20003f44070 */
[C---:B------:R-:W-:Y:S02]  /*7640*/  IMAD R15, R6.reuse, R10, R15 ;  /* 0x0000000a060f7224 */ /* 0x040fe400078e020f */
[----:B------:R-:W-:Y:S01]  /*7650*/  @!P0 IMAD.MOV R43, RZ, RZ, -R43 ;  /* 0x000000ffff2b8224 */ /* 0x000fe200078e0a2b */
[----:B------:R-:W-:Y:S01]  /*7660*/  ISETP.GE.AND P0, PT, R25, RZ, PT ;  /* 0x000000ff1900720c */ /* 0x000fe20003f06270 */
[--C-:B------:R-:W-:Y:S01]  /*7670*/  @!P6 IMAD.IADD R13, R13, 0x1, -R6.reuse ;  /* 0x000000010d0de824 */ /* 0x100fe200078e0a06 */
[----:B------:R-:W-:Y:S01]  /*7680*/  IABS R25, R23 ;  /* 0x0000001700197213 */ /* 0x000fe20000000000 */
[----:B------:R-:W-:Y:S01]  /*7690*/  @!P3 IMAD.IADD R35, R35, 0x1, -R6 ;  /* 0x000000012323b824 */ /* 0x000fe200078e0a06 */
[C---:B------:R-:W-:Y:S01]  /*76a0*/  ISETP.GT.U32.AND P3, PT, R6.reuse, R15, PT ;  /* 0x0000000f0600720c */ /* 0x040fe20003f64070 */
[----:B------:R-:W-:Y:S01]  /*76b0*/  IMAD.HI.U32 R12, R7, R29, RZ ;  /* 0x0000001d070c7227 */ /* 0x000fe200078e00ff */
[----:B------:R-:W-:-:S03]  /*76c0*/  ISETP.GT.U32.AND P6, PT, R6, R13, PT ;  /* 0x0000000d0600720c */ /* 0x000fc60003fc4070 */
[----:B------:R-:W-:Y:S02]  /*76d0*/  @!P5 IMAD.IADD R33, R33, 0x1, -R6 ;  /* 0x000000012121d824 */ /* 0x000fe400078e0a06 */
[----:B------:R-:W-:-:S03]  /*76e0*/  IMAD.HI.U32 R10, R7, R25, RZ ;  /* 0x00000019070a7227 */ /* 0x000fc600078e00ff */
[----:B------:R-:W-:Y:S01]  /*76f0*/  ISETP.GT.U32.AND P5, PT, R6, R33, PT ;  /* 0x000000210600720c */ /* 0x000fe20003fa4070 */
[----:B------:R-:W-:Y:S02]  /*7700*/  IMAD.MOV R12, RZ, RZ, -R12 ;  /* 0x000000ffff0c7224 */ /* 0x000fe400078e0a0c */
[----:B------:R-:W-:Y:S01]  /*7710*/  @!P2 IMAD.IADD R39, R39, 0x1, -R6 ;  /* 0x000000012727a824 */ /* 0x000fe200078e0a06 */
[----:B------:R-:W-:Y:S01]  /*7720*/  ISETP.GE.AND P2, PT, R26, RZ, PT ;  /* 0x000000ff1a00720c */ /* 0x000fe20003f46270 */
[----:B------:R-:W-:Y:S02]  /*7730*/  IMAD.MOV R26, RZ, RZ, -R10 ;  /* 0x000000ffff1a7224 */ /* 0x000fe400078e0a0a */
[C---:B------:R-:W-:Y:S01]  /*7740*/  IMAD R29, R6.reuse, R12, R29 ;  /* 0x0000000c061d7224 */ /* 0x040fe200078e021d */
[----:B------:R-:W-:Y:S01]  /*7750*/  IABS R12, R18 ;  /* 0x00000012000c7213 */ /* 0x000fe20000000000 */
[C---:B------:R-:W-:Y:S02]  /*7760*/  IMAD R25, R6.reuse, R26, R25 ;  /* 0x0000001a06197224 */ /* 0x040fe400078e0219 */
[----:B------:R-:W-:Y:S01]  /*7770*/  @!P3 IMAD.IADD R15, R15, 0x1, -R6 ;  /* 0x000000010f0fb824 */ /* 0x000fe200078e0a06 */
[----:B------:R-:W-:Y:S01]  /*7780*/  ISETP.GT.U32.AND P3, PT, R6, R29, PT ;  /* 0x0000001d0600720c */ /* 0x000fe20003f64070 */
[----:B------:R-:W-:-:S04]  /*7790*/  IMAD.HI.U32 R14, R7, R31, RZ ;  /* 0x0000001f070e7227 */ /* 0x000fc800078e00ff */
[----:B------:R-:W-:Y:S01]  /*77a0*/  @!P6 IMAD.IADD R13, R13, 0x1, -R6 ;  /* 0x000000010d0de824 */ /* 0x000fe200078e0a06 */
[----:B------:R-:W-:Y:S01]  /*77b0*/  ISETP.GT.U32.AND P6, PT, R6, R25, PT ;  /* 0x000000190600720c */ /* 0x000fe20003fc4070 */
[----:B------:R-:W-:-:S04]  /*77c0*/  IMAD.HI.U32 R10, R7, R37, RZ ;  /* 0x00000025070a7227 */ /* 0x000fc800078e00ff */
[----:B------:R-:W-:Y:S02]  /*77d0*/  IMAD.MOV R14, RZ, RZ, -R14 ;  /* 0x000000ffff0e7224 */ /* 0x000fe400078e0a0e */
[----:B------:R-:W-:Y:S01]  /*77e0*/  @!P5 IMAD.IADD R33, R33, 0x1, -R6 ;  /* 0x000000012121d824 */ /* 0x000fe200078e0a06 */
[----:B------:R-:W-:Y:S01]  /*77f0*/  ISETP.GE.AND P5, PT, R27, RZ, PT ;  /* 0x000000ff1b00720c */ /* 0x000fe20003fa6270 */
[----:B------:R-:W-:Y:S01]  /*7800*/  IMAD.MOV R10, RZ, RZ, -R10 ;  /* 0x000000ffff0a7224 */ /* 0x000fe200078e0a0a */
[----:B------:R-:W-:Y:S01]  /*7810*/  IABS R27, R20 ;  /* 0x00000014001b7213 */ /* 0x000fe20000000000 */
[----:B------:R-:W-:Y:S02]  /*7820*/  IMAD R31, R6, R14, R31 ;  /* 0x0000000e061f7224 */ /* 0x000fe400078e021f */
[----:B------:R-:W-:Y:S01]  /*7830*/  @!P1 IMAD.MOV R47, RZ, RZ, -R47 ;  /* 0x000000ffff2f9224 */ /* 0x000fe200078e0a2f */
[----:B------:R-:W-:Y:S01]  /*7840*/  ISETP.GE.AND P1, PT, R28, RZ, PT ;  /* 0x000000ff1c00720c */ /* 0x000fe20003f26270 */
[C---:B------:R-:W-:Y:S01]  /*7850*/  IMAD R37, R6.reuse, R10, R37 ;  /* 0x0000000a06257224 */ /* 0x040fe200078e0225 */
[----:B------:R-:W-:Y:S01]  /*7860*/  IABS R28, R21 ;  /* 0x00000015001c7213 */ /* 0x000fe20000000000 */
[----:B------:R-:W-:Y:S01]  /*7870*/  @!P3 IMAD.IADD R29, R29, 0x1, -R6 ;  /* 0x000000011d1db824 */ /* 0x000fe200078e0a06 */
[----:B------:R-:W-:Y:S01]  /*7880*/  ISETP.GT.U32.AND P3, PT, R6, R31, PT ;  /* 0x0000001f0600720c */ /* 0x000fe20003f64070 */
[----:B------:R-:W-:-:S02]  /*7890*/  IMAD.MOV.U32 R26, RZ, RZ, R27 ;  /* 0x000000ffff1a7224 */ /* 0x000fc400078e001b */
[----:B------:R-:W-:Y:S01]  /*78a0*/  @!P6 IMAD.IADD R25, R25, 0x1, -R6 ;  /* 0x000000011919e824 */ /* 0x000fe200078e0a06 */
[----:B------:R-:W-:Y:S01]  /*78b0*/  ISETP.GT.U32.AND P6, PT, R6, R37, PT ;  /* 0x000000250600720c */ /* 0x000fe20003fc4070 */
[----:B------:R-:W-:-:S04]  /*78c0*/  IMAD.HI.U32 R10, R7, R26, RZ ;  /* 0x0000001a070a7227 */ /* 0x000fc800078e00ff */
[----:B------:R-:W-:Y:S02]  /*78d0*/  IMAD.MOV R27, RZ, RZ, -R10 ;  /* 0x000000ffff1b7224 */ /* 0x000fe400078e0a0a */
[----:B------:R-:W-:Y:S01]  /*78e0*/  @!P1 IMAD.MOV R39, RZ, RZ, -R39 ;  /* 0x000000ffff279224 */ /* 0x000fe200078e0a27 */
[C---:B------:R-:W-:Y:S01]  /*78f0*/  ISETP.GT.U32.AND P1, PT, R6.reuse, R15, PT ;  /* 0x0000000f0600720c */ /* 0x040fe20003f24070 */
[C---:B------:R-:W-:Y:S02]  /*7900*/  IMAD R10, R6.reuse, R27, R26 ;  /* 0x0000001b060a7224 */ /* 0x040fe400078e021a */
[----:B------:R-:W-:Y:S01]  /*7910*/  @!P4 IMAD.MOV R33, RZ, RZ, -R33 ;  /* 0x000000ffff21c224 */ /* 0x000fe200078e0a21 */
[----:B------:R-:W-:Y:S01]  /*7920*/  ISETP.GT.U32.AND P4, PT, R6, R25, PT ;  /* 0x000000190600720c */ /* 0x000fe20003f84070 */
[----:B------:R-:W-:Y:S02]  /*7930*/  @!P3 IMAD.IADD R31, R31, 0x1, -R6 ;  /* 0x000000011f1fb824 */ /* 0x000fe400078e0a06 */
[----:B------:R-:W-:-:S02]  /*7940*/  IMAD.MOV.U32 R26, RZ, RZ, R12 ;  /* 0x000000ffff1a7224 */ /* 0x000fc400078e000c */
[----:B------:R-:W-:Y:S01]  /*7950*/  IMAD.HI.U32 R12, R7, R28, RZ ;  /* 0x0000001c070c7227 */ /* 0x000fe200078e00ff */
[----:B------:R-:W-:-:S03]  /*7960*/  ISETP.GT.U32.AND P3, PT, R6, R31, PT ;  /* 0x0000001f0600720c */ /* 0x000fc60003f64070 */
[----:B------:R-:W-:Y:S01]  /*7970*/  @!P6 IMAD.IADD R37, R37, 0x1, -R6 ;  /* 0x000000012525e824 */ /* 0x000fe200078e0a06 */
[----:B------:R-:W-:Y:S01]  /*7980*/  ISETP.GT.U32.AND P6, PT, R6, R29, PT ;  /* 0x0000001d0600720c */ /* 0x000fe20003fc4070 */
[----:B------:R-:W-:-:S04]  /*7990*/  IMAD.HI.U32 R14, R7, R30, RZ ;  /* 0x0000001e070e7227 */ /* 0x000fc800078e00ff */
[----:B------:R-:W-:-:S04]  /*79a0*/  IMAD.HI.U32 R7, R7, R26, RZ ;  /* 0x0000001a07077227 */ /* 0x000fc800078e00ff */
[----:B------:R-:W-:Y:S02]  /*79b0*/  IMAD.MOV R27, RZ, RZ, -R12 ;  /* 0x000000ffff1b7224 */ /* 0x000fe400078e0a0c */
[----:B------:R-:W-:Y:S01]  /*79c0*/  @!P0 IMAD.MOV R35, RZ, RZ, -R35 ;  /* 0x000000ffff238224 */ /* 0x000fe200078e0a23 */
[C---:B------:R-:W-:Y:S01]  /*79d0*/  ISETP.GT.U32.AND P0, PT, R6.reuse, R37, PT ;  /* 0x000000250600720c */ /* 0x040fe20003f04070 */
[----:B------:R-:W-:Y:S02]  /*79e0*/  IMAD.MOV R233, RZ, RZ, -R14 ;  /* 0x000000ffffe97224 */ /* 0x000fe400078e0a0e */
[C---:B------:R-:W-:Y:S02]  /*79f0*/  IMAD R12, R6.reuse, R27, R28 ;  /* 0x0000001b060c7224 */ /* 0x040fe400078e021c */
[----:B------:R-:W-:Y:S02]  /*7a00*/  IMAD.MOV R7, RZ, RZ, -R7 ;  /* 0x000000ffff077224 */ /* 0x000fe400078e0a07 */
[----:B------:R-:W-:Y:S01]  /*7a10*/  @!P1 IMAD.IADD R15, R15, 0x1, -R6 ;  /* 0x000000010f0f9824 */ /* 0x000fe200078e0a06 */
[----:B------:R-:W-:Y:S01]  /*7a20*/  ISETP.GT.U32.AND P1, PT, R6, R10, PT ;  /* 0x0000000a0600720c */ /* 0x000fe20003f24070 */
[----:B------:R-:W-:-:S02]  /*7a30*/  IMAD.MOV.U32 R27, RZ, RZ, R13 ;  /* 0x000000ffff1b7224 */ /* 0x000fc400078e000d */
[C---:B------:R-:W-:Y:S02]  /*7a40*/  IMAD R14, R6.reuse, R233, R30 ;  /* 0x000000e9060e7224 */ /* 0x040fe400078e021e */
[----:B------:R-:W-:Y:S01]  /*7a50*/  @!P4 IMAD.IADD R25, R25, 0x1, -R6 ;  /* 0x000000011919c824 */ /* 0x000fe200078e0a06 */
[C---:B------:R-:W-:Y:S01]  /*7a60*/  ISETP.GT.U32.AND P4, PT, R6.reuse, R12, PT ;  /* 0x0000000c0600720c */ /* 0x040fe20003f84070 */
[C---:B------:R-:W-:Y:S01]  /*7a70*/  IMAD R13, R6.reuse, R7, R26 ;  /* 0x00000007060d7224 */ /* 0x040fe200078e021a */
[----:B------:R-:W-:Y:S01]  /*7a80*/  SHF.R.U32.HI R7, RZ, 0x4, R228 ;  /* 0x00000004ff077819 */ /* 0x000fe200000116e4 */
[--C-:B------:R-:W-:Y:S01]  /*7a90*/  @!P6 IMAD.IADD R29, R29, 0x1, -R6.reuse ;  /* 0x000000011d1de824 */ /* 0x100fe200078e0a06 */
[C---:B------:R-:W-:Y:S01]  /*7aa0*/  ISETP.GT.U32.AND P6, PT, R6.reuse, R14, PT ;  /* 0x0000000e0600720c */ /* 0x040fe20003fc4070 */
[--C-:B------:R-:W-:Y:S01]  /*7ab0*/  @!P3 IMAD.IADD R31, R31, 0x1, -R6.reuse ;  /* 0x000000011f1fb824 */ /* 0x100fe200078e0a06 */
[----:B------:R-:W-:Y:S01]  /*7ac0*/  ISETP.GT.U32.AND P3, PT, R6, R13, PT ;  /* 0x0000000d0600720c */ /* 0x000fe20003f64070 */
[--C-:B------:R-:W-:Y:S01]  /*7ad0*/  @!P0 IMAD.IADD R37, R37, 0x1, -R6.reuse ;  /* 0x0000000125258824 */ /* 0x100fe200078e0a06 */
[----:B------:R-:W-:Y:S01]  /*7ae0*/  ISETP.GE.AND P0, PT, R23, RZ, PT ;  /* 0x000000ff1700720c */ /* 0x000fe20003f06270 */
[----:B------:R-:W-:Y:S01]  /*7af0*/  @!P2 IMAD.MOV R27, RZ, RZ, -R27 ;  /* 0x000000ffff1ba224 */ /* 0x000fe200078e0a1b */
[----:B------:R-:W-:Y:S01]  /*7b00*/  ISETP.GE.AND P2, PT, R24, RZ, PT ;  /* 0x000000ff1800720c */ /* 0x000fe20003f46270 */
[--C-:B------:R-:W-:Y:S01]  /*7b10*/  @!P1 IMAD.IADD R10, R10, 0x1, -R6.reuse ;  /* 0x000000010a0a9824 */ /* 0x100fe200078e0a06 */
[----:B------:R-:W-:Y:S01]  /*7b20*/  SGXT.U32 R152, R7, 0xe ;  /* 0x0000000e0798781a */ /* 0x000fe20000000000 */
[----:B------:R-:W-:Y:S01]  /*7b30*/  @!P4 IMAD.IADD R12, R12, 0x1, -R6 ;  /* 0x000000010c0cc824 */ /* 0x000fe200078e0a06 */
[----:B------:R-:W-:Y:S01]  /*7b40*/  ISETP.GE.AND P4, PT, R19, RZ, PT ;  /* 0x000000ff1300720c */ /* 0x000fe20003f86270 */
[----:B------:R-:W-:Y:S01]  /*7b50*/  IMAD.MOV.U32 R23, RZ, RZ, R15 ;  /* 0x000000ffff177224 */ /* 0x000fe200078e000f */
[----:B------:R-:W-:Y:S01]  /*7b60*/  ISETP.GT.U32.AND P1, PT, R6, R10, PT ;  /* 0x0000000a0600720c */ /* 0x000fe20003f24070 */
[----:B------:R-:W-:Y:S01]  /*7b70*/  IMAD.MOV.U32 R19, RZ, RZ, R25 ;  /* 0x000000ffff137224 */ /* 0x000fe200078e0019 */
[----:B------:R-:W-:Y:S01]  /*7b80*/  SHF.R.S32.HI R7, RZ, 0x1f, R34 ;  /* 0x0000001fff077819 */ /* 0x000fe20000011422 */
[--C-:B------:R-:W-:Y:S01]  /*7b90*/  @!P6 IMAD.IADD R14, R14, 0x1, -R6.reuse ;  /* 0x000000010e0ee824 */ /* 0x100fe200078e0a06 */
[----:B------:R-:W1:Y:S01]  /*7ba0*/  LDC R233, c[0x0][0x23c] ;  /* 0x00008f00ffe97b82 */ /* 0x000e620000000800 */
[----:B------:R-:W-:Y:S01]  /*7bb0*/  @!P5 IMAD.MOV R23, RZ, RZ, -R23 ;  /* 0x000000ffff17d224 */ /* 0x000fe200078e0a17 */
[C---:B------:R-:W-:Y:S01]  /*7bc0*/  ISETP.GT.U32.AND P5, PT, R6.reuse, R12, PT ;  /* 0x0000000c0600720c */ /* 0x040fe20003fa4070 */
[----:B------:R-:W-:Y:S01]  /*7bd0*/  IMAD.MOV.U32 R15, RZ, RZ, R29 ;  /* 0x000000ffff0f7224 */ /* 0x000fe200078e001d */
[----:B------:R-:W-:Y:S01]  /*7be0*/  LEA.HI R34, R7, R34, RZ, 0x7 ;  /* 0x0000002207227211 */ /* 0x000fe200078f38ff */
[--C-:B------:R-:W-:Y:S01]  /*7bf0*/  @!P3 IMAD.IADD R13, R13, 0x1, -R6.reuse ;  /* 0x000000010d0db824 */ /* 0x100fe200078e0a06 */
[----:B------:R-:W-:Y:S01]  /*7c00*/  ISETP.GE.AND P3, PT, R21, RZ, PT ;  /* 0x000000ff1500720c */ /* 0x000fe20003f66270 */
[----:B------:R-:W-:Y:S01]  /*7c10*/  @!P0 IMAD.MOV R19, RZ, RZ, -R19 ;  /* 0x000000ffff138224 */ /* 0x000fe200078e0a13 */
[C---:B------:R-:W-:Y:S01]  /*7c20*/  ISETP.GT.U32.AND P0, PT, R6.reuse, R14, PT ;  /* 0x0000000e0600720c */ /* 0x040fe20003f04070 */
[----:B------:R-:W-:Y:S01]  /*7c30*/  @!P2 IMAD.MOV R15, RZ, RZ, -R15 ;  /* 0x000000ffff0fa224 */ /* 0x000fe200078e0a0f */
[----:B------:R-:W-:Y:S01]  /*7c40*/  ISETP.GT.U32.AND P2, PT, R6, R13, PT ;  /* 0x0000000d0600720c */ /* 0x000fe20003f44070 */
[--C-:B------:R-:W-:Y:S01]  /*7c50*/  @!P1 IMAD.IADD R10, R10, 0x1, -R6.reuse ;  /* 0x000000010a0a9824 */ /* 0x100fe200078e0a06 */
[----:B------:R-:W-:Y:S01]  /*7c60*/  ISETP.GE.AND P1, PT, R20, RZ, PT ;  /* 0x000000ff1400720c */ /* 0x000fe20003f26270 */
[----:B------:R-:W-:Y:S01]  /*7c70*/  IMAD.MOV.U32 R20, RZ, RZ, RZ ;  /* 0x000000ffff147224 */ /* 0x000fe200078e00ff */
[----:B------:R-:W-:Y:S01]  /*7c80*/  ISETP.GE.AND P6, PT, R22, RZ, PT ;  /* 0x000000ff1600720c */ /* 0x000fe20003fc6270 */
[----:B------:R-:W-:Y:S01]  /*7c90*/  @!P5 IMAD.IADD R12, R12, 0x1, -R6 ;  /* 0x000000010c0cd824 */ /* 0x000fe200078e0a06 */
[----:B------:R-:W-:Y:S01]  /*7ca0*/  IADD3 R21, P5, R152, 0x2, RZ ;  /* 0x0000000298157810 */ /* 0x000fe20007fbe0ff */
[----:B------:R-:W2:Y:S01]  /*7cb0*/  LDC R29, c[0x0][0x240] ;  /* 0x00009000ff1d7b82 */ /* 0x000ea20000000800 */
[----:B------:R-:W-:-:S02]  /*7cc0*/  IMAD.MOV.U32 R25, RZ, RZ, R10 ;  /* 0x000000ffff197224 */ /* 0x000fc400078e000a */
[----:B------:R-:W-:Y:S01]  /*7cd0*/  IADD3.X R20, R20, 0x40000040, RZ, P5, !PT ;  /* 0x4000004014147810 */ /* 0x000fe20002ffe4ff */
[--C-:B------:R-:W-:Y:S01]  /*7ce0*/  @!P0 IMAD.IADD R14, R14, 0x1, -R6.reuse ;  /* 0x000000010e0e8824 */ /* 0x100fe200078e0a06 */
[----:B------:R-:W-:Y:S01]  /*7cf0*/  ISETP.GE.AND P0, PT, R17, RZ, PT ;  /* 0x000000ff1100720c */ /* 0x000fe20003f06270 */
[----:B------:R-:W-:Y:S01]  /*7d00*/  @!P2 IMAD.IADD R13, R13, 0x1, -R6 ;  /* 0x000000010d0da824 */ /* 0x000fe200078e0a06 */
[----:B------:R-:W-:Y:S01]  /*7d10*/  ISETP.NE.AND P2, PT, R3, RZ, PT ;  /* 0x000000ff0300720c */ /* 0x000fe20003f45270 */
[----:B------:R-:W3:Y:S01]  /*7d20*/  LDC.64 R6, c[0x0][0x210] ;  /* 0x00008400ff067b82 */ /* 0x000ee20000000a00 */
[----:B------:R-:W-:Y:S01]  /*7d30*/  ISETP.GE.AND P5, PT, R18, RZ, PT ;  /* 0x000000ff1200720c */ /* 0x000fe20003fa6270 */
[----:B------:R-:W-:Y:S01]  /*7d40*/  IMAD.MOV.U32 R17, RZ, RZ, R14 ;  /* 0x000000ffff117224 */ /* 0x000fe200078e000e */
[----:B------:R-:W-:Y:S01]  /*7d50*/  R2UR UR4, R21 ;  /* 0x00000000150472ca */ /* 0x000fe200000e0000 */
[----:B------:R-:W-:Y:S01]  /*7d60*/  IMAD.MOV.U32 R21, RZ, RZ, R12 ;  /* 0x000000ffff157224 */ /* 0x000fe200078e000c */
[----:B------:R-:W-:Y:S01]  /*7d70*/  R2UR UR5, R20 ;  /* 0x00000000140572ca */ /* 0x000fe200000e0000 */
[----:B------:R-:W-:Y:S01]  /*7d80*/  @!P4 IMAD.MOV R37, RZ, RZ, -R37 ;  /* 0x000000ffff25c224 */ /* 0x000fe200078e0a25 */
[C---:B------:R-:W-:Y:S01]  /*7d90*/  SEL R44, R38.reuse, R119, !P2 ;  /* 0x00000077262c7207 */ /* 0x040fe20005000000 */
[----:B------:R-:W4:Y:S01]  /*7da0*/  LDC.64 R2, c[0x0][0x218] ;  /* 0x00008600ff027b82 */ /* 0x000f220000000a00 */
[----:B------:R-:W-:Y:S01]  /*7db0*/  @!P6 IMAD.MOV R31, RZ, RZ, -R31 ;  /* 0x000000ffff1fe224 */ /* 0x000fe200078e0a1f */
[C---:B------:R-:W-:Y:S01]  /*7dc0*/  SEL R242, R38.reuse, R129, !P2 ;  /* 0x0000008126f27207 */ /* 0x040fe20005000000 */
[----:B------:R-:W-:Y:S01]  /*7dd0*/  @!P1 IMAD.MOV R25, RZ, RZ, -R25 ;  /* 0x000000ffff199224 */ /* 0x000fe200078e0a19 */
[C---:B------:R-:W-:Y:S01]  /*7de0*/  SEL R244, R38.reuse, R131, !P2 ;  /* 0x0000008326f47207 */ /* 0x040fe20005000000 */
[----:B------:R-:W-:Y:S01]  /*7df0*/  @!P3 IMAD.MOV R21, RZ, RZ, -R21 ;  /* 0x000000ffff15b224 */ /* 0x000fe200078e0a15 */
[C---:B------:R-:W-:Y:S01]  /*7e00*/  SEL R246, R38.reuse, R137, !P2 ;  /* 0x0000008926f67207 */ /* 0x040fe20005000000 */
[----:B------:R-:W-:Y:S01]  /*7e10*/  @!P0 IMAD.MOV R17, RZ, RZ, -R17 ;  /* 0x000000ffff118224 */ /* 0x000fe200078e0a11 */
[C---:B------:R-:W-:Y:S01]  /*7e20*/  SEL R248, R38.reuse, R139, !P2 ;  /* 0x0000008b26f87207 */ /* 0x040fe20005000000 */
[----:B------:R-:W-:Y:S01]  /*7e30*/  @!P5 IMAD.MOV R13, RZ, RZ, -R13 ;  /* 0x000000ffff0dd224 */ /* 0x000fe200078e0a0d */
[----:B------:R-:W-:Y:S01]  /*7e40*/  SEL R250, R38, R141, !P2 ;  /* 0x0000008d26fa7207 */ /* 0x000fe20005000000 */
[-C--:B0-----:R-:W-:Y:S01]  /*7e50*/  IMAD R0, R0, R226.reuse, RZ ;  /* 0x000000e200007224 */ /* 0x081fe200078e02ff */
[C---:B------:R-:W-:Y:S01]  /*7e60*/  SEL R252, R38.reuse, R143, !P2 ;  /* 0x0000008f26fc7207 */ /* 0x040fe20005000000 */
[-C--:B------:R-:W-:Y:S01]  /*7e70*/  IMAD R5, R5, R226.reuse, RZ ;  /* 0x000000e205057224 */ /* 0x080fe200078e02ff */
[C---:B------:R-:W-:Y:S01]  /*7e80*/  SEL R217, R38.reuse, R217, !P2 ;  /* 0x000000d926d97207 */ /* 0x040fe20005000000 */
[-C--:B------:R-:W-:Y:S01]  /*7e90*/  IMAD R9, R9, R226.reuse, RZ ;  /* 0x000000e209097224 */ /* 0x080fe200078e02ff */
[C---:B------:R-:W-:Y:S01]  /*7ea0*/  SEL R215, R38.reuse, R215, !P2 ;  /* 0x000000d726d77207 */ /* 0x040fe20005000000 */
[----:B------:R-:W-:Y:S01]  /*7eb0*/  IMAD R11, R11, R226, RZ ;  /* 0x000000e20b0b7224 */ /* 0x000fe200078e02ff */
[C---:B------:R-:W-:Y:S01]  /*7ec0*/  SEL R213, R38.reuse, R213, !P2 ;  /* 0x000000d526d57207 */ /* 0x040fe20005000000 */
[----:B--2---:R-:W-:Y:S01]  /*7ed0*/  IMAD R217, R217, R29, RZ ;  /* 0x0000001dd9d97224 */ /* 0x004fe200078e02ff */
[C---:B------:R-:W-:Y:S01]  /*7ee0*/  SEL R211, R38.reuse, R211, !P2 ;  /* 0x000000d326d37207 */ /* 0x040fe20005000000 */
[----:B------:R-:W-:Y:S01]  /*7ef0*/  IMAD R215, R215, R29, RZ ;  /* 0x0000001dd7d77224 */ /* 0x000fe200078e02ff */
        /* <DEDUP_REMOVED lines=24> */
[----:B------:R-:W-:Y:S01]  /*8080*/  SEL R224, R38, R223, !P2 ;  /* 0x000000df26e07207 */ /* 0x000fe20005000000 */
[----:B------:R-:W-:Y:S01]  /*8090*/  IMAD R223, R248, R29, RZ ;  /* 0x0000001df8df7224 */ /* 0x000fe200078e02ff */
[C---:B------:R-:W-:Y:S01]  /*80a0*/  SEL R222, R38.reuse, R227, !P2 ;  /* 0x000000e326de7207 */ /* 0x040fe20005000000 */
[----:B------:R-:W0:Y:S01]  /*80b0*/  LDC R248, c[0x0][0x238] ;  /* 0x00008e00fff87b82 */ /* 0x000e220000000800 */
[----:B------:R-:W-:-:S02]  /*80c0*/  SEL R220, R38, R229, !P2 ;  /* 0x000000e526dc7207 */ /* 0x000fc40005000000 */
[C---:B------:R-:W-:Y:S02]  /*80d0*/  SEL R218, R38.reuse, R231, !P2 ;  /* 0x000000e726da7207 */ /* 0x040fe40005000000 */
[----:B------:R-:W-:Y:S01]  /*80e0*/  SEL R216, R38, R243, !P2 ;  /* 0x000000f326d87207 */ /* 0x000fe20005000000 */
[----:B------:R-:W-:Y:S01]  /*80f0*/  IMAD R243, R242, R29, RZ ;  /* 0x0000001df2f37224 */ /* 0x000fe200078e02ff */
[----:B------:R-:W-:Y:S01]  /*8100*/  SEL R214, R38, R245, !P2 ;  /* 0x000000f526d67207 */ /* 0x000fe20005000000 */
[----:B------:R-:W-:Y:S01]  /*8110*/  IMAD R245, R44, R29, RZ ;  /* 0x0000001d2cf57224 */ /* 0x000fe200078e02ff */
[C---:B------:R-:W-:Y:S01]  /*8120*/  SEL R212, R38.reuse, R247, !P2 ;  /* 0x000000f726d47207 */ /* 0x040fe20005000000 */
[----:B------:R-:W-:Y:S01]  /*8130*/  IMAD.MOV.U32 R247, RZ, RZ, R228 ;  /* 0x000000fffff77224 */ /* 0x000fe200078e00e4 */
[----:B------:R-:W-:Y:S01]  /*8140*/  SEL R210, R38, R249, !P2 ;  /* 0x000000f926d27207 */ /* 0x000fe20005000000 */
[----:B------:R-:W-:Y:S01]  /*8150*/  IMAD R177, R216, R29, RZ ;  /* 0x0000001dd8b17224 */ /* 0x000fe200078e02ff */
[----:B------:R-:W-:Y:S01]  /*8160*/  SEL R208, R38, R251, !P2 ;  /* 0x000000fb26d07207 */ /* 0x000fe20005000000 */
[----:B------:R-:W-:Y:S01]  /*8170*/  IMAD R175, R214, R29, RZ ;  /* 0x0000001dd6af7224 */ /* 0x000fe200078e02ff */
[C---:B------:R-:W-:Y:S01]  /*8180*/  SEL R206, R38.reuse, R206, !P2 ;  /* 0x000000ce26ce7207 */ /* 0x040fe20005000000 */
[----:B------:R-:W2:Y:S01]  /*8190*/  LDC R44, c[0x0][0x238] ;  /* 0x00008e00ff2c7b82 */ /* 0x000ea20000000800 */
[----:B------:R-:W-:-:S02]  /*81a0*/  SEL R204, R38, R204, !P2 ;  /* 0x000000cc26cc7207 */ /* 0x000fc40005000000 */
[C---:B------:R-:W-:Y:S02]  /*81b0*/  SEL R202, R38.reuse, R202, !P2 ;  /* 0x000000ca26ca7207 */ /* 0x040fe40005000000 */
[C---:B------:R-:W-:Y:S02]  /*81c0*/  SEL R200, R38.reuse, R200, !P2 ;  /* 0x000000c826c87207 */ /* 0x040fe40005000000 */
[C---:B------:R-:W-:Y:S02]  /*81d0*/  SEL R198, R38.reuse, R198, !P2 ;  /* 0x000000c626c67207 */ /* 0x040fe40005000000 */
[C---:B------:R-:W-:Y:S02]  /*81e0*/  SEL R196, R38.reuse, R196, !P2 ;  /* 0x000000c426c47207 */ /* 0x040fe40005000000 */
[C---:B------:R-:W-:Y:S02]  /*81f0*/  SEL R194, R38.reuse, R194, !P2 ;  /* 0x000000c226c27207 */ /* 0x040fe40005000000 */
[----:B------:R-:W-:-:S02]  /*8200*/  SEL R192, R38, R192, !P2 ;  /* 0x000000c026c07207 */ /* 0x000fc40005000000 */
[C---:B------:R-:W-:Y:S02]  /*8210*/  SEL R190, R38.reuse, R190, !P2 ;  /* 0x000000be26be7207 */ /* 0x040fe40005000000 */
[C---:B------:R-:W-:Y:S02]  /*8220*/  SEL R188, R38.reuse, R188, !P2 ;  /* 0x000000bc26bc7207 */ /* 0x040fe40005000000 */
[C---:B------:R-:W-:Y:S02]  /*8230*/  SEL R186, R38.reuse, R186, !P2 ;  /* 0x000000ba26ba7207 */ /* 0x040fe40005000000 */
[C---:B------:R-:W-:Y:S02]  /*8240*/  SEL R184, R38.reuse, R184, !P2 ;  /* 0x000000b826b87207 */ /* 0x040fe40005000000 */
[----:B------:R-:W-:Y:S01]  /*8250*/  SEL R182, R38, R241, !P2 ;  /* 0x000000f126b67207 */ /* 0x000fe20005000000 */
[----:B------:R-:W-:Y:S01]  /*8260*/  IMAD R241, R244, R29, RZ ;  /* 0x0000001df4f17224 */ /* 0x000fe200078e02ff */
        /* <DEDUP_REMOVED lines=165> */
[----:B-1----:R-:W-:Y:S01]  /*8cc0*/  IMAD R13, R32, R233, RZ ;  /* 0x000000e9200d7224 */ /* 0x002fe200078e02ff */
[-C--:B---3--:R-:W-:Y:S01]  /*8cd0*/  IADD3 R232, P3, R0, R6.reuse, RZ ;  /* 0x0000000600e87210 */ /* 0x088fe20007f7e0ff */
[-C--:B------:R-:W-:Y:S01]  /*8ce0*/  IMAD R25, R42, R29.reuse, RZ ;  /* 0x0000001d2a197224 */ /* 0x080fe200078e02ff */
[----:B------:R-:W-:Y:S01]  /*8cf0*/  IADD3 R226, P0, R5, R6, RZ ;  /* 0x0000000605e27210 */ /* 0x000fe20007f1e0ff */
[-C--:B------:R-:W-:Y:S01]  /*8d00*/  IMAD R28, R28, R29.reuse, RZ ;  /* 0x0000001d1c1c7224 */ /* 0x080fe200078e02ff */
[----:B----4-:R-:W-:Y:S01]  /*8d10*/  IADD3 R2, P4, R13, R2, RZ ;  /* 0x000000020d027210 */ /* 0x010fe20007f9e0ff */
[-C--:B------:R-:W-:Y:S01]  /*8d20*/  IMAD R26, R26, R29.reuse, RZ ;  /* 0x0000001d1a1a7224 */ /* 0x080fe200078e02ff */
[-C--:B------:R-:W-:Y:S01]  /*8d30*/  IADD3 R228, P1, R9, R6.reuse, RZ ;  /* 0x0000000609e47210 */ /* 0x080fe20007f3e0ff */
[-C--:B------:R-:W-:Y:S01]  /*8d40*/  IMAD R24, R24, R29.reuse, RZ ;  /* 0x0000001d18187224 */ /* 0x080fe200078e02ff */
[----:B------:R-:W-:Y:S01]  /*8d50*/  IADD3 R230, P2, R11, R6, RZ ;  /* 0x000000060be67210 */ /* 0x000fe20007f5e0ff */
[----:B------:R-:W-:Y:S01]  /*8d60*/  IMAD R22, R22, R29, RZ ;  /* 0x0000001d16167224 */ /* 0x000fe200078e02ff */
[----:B------:R-:W-:Y:S01]  /*8d70*/  LEA.HI.X.SX32 R231, R0, R7, 0x1, P3 ;  /* 0x0000000700e77211 */ /* 0x000fe200018f0eff */
        /* <DEDUP_REMOVED lines=8> */
[-C--:B------:R-:W-:Y:S01]  /*8e00*/  IMAD R12, R12, R29.reuse, RZ ;  /* 0x0000001d0c0c7224 */ /* 0x080fe200078e02ff */
[----:B------:R-:W-:Y:S01]  /*8e10*/  IADD3 R42, P2, R245, R2, RZ ;  /* 0x00000002f52a7210 */ /* 0x000fe20007f5e0ff */
[-C--:B------:R-:W-:Y:S01]  /*8e20*/  IMAD R10, R10, R29.reuse, RZ ;  /* 0x0000001d0a0a7224 */ /* 0x080fe200078e02ff */
[----:B------:R-:W1:Y:S01]  /*8e30*/  LDC R144, c[0x0][0x238] ;  /* 0x00008e00ff907b82 */ /* 0x000e620000000800 */
[----:B------:R-:W-:-:S02]  /*8e40*/  IMAD R8, R8, R29, RZ ;  /* 0x0000001d08087224 */ /* 0x000fc400078e02ff */
[-C--:B------:R-:W-:Y:S01]  /*8e50*/  IMAD R6, R68, R29.reuse, RZ ;  /* 0x0000001d44067224 */ /* 0x080fe200078e02ff */
[----:B------:R3:W-:Y:S01]  /*8e60*/  STL [R1+0x2108], R42 ;  /* 0x0021082a01007387 */ /* 0x0007e20000100800 */
[-C--:B------:R-:W-:Y:S02]  /*8e70*/  IMAD R3, R66, R29.reuse, RZ ;  /* 0x0000001d42037224 */ /* 0x080fe400078e02ff */
[-C--:B------:R-:W-:Y:S01]  /*8e80*/  IMAD R5, R64, R29.reuse, RZ ;  /* 0x0000001d40057224 */ /* 0x080fe200078e02ff */
[----:B------:R-:W4:Y:S01]  /*8e90*/  LDC R146, c[0x0][0x238] ;  /* 0x00008e00ff927b82 */ /* 0x000f220000000800 */
[-C--:B------:R-:W-:Y:S02]  /*8ea0*/  IMAD R7, R62, R29.reuse, RZ ;  /* 0x0000001d3e077224 */ /* 0x080fe400078e02ff */
[-C--:B------:R-:W-:Y:S02]  /*8eb0*/  IMAD R9, R60, R29.reuse, RZ ;  /* 0x0000001d3c097224 */ /* 0x080fe400078e02ff */
[-C--:B------:R-:W-:Y:S01]  /*8ec0*/  IMAD R11, R58, R29.reuse, RZ ;  /* 0x0000001d3a0b7224 */ /* 0x080fe200078e02ff */
[----:B---3--:R-:W-:Y:S01]  /*8ed0*/  IADD3 R42, P5, R239, R2, RZ ;  /* 0x00000002ef2a7210 */ /* 0x008fe20007fbe0ff */
[-C--:B------:R-:W-:Y:S01]  /*8ee0*/  IMAD R13, R56, R29.reuse, RZ ;  /* 0x0000001d380d7224 */ /* 0x080fe200078e02ff */
[----:B------:R-:W3:Y:S01]  /*8ef0*/  LDC R148, c[0x0][0x238] ;  /* 0x00008e00ff947b82 */ /* 0x000ee20000000800 */
[----:B------:R-:W-:-:S02]  /*8f00*/  IMAD R15, R54, R29, RZ ;  /* 0x0000001d360f7224 */ /* 0x000fc400078e02ff */
[-C--:B------:R-:W-:Y:S02]  /*8f10*/  IMAD R17, R52, R29.reuse, RZ ;  /* 0x0000001d34117224 */ /* 0x080fe400078e02ff */
[-C--:B------:R-:W-:Y:S02]  /*8f20*/  IMAD R19, R50, R29.reuse, RZ ;  /* 0x0000001d32137224 */ /* 0x080fe400078e02ff */
[-C--:B------:R-:W-:Y:S01]  /*8f30*/  IMAD R21, R48, R29.reuse, RZ ;  /* 0x0000001d30157224 */ /* 0x080fe200078e02ff */
[----:B------:R-:W5:Y:S01]  /*8f40*/  LDC R150, c[0x0][0x238] ;  /* 0x00008e00ff967b82 */ /* 0x000f620000000800 */
[-C--:B------:R-:W-:Y:S02]  /*8f50*/  IMAD R23, R46, R29.reuse, RZ ;  /* 0x0000001d2e177224 */ /* 0x080fe400078e02ff */
[-C--:B------:R-:W-:Y:S01]  /*8f60*/  IMAD R27, R40, R29.reuse, RZ ;  /* 0x0000001d281b7224 */ /* 0x080fe200078e02ff */
[-C--:B------:R-:W-:Y:S01]  /*8f70*/  IADD3 R40, P3, R243, R2.reuse, RZ ;  /* 0x00000002f3287210 */ /* 0x080fe20007f7e0ff */
[----:B------:R-:W-:Y:S01]  /*8f80*/  IMAD R29, R38, R29, RZ ;  /* 0x0000001d261d7224 */ /* 0x000fe200078e02ff */
[----:B------:R-:W-:-:S02]  /*8f90*/  IADD3 R38, P4, R241, R2, RZ ;  /* 0x00000002f1267210 */ /* 0x000fc40007f9e0ff */
[----:B------:R-:W0:Y:S01]  /*8fa0*/  LDC R250, c[0x0][0x238] ;  /* 0x00008e00fffa7b82 */ /* 0x000e220000000800 */
[----:B------:R2:W-:Y:S04]  /*8fb0*/  STL [R1+0x1d10], R40 ;  /* 0x001d102801007387 */ /* 0x0005e80000100800 */
[----:B------:R1:W-:Y:S03]  /*8fc0*/  STL [R1+0x1d18], R38 ;  /* 0x001d182601007387 */ /* 0x0003e60000100800 */
[----:B------:R-:W0:Y:S01]  /*8fd0*/  LDC R252, c[0x0][0x238] ;  /* 0x00008e00fffc7b82 */ /* 0x000e220000000800 */
[----:B------:R1:W-:Y:S01]  /*8fe0*/  STL [R1+0x1d20], R42 ;  /* 0x001d202a01007387 */ /* 0x0003e20000100800 */
[----:B--2---:R-:W-:-:S02]  /*8ff0*/  IADD3 R40, P6, R223, R2, RZ ;  /* 0x00000002df287210 */ /* 0x004fc40007fde0ff */
[----:B-1----:R-:W-:-:S03]  /*9000*/  IADD3 R38, P0, R221, R2, RZ ;  /* 0x00000002dd267210 */ /* 0x002fc60007f1e0ff */
[----:B------:R1:W-:Y:S01]  /*9010*/  STL [R1+0x1d28], R40 ;  /* 0x001d282801007387 */ /* 0x0003e20000100800 */
[----:B------:R-:W2:Y:S01]  /*9020*/  LDC R46, c[0x0][0x238] ;  /* 0x00008e00ff2e7b82 */ /* 0x000ea20000000800 */
[----:B------:R-:W-:Y:S02]  /*9030*/  IADD3 R42, P1, R219, R2, RZ ;  /* 0x00000002db2a7210 */ /* 0x000fe40007f3e0ff */
[----:B------:R4:W-:Y:S04]  /*9040*/  STL [R1+0x1d30], R38 ;  /* 0x001d302601007387 */ /* 0x0009e80000100800 */
[----:B------:R3:W-:Y:S01]  /*9050*/  STL [R1+0x1d38], R42 ;  /* 0x001d382a01007387 */ /* 0x0007e20000100800 */
[----:B------:R-:W0:Y:S01]  /*9060*/  LDC R48, c[0x0][0x238] ;  /* 0x00008e00ff307b82 */ /* 0x000e220000000800 */
[----:B-1----:R-:W-:-:S02]  /*9070*/  LEA.HI.X.SX32 R40, R245, R0, 0x1, P2 ;  /* 0x00000000f5287211 */ /* 0x002fc400010f0eff */
[----:B----4-:R-:W-:-:S03]  /*9080*/  IADD3 R38, P2, R217, R2, RZ ;  /* 0x00000002d9267210 */ /* 0x010fc60007f5e0ff */
[----:B------:R1:W-:Y:S02]  /*9090*/  STL [R1+0x2104], R40 ;  /* 0x0021042801007387 */ /* 0x0003e40000100800 */
[----:B------:R-:W4:Y:S01]  /*90a0*/  LDC R245, c[0x0][0x238] ;  /* 0x00008e00fff57b82 */ /* 0x000f220000000800 */
[----:B---3--:R-:W-:Y:S01]  /*90b0*/  LEA.HI.X.SX32 R42, R243, R0, 0x1, P3 ;  /* 0x00000000f32a7211 */ /* 0x008fe200018f0eff */
[----:B------:R3:W-:Y:S04]  /*90c0*/  STL [R1+0x1d40], R38 ;  /* 0x001d402601007387 */ /* 0x0007e80000100800 */
[----:B------:R5:W-:Y:S01]  /*90d0*/  STL [R1+0x1d0c], R42 ;  /* 0x001d0c2a01007387 */ /* 0x000be20000100800 */
[----:B-1----:R-:W-:Y:S01]  /*90e0*/  IADD3 R40, P3, R215, R2, RZ ;  /* 0x00000002d7287210 */ /* 0x002fe20007f7e0ff */
[----:B------:R-:W1:Y:S01]  /*90f0*/  LDC R243, c[0x0][0x238] ;  /* 0x00008e00fff37b82 */ /* 0x000e620000000800 */
[----:B---3--:R-:W-:-:S03]  /*9100*/  LEA.HI.X.SX32 R38, R241, R0, 0x1, P4 ;  /* 0x00000000f1267211 */ /* 0x008fc600020f0eff */
[----:B------:R3:W-:Y:S01]  /*9110*/  STL [R1+0x1d48], R40 ;  /* 0x001d482801007387 */ /* 0x0007e20000100800 */
[----:B-----5:R-:W-:-:S03]  /*9120*/  IADD3 R42, P4, R213, R2, RZ ;  /* 0x00000002d52a7210 */ /* 0x020fc60007f9e0ff */
[----:B------:R5:W-:Y:S01]  /*9130*/  STL [R1+0x1d14], R38 ;  /* 0x001d142601007387 */ /* 0x000be20000100800 */
[----:B------:R-:W0:Y:S03]  /*9140*/  LDC R241, c[0x0][0x238] ;  /* 0x00008e00fff17b82 */ /* 0x000e260000000800 */
[----:B------:R2:W-:Y:S01]  /*9150*/  STL [R1+0x1d50], R42 ;  /* 0x001d502a01007387 */ /* 0x0005e20000100800 */
[----:B---3--:R-:W-:-:S04]  /*9160*/  LEA.HI.X.SX32 R40, R239, R0, 0x1, P5 ;  /* 0x00000000ef287211 */ /* 0x008fc800028f0eff */
[----:B------:R-:W3:Y:S01]  /*9170*/  LDC R239, c[0x0][0x238] ;  /* 0x00008e00ffef7b82 */ /* 0x000ee20000000800 */
[----:B-----5:R-:W-:Y:S01]  /*9180*/  IADD3 R38, P5, R211, R2, RZ ;  /* 0x00000002d3267210 */ /* 0x020fe20007fbe0ff */
[----:B------:R5:W-:Y:S01]  /*9190*/  STL [R1+0x1d1c], R40 ;  /* 0x001d1c2801007387 */ /* 0x000be20000100800 */
[----:B--2---:R-:W-:-:S03]  /*91a0*/  LEA.HI.X.SX32 R42, R223, R0, 0x1, P6 ;  /* 0x00000000df2a7211 */ /* 0x004fc600030f0eff */
[----:B------:R2:W-:Y:S02]  /*91b0*/  STL [R1+0x1d58], R38 ;  /* 0x001d582601007387 */ /* 0x0005e40000100800 */
[----:B------:R-:W4:Y:S02]  /*91c0*/  LDC R223, c[0x0][0x238] ;  /* 0x00008e00ffdf7b82 */ /* 0x000f240000000800 */
[----:B------:R2:W-:Y:S01]  /*91d0*/  STL [R1+0x1d24], R42 ;  /* 0x001d242a01007387 */ /* 0x0005e20000100800 */
[----:B-----5:R-:W-:Y:S02]  /*91e0*/  IADD3 R40, P6, R209, R2, RZ ;  /* 0x00000002d1287210 */ /* 0x020fe40007fde0ff */
[----:B--2---:R-:W-:-:S03]  /*91f0*/  LEA.HI.X.SX32 R38, R221, R0, 0x1, P0 ;  /* 0x00000000dd267211 */ /* 0x004fc600000f0eff */
[----:B------:R2:W-:Y:S01]  /*9200*/  STL [R1+0x1d60], R40 ;  /* 0x001d602801007387 */ /* 0x0005e20000100800 */
[----:B------:R-:W5:Y:S01]  /*9210*/  LDC R221, c[0x0][0x238] ;  /* 0x00008e00ffdd7b82 */ /* 0x000f620000000800 */
[----:B------:R-:W-:Y:S02]  /*9220*/  IADD3 R42, P0, R207, R2, RZ ;  /* 0x00000002cf2a7210 */ /* 0x000fe40007f1e0ff */
[----:B------:R1:W-:Y:S04]  /*9230*/  STL [R1+0x1d2c], R38 ;  /* 0x001d2c2601007387 */ /* 0x0003e80000100800 */
[----:B------:R0:W-:Y:S01]  /*9240*/  STL [R1+0x1d68], R42 ;  /* 0x001d682a01007387 */ /* 0x0001e20000100800 */
[----:B------:R-:W3:Y:S01]  /*9250*/  LDC R50, c[0x0][0x238] ;  /* 0x00008e00ff327b82 */ /* 0x000ee20000000800 */
[----:B--2---:R-:W-:-:S02]  /*9260*/  LEA.HI.X.SX32 R40, R219, R0, 0x1, P1 ;  /* 0x00000000db287211 */ /* 0x004fc400008f0eff */
[----:B-1----:R-:W-:-:S03]  /*9270*/  IADD3 R38, P1, R205, R2, RZ ;  /* 0x00000002cd267210 */ /* 0x002fc60007f3e0ff */
[----:B------:R1:W-:Y:S02]  /*9280*/  STL [R1+0x1d34], R40 ;  /* 0x001d342801007387 */ /* 0x0003e40000100800 */
[----:B------:R-:W2:Y:S01]  /*9290*/  LDC R219, c[0x0][0x238] ;  /* 0x00008e00ffdb7b82 */ /* 0x000ea20000000800 */
[----:B0-----:R-:W-:Y:S01]  /*92a0*/  LEA.HI.X.SX32 R42, R217, R0, 0x1, P2 ;  /* 0x00000000d92a7211 */ /* 0x001fe200010f0eff */
[----:B------:R0:W-:Y:S04]  /*92b0*/  STL [R1+0x1d70], R38 ;  /* 0x001d702601007387 */ /* 0x0001e80000100800 */
[----:B------:R0:W-:Y:S01]  /*92c0*/  STL [R1+0x1d3c], R42 ;  /* 0x001d3c2a01007387 */ /* 0x0001e20000100800 */
[----:B-1----:R-:W-:Y:S01]  /*92d0*/  IADD3 R40, P2, R203, R2, RZ ;  /* 0x00000002cb287210 */ /* 0x002fe20007f5e0ff */
[----:B------:R-:W1:Y:S01]  /*92e0*/  LDC R217, c[0x0][0x238] ;  /* 0x00008e00ffd97b82 */ /* 0x000e620000000800 */
[----:B0-----:R-:W-:-:S03]  /*92f0*/  LEA.HI.X.SX32 R38, R215, R0, 0x1, P3 ;  /* 0x00000000d7267211 */ /* 0x001fc600018f0eff */
[----:B------:R0:W-:Y:S01]  /*9300*/  STL [R1+0x1d78], R40 ;  /* 0x001d782801007387 */ /* 0x0001e20000100800 */
[----:B------:R-:W-:Y:S02]  /*9310*/  CS2R R214, SRZ ;  /* 0x0000000000d67805 */ /* 0x000fe4000001ff00 */
[----:B------:R-:W-:Y:S01]  /*9320*/  IADD3 R42, P3, R201, R2, RZ ;  /* 0x00000002c92a7210 */ /* 0x000fe20007f7e0ff */
[----:B------:R4:W-:Y:S01]  /*9330*/  STL [R1+0x1d44], R38 ;  /* 0x001d442601007387 */ /* 0x0009e20000100800 */
[----:B------:R-:W3:Y:S03]  /*9340*/  LDC R58, c[0x0][0x238] ;  /* 0x00008e00ff3a7b82 */ /* 0x000ee60000000800 */
[----:B------:R5:W-:Y:S01]  /*9350*/  STL [R1+0x1d80], R42 ;  /* 0x001d802a01007387 */ /* 0x000be20000100800 */
[----:B0-----:R-:W-:Y:S02]  /*9360*/  LEA.HI.X.SX32 R40, R213, R0, 0x1, P4 ;  /* 0x00000000d5287211 */ /* 0x001fe400020f0eff */
[----:B------:R-:W-:-:S02]  /*9370*/  CS2R R212, SRZ ;  /* 0x0000000000d47805 */ /* 0x000fc4000001ff00 */
[----:B------:R-:W0:Y:S01]  /*9380*/  LDC R60, c[0x0][0x238] ;  /* 0x00008e00ff3c7b82 */ /* 0x000e220000000800 */
[----:B----4-:R-:W-:Y:S01]  /*9390*/  IADD3 R38, P4, R199, R2, RZ ;  /* 0x00000002c7267210 */ /* 0x010fe20007f9e0ff */
[----:B------:R4:W-:Y:S01]  /*93a0*/  STL [R1+0x1d4c], R40 ;  /* 0x001d4c2801007387 */ /* 0x0009e20000100800 */
[----:B-----5:R-:W-:-:S03]  /*93b0*/  LEA.HI.X.SX32 R42, R211, R0, 0x1, P5 ;  /* 0x00000000d32a7211 */ /* 0x020fc600028f0eff */
[----:B------:R5:W-:Y:S01]  /*93c0*/  STL [R1+0x1d88], R38 ;  /* 0x001d882601007387 */ /* 0x000be20000100800 */
[----:B------:R-:W-:Y:S01]  /*93d0*/  CS2R R210, SRZ ;  /* 0x0000000000d27805 */ /* 0x000fe2000001ff00 */
[----:B------:R-:W0:Y:S02]  /*93e0*/  LDC R62, c[0x0][0x238] ;  /* 0x00008e00ff3e7b82 */ /* 0x000e240000000800 */
[----:B------:R2:W-:Y:S01]  /*93f0*/  STL [R1+0x1d54], R42 ;  /* 0x001d542a01007387 */ /* 0x0005e20000100800 */
[----:B----4-:R-:W-:Y:S02]  /*9400*/  IADD3 R40, P5, R197, R2, RZ ;  /* 0x00000002c5287210 */ /* 0x010fe40007fbe0ff */
[----:B-----5:R-:W-:-:S03]  /*9410*/  LEA.HI.X.SX32 R38, R209, R0, 0x1, P6 ;  /* 0x00000000d1267211 */ /* 0x020fc600030f0eff */
[----:B------:R4:W-:Y:S01]  /*9420*/  STL [R1+0x1d90], R40 ;  /* 0x001d902801007387 */ /* 0x0009e20000100800 */
[----:B------:R-:W5:Y:S01]  /*9430*/  LDC R64, c[0x0][0x238] ;  /* 0x00008e00ff407b82 */ /* 0x000f620000000800 */
[----:B------:R-:W-:Y:S02]  /*9440*/  CS2R R208, SRZ ;  /* 0x0000000000d07805 */ /* 0x000fe4000001ff00 */
[----:B--2---:R-:W-:Y:S01]  /*9450*/  IADD3 R42, P6, R195, R2, RZ ;  /* 0x00000002c32a7210 */ /* 0x004fe20007fde0ff */
[----:B------:R2:W-:Y:S04]  /*9460*/  STL [R1+0x1d5c], R38 ;  /* 0x001d5c2601007387 */ /* 0x0005e80000100800 */
[----:B------:R1:W-:Y:S01]  /*9470*/  STL [R1+0x1d98], R42 ;  /* 0x001d982a01007387 */ /* 0x0003e20000100800 */
[----:B------:R-:W5:Y:S01]  /*9480*/  LDC R66, c[0x0][0x238] ;  /* 0x00008e00ff427b82 */ /* 0x000f620000000800 */
[----:B----4-:R-:W-:-:S02]  /*9490*/  LEA.HI.X.SX32 R40, R207, R0, 0x1, P0 ;  /* 0x00000000cf287211 */ /* 0x010fc400000f0eff */
[----:B------:R-:W-:Y:S02]  /*94a0*/  CS2R R206, SRZ ;  /* 0x0000000000ce7805 */ /* 0x000fe4000001ff00 */
[----:B--2---:R-:W-:Y:S01]  /*94b0*/  IADD3 R38, P0, R193, R2, RZ ;  /* 0x00000002c1267210 */ /* 0x004fe20007f1e0ff */
[----:B------:R2:W-:Y:S02]  /*94c0*/  STL [R1+0x1d64], R40 ;  /* 0x001d642801007387 */ /* 0x0005e40000100800 */
[----:B------:R-:W4:Y:S01]  /*94d0*/  LDC R76, c[0x0][0x238] ;  /* 0x00008e00ff4c7b82 */ /* 0x000f220000000800 */
[----:B-1----:R-:W-:Y:S01]  /*94e0*/  LEA.HI.X.SX32 R42, R205, R0, 0x1, P1 ;  /* 0x00000000cd2a7211 */ /* 0x002fe200008f0eff */
[----:B------:R1:W-:Y:S01]  /*94f0*/  STL [R1+0x1da0], R38 ;  /* 0x001da02601007387 */ /* 0x0003e20000100800 */
[----:B------:R-:W-:-:S03]  /*9500*/  CS2R R204, SRZ ;  /* 0x0000000000cc7805 */ /* 0x000fc6000001ff00 */
[----:B------:R3:W-:Y:S01]  /*9510*/  STL [R1+0x1d6c], R42 ;  /* 0x001d6c2a01007387 */ /* 0x0007e20000100800 */
[----:B--2---:R-:W-:Y:S01]  /*9520*/  IADD3 R40, P1, R191, R2, RZ ;  /* 0x00000002bf287210 */ /* 0x004fe20007f3e0ff */
[----:B------:R-:W2:Y:S01]  /*9530*/  LDC R78, c[0x0][0x238] ;  /* 0x00008e00ff4e7b82 */ /* 0x000ea20000000800 */
[----:B-1----:R-:W-:-:S03]  /*9540*/  LEA.HI.X.SX32 R38, R203, R0, 0x1, P2 ;  /* 0x00000000cb267211 */ /* 0x002fc600010f0eff */
[----:B------:R1:W-:Y:S01]  /*9550*/  STL [R1+0x1da8], R40 ;  /* 0x001da82801007387 */ /* 0x0003e20000100800 */
[----:B------:R-:W-:Y:S02]  /*9560*/  CS2R R202, SRZ ;  /* 0x0000000000ca7805 */ /* 0x000fe4000001ff00 */
[----:B---3--:R-:W-:Y:S01]  /*9570*/  IADD3 R42, P2, R189, R2, RZ ;  /* 0x00000002bd2a7210 */ /* 0x008fe20007f5e0ff */
[----:B------:R3:W-:Y:S01]  /*9580*/  STL [R1+0x1d74], R38 ;  /* 0x001d742601007387 */ /* 0x0007e20000100800 */
[----:B------:R-:W2:Y:S03]  /*9590*/  LDC R80, c[0x0][0x238] ;  /* 0x00008e00ff507b82 */ /* 0x000ea60000000800 */
[----:B------:R0:W-:Y:S01]  /*95a0*/  STL [R1+0x1db0], R42 ;  /* 0x001db02a01007387 */ /* 0x0001e20000100800 */
[----:B-1----:R-:W-:Y:S02]  /*95b0*/  LEA.HI.X.SX32 R40, R201, R0, 0x1, P3 ;  /* 0x00000000c9287211 */ /* 0x002fe400018f0eff */
[----:B------:R-:W-:-:S02]  /*95c0*/  CS2R R200, SRZ ;  /* 0x0000000000c87805 */ /* 0x000fc4000001ff00 */
[----:B------:R-:W1:Y:S01]  /*95d0*/  LDC R82, c[0x0][0x238] ;  /* 0x00008e00ff527b82 */ /* 0x000e620000000800 */
[----:B---3--:R-:W-:Y:S01]  /*95e0*/  IADD3 R38, P3, R187, R2, RZ ;  /* 0x00000002bb267210 */ /* 0x008fe20007f7e0ff */
[----:B------:R3:W-:Y:S01]  /*95f0*/  STL [R1+0x1d7c], R40 ;  /* 0x001d7c2801007387 */ /* 0x0007e20000100800 */
[----:B0-----:R-:W-:-:S03]  /*9600*/  LEA.HI.X.SX32 R42, R199, R0, 0x1, P4 ;  /* 0x00000000c72a7211 */ /* 0x001fc600020f0eff */
[----:B------:R0:W-:Y:S01]  /*9610*/  STL [R1+0x1db8], R38 ;  /* 0x001db82601007387 */ /* 0x0001e20000100800 */
[----:B------:R-:W-:Y:S01]  /*9620*/  CS2R R198, SRZ ;  /* 0x0000000000c67805 */ /* 0x000fe2000001ff00 */
[----:B------:R-:W1:Y:S02]  /*9630*/  LDC R84, c[0x0][0x238] ;  /* 0x00008e00ff547b82 */ /* 0x000e640000000800 */
[----:B------:R5:W-:Y:S01]  /*9640*/  STL [R1+0x1d84], R42 ;  /* 0x001d842a01007387 */ /* 0x000be20000100800 */
[----:B---3--:R-:W-:Y:S02]  /*9650*/  IADD3 R40, P4, R185, R2, RZ ;  /* 0x00000002b9287210 */ /* 0x008fe40007f9e0ff */
[----:B0-----:R-:W-:-:S03]  /*9660*/  LEA.HI.X.SX32 R38, R197, R0, 0x1, P5 ;  /* 0x00000000c5267211 */ /* 0x001fc600028f0eff */
[----:B------:R0:W-:Y:S01]  /*9670*/  STL [R1+0x1dc0], R40 ;  /* 0x001dc02801007387 */ /* 0x0001e20000100800 */
[----:B------:R-:W3:Y:S01]  /*9680*/  LDC R116, c[0x0][0x238] ;  /* 0x00008e00ff747b82 */ /* 0x000ee20000000800 */
[----:B------:R-:W-:Y:S02]  /*9690*/  CS2R R196, SRZ ;  /* 0x0000000000c47805 */ /* 0x000fe4000001ff00 */
[----:B-----5:R-:W-:Y:S01]  /*96a0*/  IADD3 R42, P5, R183, R2, RZ ;  /* 0x00000002b72a7210 */ /* 0x020fe20007fbe0ff */
[----:B------:R5:W-:Y:S04]  /*96b0*/  STL [R1+0x1d8c], R38 ;  /* 0x001d8c2601007387 */ /* 0x000be80000100800 */
[----:B------:R4:W-:Y:S01]  /*96c0*/  STL [R1+0x1dc8], R42 ;  /* 0x001dc82a01007387 */ /* 0x0009e20000100800 */
[----:B------:R-:W3:Y:S01]  /*96d0*/  LDC R118, c[0x0][0x238] ;  /* 0x00008e00ff767b82 */ /* 0x000ee20000000800 */
[----:B0-----:R-:W-:-:S02]  /*96e0*/  LEA.HI.X.SX32 R40, R195, R0, 0x1, P6 ;  /* 0x00000000c3287211 */ /* 0x001fc400030f0eff */
[----:B------:R-:W-:Y:S02]  /*96f0*/  CS2R R194, SRZ ;  /* 0x0000000000c27805 */ /* 0x000fe4000001ff00 */
[----:B-----5:R-:W-:Y:S01]  /*9700*/  IADD3 R38, P6, R181, R2, RZ ;  /* 0x00000002b5267210 */ /* 0x020fe20007fde0ff */
[----:B------:R0:W-:Y:S02]  /*9710*/  STL [R1+0x1d94], R40 ;  /* 0x001d942801007387 */ /* 0x0001e40000100800 */
[----:B------:R-:W5:Y:S01]  /*9720*/  LDC R120, c[0x0][0x238] ;  /* 0x00008e00ff787b82 */ /* 0x000f620000000800 */
[----:B----4-:R-:W-:Y:S01]  /*9730*/  LEA.HI.X.SX32 R42, R193, R0, 0x1, P0 ;  /* 0x00000000c12a7211 */ /* 0x010fe200000f0eff */
[----:B------:R4:W-:Y:S01]  /*9740*/  STL [R1+0x1dd0], R38 ;  /* 0x001dd02601007387 */ /* 0x0009e20000100800 */
[----:B------:R-:W-:-:S03]  /*9750*/  CS2R R192, SRZ ;  /* 0x0000000000c07805 */ /* 0x000fc6000001ff00 */
[----:B------:R2:W-:Y:S01]  /*9760*/  STL [R1+0x1d9c], R42 ;  /* 0x001d9c2a01007387 */ /* 0x0005e20000100800 */
[----:B0-----:R-:W-:Y:S01]  /*9770*/  IADD3 R40, P0, R179, R2, RZ ;  /* 0x00000002b3287210 */ /* 0x001fe20007f1e0ff */
[----:B------:R-:W0:Y:S01]  /*9780*/  LDC R122, c[0x0][0x238] ;  /* 0x00008e00ff7a7b82 */ /* 0x000e220000000800 */
[----:B----4-:R-:W-:-:S03]  /*9790*/  LEA.HI.X.SX32 R38, R191, R0, 0x1, P1 ;  /* 0x00000000bf267211 */ /* 0x010fc600008f0eff */
[----:B------:R4:W-:Y:S01]  /*97a0*/  STL [R1+0x1dd8], R40 ;  /* 0x001dd82801007387 */ /* 0x0009e20000100800 */
[----:B------:R-:W-:Y:S02]  /*97b0*/  CS2R R190, SRZ ;  /* 0x0000000000be7805 */ /* 0x000fe4000001ff00 */
[----:B--2---:R-:W-:Y:S01]  /*97c0*/  IADD3 R42, P1, R177, R2, RZ ;  /* 0x00000002b12a7210 */ /* 0x004fe20007f3e0ff */
[----:B------:R2:W-:Y:S01]  /*97d0*/  STL [R1+0x1da4], R38 ;  /* 0x001da42601007387 */ /* 0x0005e20000100800 */
[----:B------:R-:W1:Y:S03]  /*97e0*/  LDC R124, c[0x0][0x238] ;  /* 0x00008e00ff7c7b82 */ /* 0x000e660000000800 */
[----:B------:R2:W-:Y:S01]  /*97f0*/  STL [R1+0x1de0], R42 ;  /* 0x001de02a01007387 */ /* 0x0005e20000100800 */
[----:B----4-:R-:W-:Y:S02]  /*9800*/  LEA.HI.X.SX32 R40, R189, R0, 0x1, P2 ;  /* 0x00000000bd287211 */ /* 0x010fe400010f0eff */
[----:B------:R-:W-:-:S02]  /*9810*/  CS2R R188, SRZ ;  /* 0x0000000000bc7805 */ /* 0x000fc4000001ff00 */
[----:B------:R-:W4:Y:S01]  /*9820*/  LDC R134, c[0x0][0x238] ;  /* 0x00008e00ff867b82 */ /* 0x000f220000000800 */
[----:B--2---:R-:W-:Y:S01]  /*9830*/  IADD3 R38, P2, R175, R2, RZ ;  /* 0x00000002af267210 */ /* 0x004fe20007f5e0ff */
[----:B------:R2:W-:Y:S01]  /*9840*/  STL [R1+0x1dac], R40 ;  /* 0x001dac2801007387 */ /* 0x0005e20000100800 */
[----:B------:R-:W-:-:S03]  /*9850*/  LEA.HI.X.SX32 R42, R187, R0, 0x1, P3 ;  /* 0x00000000bb2a7211 */ /* 0x000fc600018f0eff */
[----:B------:R3:W-:Y:S01]  /*9860*/  STL [R1+0x1de8], R38 ;  /* 0x001de82601007387 */ /* 0x0007e20000100800 */
[----:B------:R-:W-:Y:S01]  /*9870*/  CS2R R186, SRZ ;  /* 0x0000000000ba7805 */ /* 0x000fe2000001ff00 */
[----:B------:R-:W5:Y:S02]  /*9880*/  LDC R136, c[0x0][0x238] ;  /* 0x00008e00ff887b82 */ /* 0x000f640000000800 */
[----:B------:R3:W-:Y:S01]  /*9890*/  STL [R1+0x1db4], R42 ;  /* 0x001db42a01007387 */ /* 0x0007e20000100800 */
[----:B--2---:R-:W-:Y:S02]  /*98a0*/  IADD3 R40, P3, R173, R2, RZ ;  /* 0x00000002ad287210 */ /* 0x004fe40007f7e0ff */
[----:B---3--:R-:W-:-:S03]  /*98b0*/  LEA.HI.X.SX32 R38, R185, R0, 0x1, P4 ;  /* 0x00000000b9267211 */ /* 0x008fc600020f0eff */
[----:B------:R2:W-:Y:S01]  /*98c0*/  STL [R1+0x1df0], R40 ;  /* 0x001df02801007387 */ /* 0x0005e20000100800 */
[----:B------:R-:W3:Y:S01]  /*98d0*/  LDC R138, c[0x0][0x238] ;  /* 0x00008e00ff8a7b82 */ /* 0x000ee20000000800 */
[----:B------:R-:W-:Y:S02]  /*98e0*/  CS2R R184, SRZ ;  /* 0x0000000000b87805 */ /* 0x000fe4000001ff00 */
[----:B------:R-:W-:Y:S01]  /*98f0*/  IADD3 R42, P4, R171, R2, RZ ;  /* 0x00000002ab2a7210 */ /* 0x000fe20007f9e0ff */
[----:B------:R0:W-:Y:S04]  /*9900*/  STL [R1+0x1dbc], R38 ;  /* 0x001dbc2601007387 */ /* 0x0001e80000100800 */
[----:B------:R1:W-:Y:S01]  /*9910*/  STL [R1+0x1df8], R42 ;  /* 0x001df82a01007387 */ /* 0x0003e20000100800 */
[----:B------:R-:W4:Y:S01]  /*9920*/  LDC R140, c[0x0][0x238] ;  /* 0x00008e00ff8c7b82 */ /* 0x000f220000000800 */
[----:B--2---:R-:W-:-:S02]  /*9930*/  LEA.HI.X.SX32 R40, R183, R0, 0x1, P5 ;  /* 0x00000000b7287211 */ /* 0x004fc400028f0eff */
[----:B------:R-:W-:Y:S02]  /*9940*/  CS2R R182, SRZ ;  /* 0x0000000000b67805 */ /* 0x000fe4000001ff00 */
[----:B0-----:R-:W-:Y:S01]  /*9950*/  IADD3 R38, P5, R169, R2, RZ ;  /* 0x00000002a9267210 */ /* 0x001fe20007fbe0ff */
[----:B------:R0:W-:Y:S02]  /*9960*/  STL [R1+0x1dc4], R40 ;  /* 0x001dc42801007387 */ /* 0x0001e40000100800 */
[----:B------:R-:W2:Y:S01]  /*9970*/  LDC R142, c[0x0][0x238] ;  /* 0x00008e00ff8e7b82 */ /* 0x000ea20000000800 */
[----:B-1----:R-:W-:Y:S01]  /*9980*/  LEA.HI.X.SX32 R42, R181, R0, 0x1, P6 ;  /* 0x00000000b52a7211 */ /* 0x002fe200030f0eff */
[----:B------:R1:W-:Y:S01]  /*9990*/  STL [R1+0x1e00], R38 ;  /* 0x001e002601007387 */ /* 0x0003e20000100800 */
[----:B------:R-:W-:-:S03]  /*99a0*/  CS2R R180, SRZ ;  /* 0x0000000000b47805 */ /* 0x000fc6000001ff00 */
[----:B------:R1:W-:Y:S01]  /*99b0*/  STL [R1+0x1dcc], R42 ;  /* 0x001dcc2a01007387 */ /* 0x0003e20000100800 */
[----:B0-----:R-:W-:Y:S02]  /*99c0*/  IADD3 R40, P6, R167, R2, RZ ;  /* 0x00000002a7287210 */ /* 0x001fe40007fde0ff */
[----:B-1----:R-:W-:-:S03]  /*99d0*/  LEA.HI.X.SX32 R38, R179, R0, 0x1, P0 ;  /* 0x00000000b3267211 */ /* 0x002fc600000f0eff */
[----:B------:R0:W-:Y:S01]  /*99e0*/  STL [R1+0x1e08], R40 ;  /* 0x001e082801007387 */ /* 0x0001e20000100800 */
[----:B------:R-:W-:Y:S02]  /*99f0*/  CS2R R178, SRZ ;  /* 0x0000000000b27805 */ /* 0x000fe4000001ff00 */
[----:B------:R-:W-:Y:S01]  /*9a00*/  IADD3 R42, P0, R165, R2, RZ ;  /* 0x00000002a52a7210 */ /* 0x000fe20007f1e0ff */
[----:B------:R1:W-:Y:S04]  /*9a10*/  STL [R1+0x1dd4], R38 ;  /* 0x001dd42601007387 */ /* 0x0003e80000100800 */
[----:B------:R5:W-:Y:S01]  /*9a20*/  STL [R1+0x1e10], R42 ;  /* 0x001e102a01007387 */ /* 0x000be20000100800 */
[----:B0-----:R-:W-:Y:S02]  /*9a30*/  LEA.HI.X.SX32 R40, R177, R0, 0x1, P1 ;  /* 0x00000000b1287211 */ /* 0x001fe400008f0eff */
[----:B------:R-:W-:-:S02]  /*9a40*/  CS2R R176, SRZ ;  /* 0x0000000000b07805 */ /* 0x000fc4000001ff00 */
[----:B-1----:R-:W-:Y:S01]  /*9a50*/  IADD3 R38, P1, R163, R2, RZ ;  /* 0x00000002a3267210 */ /* 0x002fe20007f3e0ff */
[----:B------:R0:W-:Y:S01]  /*9a60*/  STL [R1+0x1ddc], R40 ;  /* 0x001ddc2801007387 */ /* 0x0001e20000100800 */
[----:B-----5:R-:W-:-:S03]  /*9a70*/  LEA.HI.X.SX32 R42, R175, R0, 0x1, P2 ;  /* 0x00000000af2a7211 */ /* 0x020fc600010f0eff */
[----:B------:R1:W-:Y:S01]  /*9a80*/  STL [R1+0x1e18], R38 ;  /* 0x001e182601007387 */ /* 0x0003e20000100800 */
[----:B------:R-:W-:-:S03]  /*9a90*/  CS2R R174, SRZ ;  /* 0x0000000000ae7805 */ /* 0x000fc6000001ff00 */
[----:B------:R5:W-:Y:S01]  /*9aa0*/  STL [R1+0x1de4], R42 ;  /* 0x001de42a01007387 */ /* 0x000be20000100800 */
[----:B0-----:R-:W-:Y:S02]  /*9ab0*/  IADD3 R40, P2, R161, R2, RZ ;  /* 0x00000002a1287210 */ /* 0x001fe40007f5e0ff */
[----:B-1----:R-:W-:-:S03]  /*9ac0*/  LEA.HI.X.SX32 R38, R173, R0, 0x1, P3 ;  /* 0x00000000ad267211 */ /* 0x002fc600018f0eff */
[----:B------:R0:W-:Y:S01]  /*9ad0*/  STL [R1+0x1e20], R40 ;  /* 0x001e202801007387 */ /* 0x0001e20000100800 */
[----:B------:R-:W-:Y:S02]  /*9ae0*/  CS2R R172, SRZ ;  /* 0x0000000000ac7805 */ /* 0x000fe4000001ff00 */
[----:B-----5:R-:W-:Y:S01]  /*9af0*/  IADD3 R42, P3, R159, R2, RZ ;  /* 0x000000029f2a7210 */ /* 0x020fe20007f7e0ff */
        /* <DEDUP_REMOVED lines=52> */
[----:B------:R1:W-:Y:S04]  /*9e40*/  STL [R1+0x1e78], R38 ;  /* 0x001e782601007387 */ /* 0x0003e80000100800 */
[----:B------:R5:W-:Y:S01]  /*9e50*/  STL [R1+0x1e44], R42 ;  /* 0x001e442a01007387 */ /* 0x000be20000100800 */
[----:B0-----:R-:W-:Y:S02]  /*9e60*/  IADD3 R40, P0, R137, R2, RZ ;  /* 0x0000000289287210 */ /* 0x001fe40007f1e0ff */
[----:B-1----:R-:W-:-:S03]  /*9e70*/  LEA.HI.X.SX32 R38, R149, R0, 0x1, P1 ;  /* 0x0000000095267211 */ /* 0x002fc600008f0eff */
[----:B------:R0:W-:Y:S01]  /*9e80*/  STL [R1+0x1e80], R40 ;  /* 0x001e802801007387 */ /* 0x0001e20000100800 */
[----:B------:R-:W1:Y:S01]  /*9e90*/  LDC R149, c[0x0][0x238] ;  /* 0x00008e00ff957b82 */ /* 0x000e620000000800 */
[----:B-----5:R-:W-:Y:S02]  /*9ea0*/  IADD3 R42, P1, R135, R2, RZ ;  /* 0x00000002872a7210 */ /* 0x020fe40007f3e0ff */
[----:B------:R5:W-:Y:S04]  /*9eb0*/  STL [R1+0x1e4c], R38 ;  /* 0x001e4c2601007387 */ /* 0x000be80000100800 */
[----:B------:R3:W-:Y:S01]  /*9ec0*/  STL [R1+0x1e88], R42 ;  /* 0x001e882a01007387 */ /* 0x0007e20000100800 */
[----:B0-----:R-:W-:Y:S02]  /*9ed0*/  LEA.HI.X.SX32 R40, R147, R0, 0x1, P2 ;  /* 0x0000000093287211 */ /* 0x001fe400010f0eff */
[----:B------:R-:W0:Y:S01]  /*9ee0*/  LDC R147, c[0x0][0x238] ;  /* 0x00008e00ff937b82 */ /* 0x000e220000000800 */
[----:B-----5:R-:W-:-:S02]  /*9ef0*/  IADD3 R38, P2, R133, R2, RZ ;  /* 0x0000000285267210 */ /* 0x020fc40007f5e0ff */
[----:B------:R5:W-:Y:S01]  /*9f00*/  STL [R1+0x1e54], R40 ;  /* 0x001e542801007387 */ /* 0x000be20000100800 */
[----:B---3--:R-:W-:-:S03]  /*9f10*/  LEA.HI.X.SX32 R42, R145, R0, 0x1, P3 ;  /* 0x00000000912a7211 */ /* 0x008fc600018f0eff */
[----:B------:R3:W-:Y:S01]  /*9f20*/  STL [R1+0x1e90], R38 ;  /* 0x001e902601007387 */ /* 0x0007e20000100800 */
[----:B------:R-:W2:Y:S03]  /*9f30*/  LDC R145, c[0x0][0x238] ;  /* 0x00008e00ff917b82 */ /* 0x000ea60000000800 */
[----:B------:R4:W-:Y:S01]  /*9f40*/  STL [R1+0x1e5c], R42 ;  /* 0x001e5c2a01007387 */ /* 0x0009e20000100800 */
[----:B-----5:R-:W-:Y:S02]  /*9f50*/  IADD3 R40, P3, R131, R2, RZ ;  /* 0x0000000283287210 */ /* 0x020fe40007f7e0ff */
[----:B---3--:R-:W-:-:S03]  /*9f60*/  LEA.HI.X.SX32 R38, R143, R0, 0x1, P4 ;  /* 0x000000008f267211 */ /* 0x008fc600020f0eff */
[----:B------:R3:W-:Y:S01]  /*9f70*/  STL [R1+0x1e98], R40 ;  /* 0x001e982801007387 */ /* 0x0007e20000100800 */
[----:B------:R-:W5:Y:S01]  /*9f80*/  LDC R143, c[0x0][0x238] ;  /* 0x00008e00ff8f7b82 */ /* 0x000f620000000800 */
[----:B----4-:R-:W-:Y:S02]  /*9f90*/  IADD3 R42, P4, R129, R2, RZ ;  /* 0x00000002812a7210 */ /* 0x010fe40007f9e0ff */
[----:B------:R4:W-:Y:S04]  /*9fa0*/  STL [R1+0x1e64], R38 ;  /* 0x001e642601007387 */ /* 0x0009e80000100800 */
[----:B------:R1:W-:Y:S01]  /*9fb0*/  STL [R1+0x1ea0], R42 ;  /* 0x001ea02a01007387 */ /* 0x0003e20000100800 */
[----:B---3--:R-:W-:Y:S02]  /*9fc0*/  LEA.HI.X.SX32 R40, R141, R0, 0x1, P5 ;  /* 0x000000008d287211 */ /* 0x008fe400028f0eff */
[----:B------:R-:W3:Y:S01]  /*9fd0*/  LDC R141, c[0x0][0x238] ;  /* 0x00008e00ff8d7b82 */ /* 0x000ee20000000800 */
[----:B----4-:R-:W-:-:S02]  /*9fe0*/  IADD3 R38, P5, R127, R2, RZ ;  /* 0x000000027f267210 */ /* 0x010fc40007fbe0ff */
[----:B------:R4:W-:Y:S01]  /*9ff0*/  STL [R1+0x1e6c], R40 ;  /* 0x001e6c2801007387 */ /* 0x0009e20000100800 */
[----:B-1----:R-:W-:-:S03]  /*a000*/  LEA.HI.X.SX32 R42, R139, R0, 0x1, P6 ;  /* 0x000000008b2a7211 */ /* 0x002fc600030f0eff */
[----:B------:R1:W-:Y:S01]  /*a010*/  STL [R1+0x1ea8], R38 ;  /* 0x001ea82601007387 */ /* 0x0003e20000100800 */
[----:B------:R-:W3:Y:S03]  /*a020*/  LDC R139, c[0x0][0x238] ;  /* 0x00008e00ff8b7b82 */ /* 0x000ee60000000800 */
[----:B------:R0:W-:Y:S01]  /*a030*/  STL [R1+0x1e74], R42 ;  /* 0x001e742a01007387 */ /* 0x0001e20000100800 */
[----:B----4-:R-:W-:Y:S02]  /*a040*/  IADD3 R40, P6, R125, R2, RZ ;  /* 0x000000027d287210 */ /* 0x010fe40007fde0ff */
[----:B-1----:R-:W-:-:S03]  /*a050*/  LEA.HI.X.SX32 R38, R137, R0, 0x1, P0 ;  /* 0x0000000089267211 */ /* 0x002fc600000f0eff */
[----:B------:R1:W-:Y:S01]  /*a060*/  STL [R1+0x1eb0], R40 ;  /* 0x001eb02801007387 */ /* 0x0003e20000100800 */
[----:B0-----:R-:W-:-:S03]  /*a070*/  IADD3 R42, P0, R123, R2, RZ ;  /* 0x000000027b2a7210 */ /* 0x001fc60007f1e0ff */
[----:B------:R0:W-:Y:S04]  /*a080*/  STL [R1+0x1e7c], R38 ;  /* 0x001e7c2601007387 */ /* 0x0001e80000100800 */
[----:B------:R4:W-:Y:S01]  /*a090*/  STL [R1+0x1eb8], R42 ;  /* 0x001eb82a01007387 */ /* 0x0009e20000100800 */
[----:B-1----:R-:W-:Y:S02]  /*a0a0*/  LEA.HI.X.SX32 R40, R135, R0, 0x1, P1 ;  /* 0x0000000087287211 */ /* 0x002fe400008f0eff */
[----:B0-----:R-:W-:-:S03]  /*a0b0*/  IADD3 R38, P1, R121, R2, RZ ;  /* 0x0000000279267210 */ /* 0x001fc60007f3e0ff */
[----:B------:R0:W-:Y:S01]  /*a0c0*/  STL [R1+0x1e84], R40 ;  /* 0x001e842801007387 */ /* 0x0001e20000100800 */
[----:B----4-:R-:W-:-:S03]  /*a0d0*/  LEA.HI.X.SX32 R42, R133, R0, 0x1, P2 ;  /* 0x00000000852a7211 */ /* 0x010fc600010f0eff */
[----:B------:R1:W-:Y:S01]  /*a0e0*/  STL [R1+0x1ec0], R38 ;  /* 0x001ec02601007387 */ /* 0x0003e20000100800 */
[----:B------:R-:W4:Y:S03]  /*a0f0*/  LDC R133, c[0x0][0x238] ;  /* 0x00008e00ff857b82 */ /* 0x000f260000000800 */
[----:B------:R2:W-:Y:S01]  /*a100*/  STL [R1+0x1e8c], R42 ;  /* 0x001e8c2a01007387 */ /* 0x0005e20000100800 */
[----:B0-----:R-:W-:Y:S02]  /*a110*/  IADD3 R40, P2, R119, R2, RZ ;  /* 0x0000000277287210 */ /* 0x001fe40007f5e0ff */
[----:B-1----:R-:W-:-:S03]  /*a120*/  LEA.HI.X.SX32 R38, R131, R0, 0x1, P3 ;  /* 0x0000000083267211 */ /* 0x002fc600018f0eff */
[----:B------:R0:W-:Y:S01]  /*a130*/  STL [R1+0x1ec8], R40 ;  /* 0x001ec82801007387 */ /* 0x0001e20000100800 */
[----:B------:R-:W1:Y:S01]  /*a140*/  LDC R131, c[0x0][0x238] ;  /* 0x00008e00ff837b82 */ /* 0x000e620000000800 */
[----:B--2---:R-:W-:Y:S02]  /*a150*/  IADD3 R42, P3, R117, R2, RZ ;  /* 0x00000002752a7210 */ /* 0x004fe40007f7e0ff */
[----:B------:R2:W-:Y:S04]  /*a160*/  STL [R1+0x1e94], R38 ;  /* 0x001e942601007387 */ /* 0x0005e80000100800 */
[----:B------:R5:W-:Y:S01]  /*a170*/  STL [R1+0x1ed0], R42 ;  /* 0x001ed02a01007387 */ /* 0x000be20000100800 */
[----:B0-----:R-:W-:Y:S02]  /*a180*/  LEA.HI.X.SX32 R40, R129, R0, 0x1, P4 ;  /* 0x0000000081287211 */ /* 0x001fe400020f0eff */
[----:B------:R-:W0:Y:S01]  /*a190*/  LDC R129, c[0x0][0x238] ;  /* 0x00008e00ff817b82 */ /* 0x000e220000000800 */
[----:B--2---:R-:W-:-:S02]  /*a1a0*/  IADD3 R38, P4, R115, R2, RZ ;  /* 0x0000000273267210 */ /* 0x004fc40007f9e0ff */
[----:B------:R2:W-:Y:S01]  /*a1b0*/  STL [R1+0x1e9c], R40 ;  /* 0x001e9c2801007387 */ /* 0x0005e20000100800 */
[----:B-----5:R-:W-:-:S03]  /*a1c0*/  LEA.HI.X.SX32 R42, R127, R0, 0x1, P5 ;  /* 0x000000007f2a7211 */ /* 0x020fc600028f0eff */
[----:B------:R5:W-:Y:S01]  /*a1d0*/  STL [R1+0x1ed8], R38 ;  /* 0x001ed82601007387 */ /* 0x000be20000100800 */
[----:B------:R-:W4:Y:S03]  /*a1e0*/  LDC R127, c[0x0][0x238] ;  /* 0x00008e00ff7f7b82 */ /* 0x000f260000000800 */
[----:B------:R3:W-:Y:S01]  /*a1f0*/  STL [R1+0x1ea4], R42 ;  /* 0x001ea42a01007387 */ /* 0x0007e20000100800 */
[----:B--2---:R-:W-:Y:S02]  /*a200*/  IADD3 R40, P5, R113, R2, RZ ;  /* 0x0000000271287210 */ /* 0x004fe40007fbe0ff */
[----:B-----5:R-:W-:-:S03]  /*a210*/  LEA.HI.X.SX32 R38, R125, R0, 0x1, P6 ;  /* 0x000000007d267211 */ /* 0x020fc600030f0eff */
[----:B------:R2:W-:Y:S01]  /*a220*/  STL [R1+0x1ee0], R40 ;  /* 0x001ee02801007387 */ /* 0x0005e20000100800 */
[----:B------:R-:W5:Y:S01]  /*a230*/  LDC R125, c[0x0][0x238] ;  /* 0x00008e00ff7d7b82 */ /* 0x000f620000000800 */
[----:B---3--:R-:W-:Y:S02]  /*a240*/  IADD3 R42, P6, R111, R2, RZ ;  /* 0x000000026f2a7210 */ /* 0x008fe40007fde0ff */
[----:B------:R3:W-:Y:S04]  /*a250*/  STL [R1+0x1eac], R38 ;  /* 0x001eac2601007387 */ /* 0x0007e80000100800 */
[----:B------:R1:W-:Y:S01]  /*a260*/  STL [R1+0x1ee8], R42 ;  /* 0x001ee82a01007387 */ /* 0x0003e20000100800 */
[----:B--2---:R-:W-:Y:S02]  /*a270*/  LEA.HI.X.SX32 R40, R123, R0, 0x1, P0 ;  /* 0x000000007b287211 */ /* 0x004fe400000f0eff */
[----:B---3--:R-:W-:-:S03]  /*a280*/  IADD3 R38, P0, R109, R2, RZ ;  /* 0x000000026d267210 */ /* 0x008fc60007f1e0ff */
[----:B------:R2:W-:Y:S01]  /*a290*/  STL [R1+0x1eb4], R40 ;  /* 0x001eb42801007387 */ /* 0x0005e20000100800 */
[----:B-1----:R-:W-:-:S03]  /*a2a0*/  LEA.HI.X.SX32 R42, R121, R0, 0x1, P1 ;  /* 0x00000000792a7211 */ /* 0x002fc600008f0eff */
[----:B------:R1:W-:Y:S04]  /*a2b0*/  STL [R1+0x1ef0], R38 ;  /* 0x001ef02601007387 */ /* 0x0003e80000100800 */
[----:B------:R3:W-:Y:S01]  /*a2c0*/  STL [R1+0x1ebc], R42 ;  /* 0x001ebc2a01007387 */ /* 0x0007e20000100800 */
[----:B--2---:R-:W-:Y:S02]  /*a2d0*/  IADD3 R40, P1, R107, R2, RZ ;  /* 0x000000026b287210 */ /* 0x004fe40007f3e0ff */
[----:B-1----:R-:W-:-:S03]  /*a2e0*/  LEA.HI.X.SX32 R38, R119, R0, 0x1, P2 ;  /* 0x0000000077267211 */ /* 0x002fc600010f0eff */
[----:B------:R1:W-:Y:S01]  /*a2f0*/  STL [R1+0x1ef8], R40 ;  /* 0x001ef82801007387 */ /* 0x0003e20000100800 */
[----:B---3--:R-:W-:-:S03]  /*a300*/  IADD3 R42, P2, R105, R2, RZ ;  /* 0x00000002692a7210 */ /* 0x008fc60007f5e0ff */
[----:B------:R2:W-:Y:S04]  /*a310*/  STL [R1+0x1ec4], R38 ;  /* 0x001ec42601007387 */ /* 0x0005e80000100800 */
[----:B------:R3:W-:Y:S01]  /*a320*/  STL [R1+0x1f00], R42 ;  /* 0x001f002a01007387 */ /* 0x0007e20000100800 */
[----:B-1----:R-:W-:Y:S02]  /*a330*/  LEA.HI.X.SX32 R40, R117, R0, 0x1, P3 ;  /* 0x0000000075287211 */ /* 0x002fe400018f0eff */
[----:B--2---:R-:W-:-:S03]  /*a340*/  IADD3 R38, P3, R103, R2, RZ ;  /* 0x0000000267267210 */ /* 0x004fc60007f7e0ff */
[----:B------:R1:W-:Y:S01]  /*a350*/  STL [R1+0x1ecc], R40 ;  /* 0x001ecc2801007387 */ /* 0x0003e20000100800 */
[----:B---3--:R-:W-:-:S03]  /*a360*/  LEA.HI.X.SX32 R42, R115, R0, 0x1, P4 ;  /* 0x00000000732a7211 */ /* 0x008fc600020f0eff */
[----:B------:R2:W-:Y:S01]  /*a370*/  STL [R1+0x1f08], R38 ;  /* 0x001f082601007387 */ /* 0x0005e20000100800 */
[----:B------:R-:W3:Y:S03]  /*a380*/  LDC R115, c[0x0][0x238] ;  /* 0x00008e00ff737b82 */ /* 0x000ee60000000800 */
[----:B------:R0:W-:Y:S01]  /*a390*/  STL [R1+0x1ed4], R42 ;  /* 0x001ed42a01007387 */ /* 0x0001e20000100800 */
[----:B-1----:R-:W-:Y:S02]  /*a3a0*/  IADD3 R40, P4, R101, R2, RZ ;  /* 0x0000000265287210 */ /* 0x002fe40007f9e0ff */
[----:B--2---:R-:W-:-:S03]  /*a3b0*/  LEA.HI.X.SX32 R38, R113, R0, 0x1, P5 ;  /* 0x0000000071267211 */ /* 0x004fc600028f0eff */
[----:B------:R1:W-:Y:S01]  /*a3c0*/  STL [R1+0x1f10], R40 ;  /* 0x001f102801007387 */ /* 0x0003e20000100800 */
[----:B------:R-:W2:Y:S01]  /*a3d0*/  LDC R113, c[0x0][0x238] ;  /* 0x00008e00ff717b82 */ /* 0x000ea20000000800 */
[----:B0-----:R-:W-:Y:S02]  /*a3e0*/  IADD3 R42, P5, R99, R2, RZ ;  /* 0x00000002632a7210 */ /* 0x001fe40007fbe0ff */
[----:B------:R0:W-:Y:S04]  /*a3f0*/  STL [R1+0x1edc], R38 ;  /* 0x001edc2601007387 */ /* 0x0001e80000100800 */
[----:B------:R4:W-:Y:S01]  /*a400*/  STL [R1+0x1f18], R42 ;  /* 0x001f182a01007387 */ /* 0x0009e20000100800 */
[----:B-1----:R-:W-:Y:S02]  /*a410*/  LEA.HI.X.SX32 R40, R111, R0, 0x1, P6 ;  /* 0x000000006f287211 */ /* 0x002fe400030f0eff */
[----:B------:R-:W1:Y:S01]  /*a420*/  LDC R111, c[0x0][0x238] ;  /* 0x00008e00ff6f7b82 */ /* 0x000e620000000800 */
[----:B0-----:R-:W-:-:S02]  /*a430*/  IADD3 R38, P6, R97, R2, RZ ;  /* 0x0000000261267210 */ /* 0x001fc40007fde0ff */
[----:B------:R0:W-:Y:S01]  /*a440*/  STL [R1+0x1ee4], R40 ;  /* 0x001ee42801007387 */ /* 0x0001e20000100800 */
[----:B----4-:R-:W-:-:S03]  /*a450*/  LEA.HI.X.SX32 R42, R109, R0, 0x1, P0 ;  /* 0x000000006d2a7211 */ /* 0x010fc600000f0eff */
[----:B------:R4:W-:Y:S01]  /*a460*/  STL [R1+0x1f20], R38 ;  /* 0x001f202601007387 */ /* 0x0009e20000100800 */
[----:B------:R-:W-:-:S03]  /*a470*/  CS2R R108, SRZ ;  /* 0x00000000006c7805 */ /* 0x000fc6000001ff00 */
[----:B------:R5:W-:Y:S01]  /*a480*/  STL [R1+0x1eec], R42 ;  /* 0x001eec2a01007387 */ /* 0x000be20000100800 */
[----:B0-----:R-:W-:Y:S02]  /*a490*/  IADD3 R40, P0, R95, R2, RZ ;  /* 0x000000025f287210 */ /* 0x001fe40007f1e0ff */
[----:B----4-:R-:W-:-:S03]  /*a4a0*/  LEA.HI.X.SX32 R38, R107, R0, 0x1, P1 ;  /* 0x000000006b267211 */ /* 0x010fc600008f0eff */
[----:B------:R0:W-:Y:S01]  /*a4b0*/  STL [R1+0x1f28], R40 ;  /* 0x001f282801007387 */ /* 0x0001e20000100800 */
[----:B------:R-:W-:Y:S02]  /*a4c0*/  CS2R R106, SRZ ;  /* 0x00000000006a7805 */ /* 0x000fe4000001ff00 */
[----:B-----5:R-:W-:Y:S01]  /*a4d0*/  IADD3 R42, P1, R93, R2, RZ ;  /* 0x000000025d2a7210 */ /* 0x020fe20007f3e0ff */
[----:B------:R4:W-:Y:S04]  /*a4e0*/  STL [R1+0x1ef4], R38 ;  /* 0x001ef42601007387 */ /* 0x0009e80000100800 */
[----:B------:R5:W-:Y:S01]  /*a4f0*/  STL [R1+0x1f30], R42 ;  /* 0x001f302a01007387 */ /* 0x000be20000100800 */
[----:B0-----:R-:W-:Y:S02]  /*a500*/  LEA.HI.X.SX32 R40, R105, R0, 0x1, P2 ;  /* 0x0000000069287211 */ /* 0x001fe400010f0eff */
[----:B------:R-:W-:-:S02]  /*a510*/  CS2R R104, SRZ ;  /* 0x0000000000687805 */ /* 0x000fc4000001ff00 */
[----:B----4-:R-:W-:Y:S01]  /*a520*/  IADD3 R38, P2, R91, R2, RZ ;  /* 0x000000025b267210 */ /* 0x010fe20007f5e0ff */
[----:B------:R0:W-:Y:S01]  /*a530*/  STL [R1+0x1efc], R40 ;  /* 0x001efc2801007387 */ /* 0x0001e20000100800 */
[----:B-----5:R-:W-:-:S03]  /*a540*/  LEA.HI.X.SX32 R42, R103, R0, 0x1, P3 ;  /* 0x00000000672a7211 */ /* 0x020fc600018f0eff */
        /* <DEDUP_REMOVED lines=20> */
[----:B------:R-:W-:Y:S01]  /*a690*/  STL [R1+0x1f58], R40 ;  /* 0x001f582801007387 */ /* 0x000fe20000100800 */
[----:B------:R-:W-:Y:S02]  /*a6a0*/  CS2R R94, SRZ ;  /* 0x00000000005e7805 */ /* 0x000fe4000001ff00 */
[----:B-----5:R-:W-:Y:S01]  /*a6b0*/  IADD3 R42, P0, R81, R2, RZ ;  /* 0x00000002512a7210 */ /* 0x020fe20007f1e0ff */
[----:B------:R0:W-:Y:S04]  /*a6c0*/  STL [R1+0x1f24], R38 ;  /* 0x001f242601007387 */ /* 0x0001e80000100800 */
[----:B------:R4:W-:Y:S01]  /*a6d0*/  STL [R1+0x1f60], R42 ;  /* 0x001f602a01007387 */ /* 0x0009e20000100800 */
[----:B0-----:R-:W-:Y:S02]  /*a6e0*/  LEA.HI.X.SX32 R38, R93, R0, 0x1, P1 ;  /* 0x000000005d267211 */ /* 0x001fe400008f0eff */
[----:B------:R-:W-:-:S02]  /*a6f0*/  CS2R R92, SRZ ;  /* 0x00000000005c7805 */ /* 0x000fc4000001ff00 */
[----:B------:R-:W-:Y:S02]  /*a700*/  IADD3 R40, P1, R79, R2, RZ ;  /* 0x000000024f287210 */ /* 0x000fe40007f3e0ff */
[----:B----4-:R-:W-:Y:S01]  /*a710*/  LEA.HI.X.SX32 R42, R91, R0, 0x1, P2 ;  /* 0x000000005b2a7211 */ /* 0x010fe200010f0eff */
[----:B------:R0:W-:Y:S01]  /*a720*/  STL [R1+0x1f2c], R38 ;  /* 0x001f2c2601007387 */ /* 0x0001e20000100800 */
[----:B------:R-:W-:-:S03]  /*a730*/  CS2R R90, SRZ ;  /* 0x00000000005a7805 */ /* 0x000fc6000001ff00 */
[----:B------:R4:W-:Y:S04]  /*a740*/  STL [R1+0x1f68], R40 ;  /* 0x001f682801007387 */ /* 0x0009e80000100800 */
        /* <DEDUP_REMOVED lines=9> */
[----:B------:R-:W0:Y:S01]  /*a7e0*/  LDC R87, c[0x0][0x238] ;  /* 0x00008e00ff577b82 */ /* 0x000e220000000800 */
[----:B----4-:R-:W-:-:S02]  /*a7f0*/  IADD3 R40, P4, R73, R2, RZ ;  /* 0x0000000249287210 */ /* 0x010fc40007f9e0ff */
[----:B------:R4:W-:Y:S01]  /*a800*/  STL [R1+0x1f44], R38 ;  /* 0x001f442601007387 */ /* 0x0009e20000100800 */
[----:B-----5:R-:W-:-:S03]  /*a810*/  LEA.HI.X.SX32 R42, R85, R0, 0x1, P5 ;  /* 0x00000000552a7211 */ /* 0x020fc600028f0eff */
[----:B------:R5:W-:Y:S01]  /*a820*/  STL [R1+0x1f80], R40 ;  /* 0x001f802801007387 */ /* 0x000be20000100800 */
[----:B------:R-:W3:Y:S03]  /*a830*/  LDC R85, c[0x0][0x238] ;  /* 0x00008e00ff557b82 */ /* 0x000ee60000000800 */
[----:B------:R2:W-:Y:S01]  /*a840*/  STL [R1+0x1f4c], R42 ;  /* 0x001f4c2a01007387 */ /* 0x0005e20000100800 */
[----:B----4-:R-:W-:Y:S02]  /*a850*/  IADD3 R38, P5, R71, R2, RZ ;  /* 0x0000000247267210 */ /* 0x010fe40007fbe0ff */
[----:B-----5:R-:W-:-:S03]  /*a860*/  LEA.HI.X.SX32 R40, R83, R0, 0x1, P6 ;  /* 0x0000000053287211 */ /* 0x020fc600030f0eff */
[----:B------:R4:W-:Y:S01]  /*a870*/  STL [R1+0x1f88], R38 ;  /* 0x001f882601007387 */ /* 0x0009e20000100800 */
[----:B--2---:R-:W-:-:S03]  /*a880*/  IADD3 R42, P6, R69, R2, RZ ;  /* 0x00000002452a7210 */ /* 0x004fc60007fde0ff */
[----:B------:R2:W-:Y:S04]  /*a890*/  STL [R1+0x1f54], R40 ;  /* 0x001f542801007387 */ /* 0x0005e80000100800 */
[----:B------:R5:W-:Y:S01]  /*a8a0*/  STL [R1+0x1f90], R42 ;  /* 0x001f902a01007387 */ /* 0x000be20000100800 */
[----:B----4-:R-:W-:Y:S02]  /*a8b0*/  LEA.HI.X.SX32 R38, R81, R0, 0x1, P0 ;  /* 0x0000000051267211 */ /* 0x010fe400000f0eff */
[----:B--2---:R-:W-:-:S03]  /*a8c0*/  IADD3 R40, P0, R67, R2, RZ ;  /* 0x0000000243287210 */ /* 0x004fc60007f1e0ff */
[----:B------:R2:W-:Y:S01]  /*a8d0*/  STL [R1+0x1f5c], R38 ;  /* 0x001f5c2601007387 */ /* 0x0005e20000100800 */
[----:B-----5:R-:W-:-:S03]  /*a8e0*/  LEA.HI.X.SX32 R42, R79, R0, 0x1, P1 ;  /* 0x000000004f2a7211 */ /* 0x020fc600008f0eff */
[----:B------:R4:W-:Y:S04]  /*a8f0*/  STL [R1+0x1f98], R40 ;  /* 0x001f982801007387 */ /* 0x0009e80000100800 */
[----:B------:R5:W-:Y:S01]  /*a900*/  STL [R1+0x1f64], R42 ;  /* 0x001f642a01007387 */ /* 0x000be20000100800 */
[----:B--2---:R-:W-:Y:S02]  /*a910*/  IADD3 R38, P1, R65, R2, RZ ;  /* 0x0000000241267210 */ /* 0x004fe40007f3e0ff */
[----:B----4-:R-:W-:-:S03]  /*a920*/  LEA.HI.X.SX32 R40, R77, R0, 0x1, P2 ;  /* 0x000000004d287211 */ /* 0x010fc600010f0eff */
[----:B------:R2:W-:Y:S01]  /*a930*/  STL [R1+0x1fa0], R38 ;  /* 0x001fa02601007387 */ /* 0x0005e20000100800 */
[----:B-----5:R-:W-:-:S03]  /*a940*/  IADD3 R42, P2, R63, R2, RZ ;  /* 0x000000023f2a7210 */ /* 0x020fc60007f5e0ff */
[----:B------:R4:W-:Y:S04]  /*a950*/  STL [R1+0x1f6c], R40 ;  /* 0x001f6c2801007387 */ /* 0x0009e80000100800 */
[----:B------:R5:W-:Y:S01]  /*a960*/  STL [R1+0x1fa8], R42 ;  /* 0x001fa82a01007387 */ /* 0x000be20000100800 */
[----:B--2---:R-:W-:Y:S02]  /*a970*/  LEA.HI.X.SX32 R38, R75, R0, 0x1, P3 ;  /* 0x000000004b267211 */ /* 0x004fe400018f0eff */
[----:B------:R-:W2:Y:S01]  /*a980*/  LDC R75, c[0x0][0x238] ;  /* 0x00008e00ff4b7b82 */ /* 0x000ea20000000800 */
[----:B----4-:R-:W-:Y:S02]  /*a990*/  IADD3 R40, P3, R61, R2, RZ ;  /* 0x000000023d287210 */ /* 0x010fe40007f7e0ff */
[----:B------:R4:W-:Y:S01]  /*a9a0*/  STL [R1+0x1f74], R38 ;  /* 0x001f742601007387 */ /* 0x0009e20000100800 */
[----:B-----5:R-:W-:-:S03]  /*a9b0*/  LEA.HI.X.SX32 R42, R73, R0, 0x1, P4 ;  /* 0x00000000492a7211 */ /* 0x020fc600020f0eff */
[----:B------:R5:W-:Y:S01]  /*a9c0*/  STL [R1+0x1fb0], R40 ;  /* 0x001fb02801007387 */ /* 0x000be20000100800 */
[----:B------:R-:W1:Y:S03]  /*a9d0*/  LDC R73, c[0x0][0x238] ;  /* 0x00008e00ff497b82 */ /* 0x000e660000000800 */
[----:B------:R0:W-:Y:S01]  /*a9e0*/  STL [R1+0x1f7c], R42 ;  /* 0x001f7c2a01007387 */ /* 0x0001e20000100800 */
[----:B----4-:R-:W-:Y:S02]  /*a9f0*/  IADD3 R38, P4, R59, R2, RZ ;  /* 0x000000023b267210 */ /* 0x010fe40007f9e0ff */
[----:B-----5:R-:W-:-:S03]  /*aa00*/  LEA.HI.X.SX32 R40, R71, R0, 0x1, P5 ;  /* 0x0000000047287211 */ /* 0x020fc600028f0eff */
[----:B------:R4:W-:Y:S01]  /*aa10*/  STL [R1+0x1fb8], R38 ;  /* 0x001fb82601007387 */ /* 0x0009e20000100800 */
[----:B------:R-:W5:Y:S01]  /*aa20*/  LDC R71, c[0x0][0x238] ;  /* 0x00008e00ff477b82 */ /* 0x000f620000000800 */
[----:B0-----:R-:W-:Y:S02]  /*aa30*/  IADD3 R42, P5, R57, R2, RZ ;  /* 0x00000002392a7210 */ /* 0x001fe40007fbe0ff */
[----:B------:R0:W-:Y:S04]  /*aa40*/  STL [R1+0x1f84], R40 ;  /* 0x001f842801007387 */ /* 0x0001e80000100800 */
[----:B------:R3:W-:Y:S01]  /*aa50*/  STL [R1+0x1fc0], R42 ;  /* 0x001fc02a01007387 */ /* 0x0007e20000100800 */
[----:B----4-:R-:W-:Y:S02]  /*aa60*/  LEA.HI.X.SX32 R38, R69, R0, 0x1, P6 ;  /* 0x0000000045267211 */ /* 0x010fe400030f0eff */
[----:B------:R-:W4:Y:S01]  /*aa70*/  LDC R69, c[0x0][0x238] ;  /* 0x00008e00ff457b82 */ /* 0x000f220000000800 */
[----:B0-----:R-:W-:-:S02]  /*aa80*/  IADD3 R40, P6, R55, R2, RZ ;  /* 0x0000000237287210 */ /* 0x001fc40007fde0ff */
[----:B------:R0:W-:Y:S01]  /*aa90*/  STL [R1+0x1f8c], R38 ;  /* 0x001f8c2601007387 */ /* 0x0001e20000100800 */
[----:B---3--:R-:W-:-:S03]  /*aaa0*/  LEA.HI.X.SX32 R42, R67, R0, 0x1, P0 ;  /* 0x00000000432a7211 */ /* 0x008fc600000f0eff */
[----:B------:R3:W-:Y:S01]  /*aab0*/  STL [R1+0x1fc8], R40 ;  /* 0x001fc82801007387 */ /* 0x0007e20000100800 */
[----:B------:R-:W2:Y:S03]  /*aac0*/  LDC R67, c[0x0][0x238] ;  /* 0x00008e00ff437b82 */ /* 0x000ea60000000800 */
[----:B------:R-:W-:Y:S01]  /*aad0*/  STL [R1+0x1f94], R42 ;  /* 0x001f942a01007387 */ /* 0x000fe20000100800 */
[----:B0-----:R-:W-:Y:S02]  /*aae0*/  IADD3 R38, P0, R53, R2, RZ ;  /* 0x0000000235267210 */ /* 0x001fe40007f1e0ff */
[----:B---3--:R-:W-:-:S03]  /*aaf0*/  LEA.HI.X.SX32 R40, R65, R0, 0x1, P1 ;  /* 0x0000000041287211 */ /* 0x008fc600008f0eff */
[----:B------:R0:W-:Y:S04]  /*ab00*/  STL [R1+0x1fd0], R38 ;  /* 0x001fd02601007387 */ /* 0x0001e80000100800 */
[----:B------:R3:W-:Y:S01]  /*ab10*/  STL [R1+0x1f9c], R40 ;  /* 0x001f9c2801007387 */ /* 0x0007e20000100800 */
[----:B0-----:R-:W-:Y:S02]  /*ab20*/  IADD3 R38, P1, R51, R2, RZ ;  /* 0x0000000233267210 */ /* 0x001fe40007f3e0ff */
[----:B---3--:R-:W-:-:S03]  /*ab30*/  LEA.HI.X.SX32 R40, R63, R0, 0x1, P2 ;  /* 0x000000003f287211 */ /* 0x008fc600010f0eff */
[----:B------:R0:W-:Y:S01]  /*ab40*/  STL [R1+0x1fd8], R38 ;  /* 0x001fd82601007387 */ /* 0x0001e20000100800 */
[----:B------:R-:W-:-:S03]  /*ab50*/  IADD3 R42, P2, R49, R2, RZ ;  /* 0x00000002312a7210 */ /* 0x000fc60007f5e0ff */
[----:B------:R3:W-:Y:S04]  /*ab60*/  STL [R1+0x1fa4], R40 ;  /* 0x001fa42801007387 */ /* 0x0007e80000100800 */
[----:B------:R1:W-:Y:S01]  /*ab70*/  STL [R1+0x1fe0], R42 ;  /* 0x001fe02a01007387 */ /* 0x0003e20000100800 */
[----:B0-----:R-:W-:Y:S02]  /*ab80*/  LEA.HI.X.SX32 R38, R61, R0, 0x1, P3 ;  /* 0x000000003d267211 */ /* 0x001fe400018f0eff */
[----:B---3--:R-:W-:-:S03]  /*ab90*/  IADD3 R40, P3, R47, R2, RZ ;  /* 0x000000022f287210 */ /* 0x008fc60007f7e0ff */
[----:B------:R0:W-:Y:S01]  /*aba0*/  STL [R1+0x1fac], R38 ;  /* 0x001fac2601007387 */ /* 0x0001e20000100800 */
[----:B-1----:R-:W-:-:S03]  /*abb0*/  LEA.HI.X.SX32 R42, R59, R0, 0x1, P4 ;  /* 0x000000003b2a7211 */ /* 0x002fc600020f0eff */
[----:B------:R1:W-:Y:S04]  /*abc0*/  STL [R1+0x1fe8], R40 ;  /* 0x001fe82801007387 */ /* 0x0003e80000100800 */
[----:B------:R3:W-:Y:S01]  /*abd0*/  STL [R1+0x1fb4], R42 ;  /* 0x001fb42a01007387 */ /* 0x0007e20000100800 */
[----:B0-----:R-:W-:Y:S02]  /*abe0*/  IADD3 R38, P4, R45, R2, RZ ;  /* 0x000000022d267210 */ /* 0x001fe40007f9e0ff */
[----:B-1----:R-:W-:-:S03]  /*abf0*/  LEA.HI.X.SX32 R40, R57, R0, 0x1, P5 ;  /* 0x0000000039287211 */ /* 0x002fc600028f0eff */
[----:B------:R0:W-:Y:S01]  /*ac00*/  STL [R1+0x1ff0], R38 ;  /* 0x001ff02601007387 */ /* 0x0001e20000100800 */
[----:B------:R-:W1:Y:S01]  /*ac10*/  LDC R57, c[0x0][0x238] ;  /* 0x00008e00ff397b82 */ /* 0x000e620000000800 */
[----:B---3--:R-:W-:Y:S02]  /*ac20*/  IADD3 R42, P5, R43, R2, RZ ;  /* 0x000000022b2a7210 */ /* 0x008fe40007fbe0ff */
[----:B------:R3:W-:Y:S04]  /*ac30*/  STL [R1+0x1fbc], R40 ;  /* 0x001fbc2801007387 */ /* 0x0007e80000100800 */
[----:B------:R5:W-:Y:S01]  /*ac40*/  STL [R1+0x1ff8], R42 ;  /* 0x001ff82a01007387 */ /* 0x000be20000100800 */
[----:B0-----:R-:W-:Y:S02]  /*ac50*/  LEA.HI.X.SX32 R38, R55, R0, 0x1, P6 ;  /* 0x0000000037267211 */ /* 0x001fe400030f0eff */
[----:B------:R-:W0:Y:S01]  /*ac60*/  LDC R55, c[0x0][0x238] ;  /* 0x00008e00ff377b82 */ /* 0x000e220000000800 */
[----:B---3--:R-:W-:-:S02]  /*ac70*/  IADD3 R40, P6, R41, R2, RZ ;  /* 0x0000000229287210 */ /* 0x008fc40007fde0ff */
[----:B------:R3:W-:Y:S01]  /*ac80*/  STL [R1+0x1fc4], R38 ;  /* 0x001fc42601007387 */ /* 0x0007e20000100800 */
[----:B-----5:R-:W-:-:S03]  /*ac90*/  LEA.HI.X.SX32 R42, R53, R0, 0x1, P0 ;  /* 0x00000000352a7211 */ /* 0x020fc600000f0eff */
[----:B------:R5:W-:Y:S01]  /*aca0*/  STL [R1+0x2000], R40 ;  /* 0x0020002801007387 */ /* 0x000be20000100800 */
[----:B------:R-:W-:Y:S01]  /*acb0*/  LEA.HI.X.SX32 R41, R41, R0, 0x1, P6 ;  /* 0x0000000029297211 */ /* 0x000fe200030f0eff */
[----:B------:R-:W4:Y:S02]  /*acc0*/  LDC R53, c[0x0][0x238] ;  /* 0x00008e00ff357b82 */ /* 0x000f240000000800 */
[----:B------:R2:W-:Y:S01]  /*acd0*/  STL [R1+0x1fcc], R42 ;  /* 0x001fcc2a01007387 */ /* 0x0005e20000100800 */
[----:B---3--:R-:W-:Y:S02]  /*ace0*/  IADD3 R38, P0, R39, R2, RZ ;  /* 0x0000000227267210 */ /* 0x008fe40007f1e0ff */
[----:B-----5:R-:W-:-:S03]  /*acf0*/  LEA.HI.X.SX32 R40, R51, R0, 0x1, P1 ;  /* 0x0000000033287211 */ /* 0x020fc600008f0eff */
[----:B------:R3:W-:Y:S01]  /*ad00*/  STL [R1+0x2008], R38 ;  /* 0x0020082601007387 */ /* 0x0007e20000100800 */
[----:B------:R-:W5:Y:S01]  /*ad10*/  LDC R51, c[0x0][0x238] ;  /* 0x00008e00ff337b82 */ /* 0x000f620000000800 */
[----:B--2---:R-:W-:Y:S02]  /*ad20*/  IADD3 R42, P1, R37, R2, RZ ;  /* 0x00000002252a7210 */ /* 0x004fe40007f3e0ff */
[----:B------:R2:W-:Y:S04]  /*ad30*/  STL [R1+0x1fd4], R40 ;  /* 0x001fd42801007387 */ /* 0x0005e80000100800 */
[----:B------:R1:W-:Y:S01]  /*ad40*/  STL [R1+0x2010], R42 ;  /* 0x0020102a01007387 */ /* 0x0003e20000100800 */
[----:B---3--:R-:W-:Y:S02]  /*ad50*/  LEA.HI.X.SX32 R38, R49, R0, 0x1, P2 ;  /* 0x0000000031267211 */ /* 0x008fe400010f0eff */
[----:B--2---:R-:W-:-:S03]  /*ad60*/  IADD3 R40, P2, R35, R2, RZ ;  /* 0x0000000223287210 */ /* 0x004fc60007f5e0ff */
[----:B------:R2:W-:Y:S01]  /*ad70*/  STL [R1+0x1fdc], R38 ;  /* 0x001fdc2601007387 */ /* 0x0005e20000100800 */
[----:B-1----:R-:W-:-:S03]  /*ad80*/  LEA.HI.X.SX32 R42, R47, R0, 0x1, P3 ;  /* 0x000000002f2a7211 */ /* 0x002fc600018f0eff */
[----:B------:R1:W-:Y:S01]  /*ad90*/  STL [R1+0x2018], R40 ;  /* 0x0020182801007387 */ /* 0x0003e20000100800 */
[----:B------:R-:W-:-:S03]  /*ada0*/  LEA.HI.X.SX32 R35, R35, R0, 0x1, P2 ;  /* 0x0000000023237211 */ /* 0x000fc600010f0eff */
        /* <DEDUP_REMOVED lines=10> */
[----:B------:R-:W-:-:S03]  /*ae50*/  LEA.HI.X.SX32 R30, R30, R0, 0x1, P5 ;  /* 0x000000001e1e7211 */ /* 0x000fc600028f0eff */
[----:B------:R2:W-:Y:S01]  /*ae60*/  STL [R1+0x2030], R40 ;  /* 0x0020302801007387 */ /* 0x0005e20000100800 */
[----:B---3--:R-:W3:Y:S03]  /*ae70*/  LDC R42, c[0x0][0x238] ;  /* 0x00008e00ff2a7b82 */ /* 0x008ee60000000800 */
[----:B------:R-:W-:Y:S01]  /*ae80*/  STL [R1+0x1ffc], R41 ;  /* 0x001ffc2901007387 */ /* 0x000fe20000100800 */
[----:B-1----:R-:W-:Y:S02]  /*ae90*/  IADD3 R38, P6, R28, R2, RZ ;  /* 0x000000021c267210 */ /* 0x002fe40007fde0ff */
[----:B--2---:R-:W-:-:S03]  /*aea0*/  LEA.HI.X.SX32 R40, R39, R0, 0x1, P0 ;  /* 0x0000000027287211 */ /* 0x004fc600000f0eff */
[----:B------:R1:W-:Y:S01]  /*aeb0*/  STL [R1+0x2038], R38 ;  /* 0x0020382601007387 */ /* 0x0003e20000100800 */
[----:B------:R-:W-:-:S03]  /*aec0*/  IADD3 R39, P0, R26, R2, RZ ;  /* 0x000000021a277210 */ /* 0x000fc60007f1e0ff */
[----:B------:R2:W-:Y:S04]  /*aed0*/  STL [R1+0x2004], R40 ;  /* 0x0020042801007387 */ /* 0x0005e80000100800 */
[----:B------:R-:W-:Y:S01]  /*aee0*/  STL [R1+0x2040], R39 ;  /* 0x0020402701007387 */ /* 0x000fe20000100800 */
[----:B-1----:R-:W-:Y:S02]  /*aef0*/  LEA.HI.X.SX32 R38, R37, R0, 0x1, P1 ;  /* 0x0000000025267211 */ /* 0x002fe400008f0eff */
[C---:B------:R-:W-:Y:S01]  /*af00*/  IADD3 R37, P1, R24.reuse, R2, RZ ;  /* 0x0000000218257210 */ /* 0x040fe20007f3e0ff */
[----:B--2---:R-:W1:Y:S02]  /*af10*/  LDC R40, c[0x0][0x238] ;  /* 0x00008e00ff287b82 */ /* 0x004e640000000800 */
[----:B------:R2:W-:Y:S01]  /*af20*/  STL [R1+0x200c], R38 ;  /* 0x00200c2601007387 */ /* 0x0005e20000100800 */
[----:B------:R-:W-:-:S03]  /*af30*/  LEA.HI.X.SX32 R24, R24, R0, 0x1, P1 ;  /* 0x0000000018187211 */ /* 0x000fc600008f0eff */
[----:B------:R0:W-:Y:S04]  /*af40*/  STL [R1+0x2048], R37 ;  /* 0x0020482501007387 */ /* 0x0001e80000100800 */
[----:B------:R4:W-:Y:S01]  /*af50*/  STL [R1+0x2014], R35 ;  /* 0x0020142301007387 */ /* 0x0009e20000100800 */
[----:B--2---:R-:W-:Y:S02]  /*af60*/  IADD3 R38, P2, R22, R2, RZ ;  /* 0x0000000216267210 */ /* 0x004fe40007f5e0ff */
[----:B0-----:R-:W-:-:S03]  /*af70*/  LEA.HI.X.SX32 R37, R33, R0, 0x1, P3 ;  /* 0x0000000021257211 */ /* 0x001fc600018f0eff */
[----:B------:R0:W-:Y:S01]  /*af80*/  STL [R1+0x2050], R38 ;  /* 0x0020502601007387 */ /* 0x0001e20000100800 */
[----:B------:R-:W-:Y:S02]  /*af90*/  LEA.HI.X.SX32 R33, R31, R0, 0x1, P4 ;  /* 0x000000001f217211 */ /* 0x000fe400020f0eff */
[-C--:B----4-:R-:W-:Y:S01]  /*afa0*/  IADD3 R35, P3, R20, R2.reuse, RZ ;  /* 0x0000000214237210 */ /* 0x090fe20007f7e0ff */
[----:B------:R-:W-:Y:S01]  /*afb0*/  STL [R1+0x201c], R37 ;  /* 0x00201c2501007387 */ /* 0x000fe20000100800 */
[----:B------:R-:W-:-:S03]  /*afc0*/  IADD3 R31, P4, R18, R2, RZ ;  /* 0x00000002121f7210 */ /* 0x000fc60007f9e0ff */
[----:B------:R2:W-:Y:S01]  /*afd0*/  STL [R1+0x2058], R35 ;  /* 0x0020582301007387 */ /* 0x0005e20000100800 */
[----:B------:R-:W-:Y:S01]  /*afe0*/  LEA.HI.X.SX32 R18, R18, R0, 0x1, P4 ;  /* 0x0000000012127211 */ /* 0x000fe200020f0eff */
[----:B0-----:R-:W0:Y:S02]  /*aff0*/  LDC R38, c[0x0][0x238] ;  /* 0x00008e00ff267b82 */ /* 0x001e240000000800 */
[----:B------:R4:W-:Y:S04]  /*b000*/  STL [R1+0x2024], R33 ;  /* 0x0020242101007387 */ /* 0x0009e80000100800 */
[----:B------:R5:W-:Y:S02]  /*b010*/  STL [R1+0x2060], R31 ;  /* 0x0020601f01007387 */ /* 0x000be40000100800 */
[----:B--2---:R-:W2:Y:S02]  /*b020*/  LDC R35, c[0x0][0x238] ;  /* 0x00008e00ff237b82 */ /* 0x004ea40000000800 */
[----:B------:R3:W-:Y:S01]  /*b030*/  STL [R1+0x202c], R30 ;  /* 0x00202c1e01007387 */ /* 0x0007e20000100800 */
[----:B----4-:R-:W-:-:S02]  /*b040*/  IADD3 R33, P5, R16, R2, RZ ;  /* 0x0000000210217210 */ /* 0x010fc40007fbe0ff */
[----:B-----5:R-:W-:-:S03]  /*b050*/  LEA.HI.X.SX32 R31, R28, R0, 0x1, P6 ;  /* 0x000000001c1f7211 */ /* 0x020fc600030f0eff */
[----:B------:R4:W-:Y:S01]  /*b060*/  STL [R1+0x2068], R33 ;  /* 0x0020682101007387 */ /* 0x0009e20000100800 */
[----:B------:R-:W-:Y:S01]  /*b070*/  LEA.HI.X.SX32 R28, R26, R0, 0x1, P0 ;  /* 0x000000001a1c7211 */ /* 0x000fe200000f0eff */
[----:B------:R-:W5:Y:S01]  /*b080*/  LDC R37, c[0x0][0x238] ;  /* 0x00008e00ff257b82 */ /* 0x000f620000000800 */
[-C--:B---3--:R-:W-:Y:S01]  /*b090*/  IADD3 R30, P6, R14, R2.reuse, RZ ;  /* 0x000000020e1e7210 */ /* 0x088fe20007fde0ff */
[----:B------:R-:W-:Y:S01]  /*b0a0*/  STL [R1+0x2034], R31 ;  /* 0x0020341f01007387 */ /* 0x000fe20000100800 */
[----:B------:R-:W-:-:S03]  /*b0b0*/  IADD3 R26, P0, R12, R2, RZ ;  /* 0x000000020c1a7210 */ /* 0x000fc60007f1e0ff */
[----:B------:R3:W-:Y:S01]  /*b0c0*/  STL [R1+0x2070], R30 ;  /* 0x0020701e01007387 */ /* 0x0007e20000100800 */
[----:B------:R-:W-:Y:S01]  /*b0d0*/  LEA.HI.X.SX32 R12, R12, R0, 0x1, P0 ;  /* 0x000000000c0c7211 */ /* 0x000fe200000f0eff */
[----:B----4-:R-:W4:Y:S02]  /*b0e0*/  LDC R33, c[0x0][0x238] ;  /* 0x00008e00ff217b82 */ /* 0x010f240000000800 */
[----:B------:R1:W-:Y:S04]  /*b0f0*/  STL [R1+0x203c], R28 ;  /* 0x00203c1c01007387 */ /* 0x0003e80000100800 */
[----:B------:R1:W-:Y:S02]  /*b100*/  STL [R1+0x2078], R26 ;  /* 0x0020781a01007387 */ /* 0x0003e40000100800 */
[----:B---3--:R-:W3:Y:S02]  /*b110*/  LDC R30, c[0x0][0x238] ;  /* 0x00008e00ff1e7b82 */ /* 0x008ee40000000800 */
[----:B------:R0:W-:Y:S01]  /*b120*/  STL [R1+0x2044], R24 ;  /* 0x0020441801007387 */ /* 0x0001e20000100800 */
[----:B-1----:R-:W-:-:S02]  /*b130*/  IADD3 R28, P1, R10, R2, RZ ;  /* 0x000000020a1c7210 */ /* 0x002fc40007f3e0ff */
[----:B------:R-:W-:-:S03]  /*b140*/  LEA.HI.X.SX32 R26, R22, R0, 0x1, P2 ;  /* 0x00000000161a7211 */ /* 0x000fc600010f0eff */
[----:B------:R1:W-:Y:S01]  /*b150*/  STL [R1+0x2080], R28 ;  /* 0x0020801c01007387 */ /* 0x0003e20000100800 */
[----:B------:R-:W-:Y:S01]  /*b160*/  LEA.HI.X.SX32 R22, R20, R0, 0x1, P3 ;  /* 0x0000000014167211 */ /* 0x000fe200018f0eff */
[----:B------:R-:W2:Y:S01]  /*b170*/  LDC R31, c[0x0][0x238] ;  /* 0x00008e00ff1f7b82 */ /* 0x000ea20000000800 */
[-C--:B0-----:R-:W-:Y:S01]  /*b180*/  IADD3 R24, P2, R8, R2.reuse, RZ ;  /* 0x0000000208187210 */ /* 0x081fe20007f5e0ff */
[----:B------:R-:W-:Y:S01]  /*b190*/  STL [R1+0x204c], R26 ;  /* 0x00204c1a01007387 */ /* 0x000fe20000100800 */
[----:B------:R-:W-:-:S03]  /*b1a0*/  IADD3 R20, P3, R6, R2, RZ ;  /* 0x0000000206147210 */ /* 0x000fc60007f7e0ff */
[----:B------:R0:W-:Y:S01]  /*b1b0*/  STL [R1+0x2088], R24 ;  /* 0x0020881801007387 */ /* 0x0001e20000100800 */
[----:B------:R-:W-:Y:S01]  /*b1c0*/  LEA.HI.X.SX32 R6, R6, R0, 0x1, P3 ;  /* 0x0000000006067211 */ /* 0x000fe200018f0eff */
[----:B-1----:R-:W1:Y:S02]  /*b1d0*/  LDC R28, c[0x0][0x238] ;  /* 0x00008e00ff1c7b82 */ /* 0x002e640000000800 */
[----:B------:R5:W-:Y:S04]  /*b1e0*/  STL [R1+0x2054], R22 ;  /* 0x0020541601007387 */ /* 0x000be80000100800 */
[----:B------:R5:W-:Y:S02]  /*b1f0*/  STL [R1+0x2090], R20 ;  /* 0x0020901401007387 */ /* 0x000be40000100800 */
[----:B0-----:R-:W0:Y:S02]  /*b200*/  LDC R24, c[0x0][0x238] ;  /* 0x00008e00ff187b82 */ /* 0x001e240000000800 */
[----:B------:R4:W-:Y:S01]  /*b210*/  STL [R1+0x205c], R18 ;  /* 0x00205c1201007387 */ /* 0x0009e20000100800 */
[----:B-----5:R-:W-:-:S02]  /*b220*/  IADD3 R22, P4, R3, R2, RZ ;  /* 0x0000000203167210 */ /* 0x020fc40007f9e0ff */
[----:B------:R-:W-:-:S03]  /*b230*/  LEA.HI.X.SX32 R20, R16, R0, 0x1, P5 ;  /* 0x0000000010147211 */ /* 0x000fc600028f0eff */
[----:B------:R5:W-:Y:S01]  /*b240*/  STL [R1+0x2098], R22 ;  /* 0x0020981601007387 */ /* 0x000be20000100800 */
[----:B------:R-:W-:Y:S01]  /*b250*/  LEA.HI.X.SX32 R16, R14, R0, 0x1, P6 ;  /* 0x000000000e107211 */ /* 0x000fe200030f0eff */
[----:B------:R-:W3:Y:S01]  /*b260*/  LDC R26, c[0x0][0x238] ;  /* 0x00008e00ff1a7b82 */ /* 0x000ee20000000800 */
[-C--:B----4-:R-:W-:Y:S01]  /*b270*/  IADD3 R18, P5, R5, R2.reuse, RZ ;  /* 0x0000000205127210 */ /* 0x090fe20007fbe0ff */
[----:B------:R-:W-:Y:S01]  /*b280*/  STL [R1+0x2064], R20 ;  /* 0x0020641401007387 */ /* 0x000fe20000100800 */
[----:B------:R-:W-:Y:S02]  /*b290*/  IADD3 R14, P6, R7, R2, RZ ;  /* 0x00000002070e7210 */ /* 0x000fe40007fde0ff */
[----:B------:R-:W-:Y:S01]  /*b2a0*/  LEA.HI.X.SX32 R5, R5, R0, 0x1, P5 ;  /* 0x0000000005057211 */ /* 0x000fe200028f0eff */
[----:B------:R4:W-:Y:S02]  /*b2b0*/  STL [R1+0x20a0], R18 ;  /* 0x0020a01201007387 */ /* 0x0009e40000100800 */
[----:B-----5:R-:W5:Y:S02]  /*b2c0*/  LDC R22, c[0x0][0x238] ;  /* 0x00008e00ff167b82 */ /* 0x020f640000000800 */
[----:B------:R2:W-:Y:S04]  /*b2d0*/  STL [R1+0x206c], R16 ;  /* 0x00206c1001007387 */ /* 0x0005e80000100800 */
[----:B------:R2:W-:Y:S02]  /*b2e0*/  STL [R1+0x20a8], R14 ;  /* 0x0020a80e01007387 */ /* 0x0005e40000100800 */
[----:B----4-:R-:W4:Y:S02]  /*b2f0*/  LDC R18, c[0x0][0x238] ;  /* 0x00008e00ff127b82 */ /* 0x010f240000000800 */
[----:B------:R1:W-:Y:S01]  /*b300*/  STL [R1+0x2074], R12 ;  /* 0x0020740c01007387 */ /* 0x0003e20000100800 */
[----:B--2---:R-:W-:-:S02]  /*b310*/  IADD3 R16, P0, R9, R2, RZ ;  /* 0x0000000209107210 */ /* 0x004fc40007f1e0ff */
[----:B------:R-:W-:-:S03]  /*b320*/  LEA.HI.X.SX32 R14, R10, R0, 0x1, P1 ;  /* 0x000000000a0e7211 */ /* 0x000fc600008f0eff */
[----:B------:R2:W-:Y:S01]  /*b330*/  STL [R1+0x20b0], R16 ;  /* 0x0020b01001007387 */ /* 0x0005e20000100800 */
[----:B------:R-:W-:Y:S01]  /*b340*/  LEA.HI.X.SX32 R10, R8, R0, 0x1, P2 ;  /* 0x00000000080a7211 */ /* 0x000fe200010f0eff */
[----:B------:R-:W4:Y:S01]  /*b350*/  LDC R20, c[0x0][0x238] ;  /* 0x00008e00ff147b82 */ /* 0x000f220000000800 */
[-C--:B-1----:R-:W-:Y:S01]  /*b360*/  IADD3 R12, P1, R11, R2.reuse, RZ ;  /* 0x000000020b0c7210 */ /* 0x082fe20007f3e0ff */
[----:B------:R-:W-:Y:S01]  /*b370*/  STL [R1+0x207c], R14 ;  /* 0x00207c0e01007387 */ /* 0x000fe20000100800 */
[----:B------:R-:W-:-:S03]  /*b380*/  IADD3 R8, P2, R13, R2, RZ ;  /* 0x000000020d087210 */ /* 0x000fc60007f5e0ff */
[----:B------:R1:W-:Y:S02]  /*b390*/  STL [R1+0x20b8], R12 ;  /* 0x0020b80c01007387 */ /* 0x0003e40000100800 */
[----:B--2---:R-:W5:Y:S02]  /*b3a0*/  LDC R16, c[0x0][0x238] ;  /* 0x00008e00ff107b82 */ /* 0x004f640000000800 */
[----:B------:R2:W-:Y:S04]  /*b3b0*/  STL [R1+0x2084], R10 ;  /* 0x0020840a01007387 */ /* 0x0005e80000100800 */
[----:B------:R0:W-:Y:S02]  /*b3c0*/  STL [R1+0x20e0], R8 ;  /* 0x0020e00801007387 */ /* 0x0001e40000100800 */
[----:B-1----:R-:W3:Y:S02]  /*b3d0*/  LDC R12, c[0x0][0x238] ;  /* 0x00008e00ff0c7b82 */ /* 0x002ee40000000800 */
[----:B------:R1:W-:Y:S01]  /*b3e0*/  STL [R1+0x208c], R6 ;  /* 0x00208c0601007387 */ /* 0x0003e20000100800 */
[----:B--2---:R-:W-:-:S02]  /*b3f0*/  LOP3.LUT R10, R32, 0x20, RZ, 0x3c, !PT ;  /* 0x00000020200a7812 */ /* 0x004fc400078e3cff */
[----:B0-----:R-:W-:-:S03]  /*b400*/  IADD3 R8, P3, R15, R2, RZ ;  /* 0x000000020f087210 */ /* 0x001fc60007f7e0ff */
[----:B------:R-:W0:Y:S01]  /*b410*/  LDC R14, c[0x0][0x238] ;  /* 0x00008e00ff0e7b82 */ /* 0x000e220000000800 */
[----:B------:R-:W-:Y:S01]  /*b420*/  IMAD.IADD R10, R247, 0x1, R10 ;  /* 0x00000001f70a7824 */ /* 0x000fe200078e020a */
[----:B-1----:R-:W-:Y:S01]  /*b430*/  LEA.HI.X.SX32 R6, R3, R0, 0x1, P4 ;  /* 0x0000000003067211 */ /* 0x002fe200020f0eff */
[----:B------:R1:W-:Y:S01]  /*b440*/  STL [R1+0x20e8], R8 ;  /* 0x0020e80801007387 */ /* 0x0003e20000100800 */
[----:B------:R-:W-:-:S03]  /*b450*/  IADD3 R3, P4, R17, R2, RZ ;  /* 0x0000000211037210 */ /* 0x000fc60007f9e0ff */
[----:B------:R2:W-:Y:S04]  /*b460*/  STL [R1+0x2094], R6 ;  /* 0x0020940601007387 */ /* 0x0005e80000100800 */
[----:B------:R4:W-:Y:S01]  /*b470*/  STL [R1+0x20ec], R3 ;  /* 0x0020ec0301007387 */ /* 0x0009e20000100800 */
[----:B-1----:R-:W-:-:S03]  /*b480*/  LOP3.LUT R8, R32, 0x40, RZ, 0x3c, !PT ;  /* 0x0000004020087812 */ /* 0x002fc600078e3cff */
[----:B------:R1:W-:Y:S01]  /*b490*/  STL [R1+0x209c], R5 ;  /* 0x00209c0501007387 */ /* 0x0003e20000100800 */
[----:B--2---:R-:W-:Y:S01]  /*b4a0*/  IADD3 R6, P5, R19, R2, RZ ;  /* 0x0000000213067210 */ /* 0x004fe20007fbe0ff */
[----:B------:R-:W-:Y:S01]  /*b4b0*/  IMAD.IADD R8, R247, 0x1, R8 ;  /* 0x00000001f7087824 */ /* 0x000fe200078e0208 */
[----:B----4-:R-:W-:-:S03]  /*b4c0*/  LEA.HI.X.SX32 R3, R7, R0, 0x1, P6 ;  /* 0x0000000007037211 */ /* 0x010fc600030f0eff */
[----:B------:R2:W-:Y:S01]  /*b4d0*/  STL [R1+0x20f0], R6 ;  /* 0x0020f00601007387 */ /* 0x0005e20000100800 */
[C---:B------:R-:W-:Y:S02]  /*b4e0*/  LOP3.LUT R7, R32.reuse, 0x50, RZ, 0x3c, !PT ;  /* 0x0000005020077812 */ /* 0x040fe400078e3cff */
[----:B-1----:R-:W-:Y:S01]  /*b4f0*/  IADD3 R5, P6, R21, R2, RZ ;  /* 0x0000000215057210 */ /* 0x002fe20007fde0ff */
[----:B------:R1:W-:Y:S02]  /*b500*/  STL [R1+0x20a4], R3 ;  /* 0x0020a40301007387 */ /* 0x0003e40000100800 */
[----:B------:R-:W-:Y:S02]  /*b510*/  IMAD.IADD R7, R247, 0x1, R7 ;  /* 0x00000001f7077824 */ /* 0x000fe400078e0207 */
[----:B------:R4:W-:Y:S01]  /*b520*/  STL [R1+0x20f4], R5 ;  /* 0x0020f40501007387 */ /* 0x0009e20000100800 */
[----:B--2---:R-:W-:Y:S02]  /*b530*/  LEA.HI.X.SX32 R6, R9, R0, 0x1, P0 ;  /* 0x0000000009067211 */ /* 0x004fe400000f0eff */
[----:B------:R-:W-:-:S02]  /*b540*/  LOP3.LUT R9, R32, 0x30, RZ, 0x3c, !PT ;  /* 0x0000003020097812 */ /* 0x000fc400078e3cff */
[----:B-1----:R-:W-:Y:S01]  /*b550*/  IADD3 R3, P0, R23, R2, RZ ;  /* 0x0000000217037210 */ /* 0x002fe20007f1e0ff */
[----:B------:R1:W-:Y:S02]  /*b560*/  STL [R1+0x20ac], R6 ;  /* 0x0020ac0601007387 */ /* 0x0003e40000100800 */
[----:B------:R-:W-:Y:S01]  /*b570*/  IMAD.IADD R9, R247, 0x1, R9 ;  /* 0x00000001f7097824 */ /* 0x000fe200078e0209 */
[----:B----4-:R-:W-:Y:S01]  /*b580*/  LEA.HI.X.SX32 R5, R11, R0, 0x1, P1 ;  /* 0x000000000b057211 */ /* 0x010fe200008f0eff */
[----:B------:R2:W-:Y:S01]  /*b590*/  STL [R1+0x20f8], R3 ;  /* 0x0020f80301007387 */ /* 0x0005e20000100800 */
[----:B------:R-:W-:-:S03]  /*b5a0*/  LOP3.LUT R11, R32, 0x10, RZ, 0x3c, !PT ;  /* 0x00000010200b7812 */ /* 0x000fc600078e3cff */
[----:B------:R4:W-:Y:S01]  /*b5b0*/  STL [R1+0x20b4], R5 ;  /* 0x0020b40501007387 */ /* 0x0009e20000100800 */
[----:B-1----:R-:W-:Y:S01]  /*b5c0*/  IADD3 R6, P1, R25, R2, RZ ;  /* 0x0000000219067210 */ /* 0x002fe20007f3e0ff */
[----:B------:R-:W-:Y:S01]  /*b5d0*/  IMAD.IADD R11, R247, 0x1, R11 ;  /* 0x00000001f70b7824 */ /* 0x000fe200078e020b */
[----:B--2---:R-:W-:-:S03]  /*b5e0*/  LEA.HI.X.SX32 R3, R13, R0, 0x1, P2 ;  /* 0x000000000d037211 */ /* 0x004fc600010f0eff */
[----:B------:R1:W-:Y:S01]  /*b5f0*/  STL [R1+0x20fc], R6 ;  /* 0x0020fc0601007387 */ /* 0x0003e20000100800 */
[----:B------:R-:W2:Y:S01]  /*b600*/  LDC R13, c[0x0][0x238] ;  /* 0x00008e00ff0d7b82 */ /* 0x000ea20000000800 */
[----:B----4-:R-:W-:Y:S02]  /*b610*/  IADD3 R5, P2, R27, R2, RZ ;  /* 0x000000021b057210 */ /* 0x010fe40007f5e0ff */
[----:B------:R4:W-:Y:S04]  /*b620*/  STL [R1+0x20dc], R3 ;  /* 0x0020dc0301007387 */ /* 0x0009e80000100800 */
[----:B------:R5:W-:Y:S01]  /*b630*/  STL [R1+0x2100], R5 ;  /* 0x0021000501007387 */ /* 0x000be20000100800 */
[----:B-1----:R-:W-:Y:S02]  /*b640*/  LEA.HI.X.SX32 R6, R15, R0, 0x1, P3 ;  /* 0x000000000f067211 */ /* 0x002fe400018f0eff */
[----:B------:R-:W1:Y:S01]  /*b650*/  LDC R15, c[0x0][0x238] ;  /* 0x00008e00ff0f7b82 */ /* 0x000e620000000800 */
[----:B----4-:R-:W-:-:S02]  /*b660*/  IADD3 R3, P3, R29, R2, RZ ;  /* 0x000000021d037210 */ /* 0x010fc40007f7e0ff */
[----:B------:R4:W-:Y:S01]  /*b670*/  STL [R1+0x20e4], R6 ;  /* 0x0020e40601007387 */ /* 0x0009e20000100800 */
[-C--:B------:R-:W-:Y:S02]  /*b680*/  LEA.HI.X.SX32 R2, R19, R0.reuse, 0x1, P5 ;  /* 0x0000000013027211 */ /* 0x080fe400028f0eff */
[----:B-----5:R-:W-:Y:S01]  /*b690*/  LEA.HI.X.SX32 R5, R17, R0, 0x1, P4 ;  /* 0x0000000011057211 */ /* 0x020fe200020f0eff */
[----:B------:R5:W-:Y:S01]  /*b6a0*/  STL [R1+0x20d8], R3 ;  /* 0x0020d80301007387 */ /* 0x000be20000100800 */
[----:B------:R-:W3:Y:S03]  /*b6b0*/  LDC R17, c[0x0][0x238] ;  /* 0x00008e00ff117b82 */ /* 0x000ee60000000800 */
[----:B------:R0:W-:Y:S01]  /*b6c0*/  STL [R1+0x20bc], R5 ;  /* 0x0020bc0501007387 */ /* 0x0001e20000100800 */
[----:B----4-:R-:W-:-:S03]  /*b6d0*/  LOP3.LUT R6, R32, 0x60, RZ, 0x3c, !PT ;  /* 0x0000006020067812 */ /* 0x010fc600078e3cff */
[----:B------:R4:W-:Y:S01]  /*b6e0*/  STL [R1+0x20c4], R2 ;  /* 0x0020c40201007387 */ /* 0x0009e20000100800 */
[----:B------:R-:W1:Y:S01]  /*b6f0*/  LDC R19, c[0x0][0x238] ;  /* 0x00008e00ff137b82 */ /* 0x000e620000000800 */
[-C--:B-----5:R-:W-:Y:S01]  /*b700*/  LEA.HI.X.SX32 R3, R21, R0.reuse, 0x1, P6 ;  /* 0x0000000015037211 */ /* 0x0a0fe200030f0eff */
[----:B------:R-:W-:Y:S01]  /*b710*/  IMAD.IADD R6, R247, 0x1, R6 ;  /* 0x00000001f7067824 */ /* 0x000fe200078e0206 */
[----:B0-----:R-:W-:-:S03]  /*b720*/  LEA.HI.X.SX32 R5, R23, R0, 0x1, P0 ;  /* 0x0000000017057211 */ /* 0x001fc600000f0eff */
[----:B------:R0:W-:Y:S02]  /*b730*/  STL [R1+0x20c8], R3 ;  /* 0x0020c80301007387 */ /* 0x0001e40000100800 */
[----:B------:R-:W3:Y:S01]  /*b740*/  LDC R21, c[0x0][0x238] ;  /* 0x00008e00ff157b82 */ /* 0x000ee20000000800 */
[-C--:B----4-:R-:W-:Y:S01]  /*b750*/  LEA.HI.X.SX32 R2, R25, R0.reuse, 0x1, P1 ;  /* 0x0000000019027211 */ /* 0x090fe200008f0eff */
[----:B------:R4:W-:Y:S04]  /*b760*/  STL [R1+0x20cc], R5 ;  /* 0x0020cc0501007387 */ /* 0x0009e80000100800 */
[----:B------:R5:W-:Y:S01]  /*b770*/  STL [R1+0x20d0], R2 ;  /* 0x0020d00201007387 */ /* 0x000be20000100800 */
[-C--:B0-----:R-:W-:Y:S01]  /*b780*/  LEA.HI.X.SX32 R3, R27, R0.reuse, 0x1, P2 ;  /* 0x000000001b037211 */ /* 0x081fe200010f0eff */
[----:B------:R-:W1:Y:S01]  /*b790*/  LDC R23, c[0x0][0x238] ;  /* 0x00008e00ff177b82 */ /* 0x000e620000000800 */
[----:B------:R-:W-:-:S02]  /*b7a0*/  LEA.HI.X.SX32 R0, R29, R0, 0x1, P3 ;  /* 0x000000001d007211 */ /* 0x000fc400018f0eff */
[----:B----4-:R-:W-:Y:S01]  /*b7b0*/  LOP3.LUT R5, R32, 0x70, RZ, 0x3c, !PT ;  /* 0x0000007020057812 */ /* 0x010fe200078e3cff */
[----:B------:R0:W-:Y:S01]  /*b7c0*/  STL [R1+0x20d4], R3 ;  /* 0x0020d40301007387 */ /* 0x0001e20000100800 */
[----:B-----5:R-:W-:-:S03]  /*b7d0*/  IMAD.SHL.U32 R2, R36, 0x10, RZ ;  /* 0x0000001024027824 */ /* 0x020fc600078e00ff */
[----:B------:R4:W-:Y:S01]  /*b7e0*/  STL [R1+0x20c0], R0 ;  /* 0x0020c00001007387 */ /* 0x0009e20000100800 */
[----:B------:R-:W2:Y:S01]  /*b7f0*/  LDC R25, c[0x0][0x238] ;  /* 0x00008e00ff197b82 */ /* 0x000ea20000000800 */
[----:B------:R-:W-:Y:S02]  /*b800*/  IMAD.IADD R5, R247, 0x1, R5 ;  /* 0x00000001f7057824 */ /* 0x000fe400078e0205 */
[----:B------:R5:W-:Y:S05]  /*b810*/  STL [R1+0x2224], R2 ;  /* 0x0022240201007387 */ /* 0x000bea0000100800 */
[----:B0-----:R-:W0:Y:S01]  /*b820*/  LDC R3, c[0x0][0x238] ;  /* 0x00008e00ff037b82 */ /* 0x001e220000000800 */
[----:B----4-:R-:W-:Y:S01]  /*b830*/  LOP3.LUT R0, R2, 0x70, RZ, 0xc0, !PT ;  /* 0x0000007002007812 */ /* 0x010fe200078ec0ff */
[----:B-----5:R-:W-:-:S04]  /*b840*/  IMAD.IADD R2, R32, 0x1, R247 ;  /* 0x0000000120027824 */ /* 0x020fc800078e02f7 */
[----:B------:R-:W-:Y:S02]  /*b850*/  IMAD R0, R32, 0x80, R0 ;  /* 0x0000008020007824 */ /* 0x000fe400078e0200 */
[----:B------:R-:W4:Y:S01]  /*b860*/  LDC R27, c[0x0][0x238] ;  /* 0x00008e00ff1b7b82 */ /* 0x000f220000000800 */
[----:B------:R5:W-:Y:S04]  /*b870*/  STL [R1+0x2218], R2 ;  /* 0x0022180201007387 */ /* 0x000be80000100800 */
[----:B------:R-:W-:Y:S03]  /*b880*/  STL [R1+0xd04], RZ ;  /* 0x000d04ff01007387 */ /* 0x000fe60000100800 */
[----:B------:R-:W1:Y:S01]  /*b890*/  LDC R29, c[0x0][0x238] ;  /* 0x00008e00ff1d7b82 */ /* 0x000e620000000800 */
[----:B------:R-:W-:Y:S04]  /*b8a0*/  STL [R1+0x400], RZ ;  /* 0x000400ff01007387 */ /* 0x000fe80000100800 */
[----:B------:R-:W-:Y:S03]  /*b8b0*/  STL [R1+0x404], RZ ;  /* 0x000404ff01007387 */ /* 0x000fe60000100800 */
[----:B------:R-:W1:Y:S01]  /*b8c0*/  LDC R32, c[0x0][0x238] ;  /* 0x00008e00ff207b82 */ /* 0x000e620000000800 */
[----:B------:R-:W-:Y:S04]  /*b8d0*/  STL [R1+0x408], RZ ;  /* 0x000408ff01007387 */ /* 0x000fe80000100800 */
[----:B------:R-:W-:Y:S03]  /*b8e0*/  STL [R1+0x40c], RZ ;  /* 0x00040cff01007387 */ /* 0x000fe60000100800 */
[----:B------:R-:W1:Y:S01]  /*b8f0*/  LDC R36, c[0x0][0x238] ;  /* 0x00008e00ff247b82 */ /* 0x000e620000000800 */
[----:B------:R-:W-:Y:S04]  /*b900*/  STL [R1+0x410], RZ ;  /* 0x000410ff01007387 */ /* 0x000fe80000100800 */
        /* <DEDUP_REMOVED lines=251> */
[----:B------:R-:W-:Y:S04]  /*c8c0*/  STL [R1], RZ ;  /* 0x000000ff01007387 */ /* 0x000fe80000100800 */
        /* <DEDUP_REMOVED lines=62> */
[----:B------:R-:W-:Y:S01]  /*ccb0*/  STL [R1+0xfc], RZ ;  /* 0x0000fcff01007387 */ /* 0x000fe20000100800 */
[----:B------:R-:W-:Y:S01]  /*ccc0*/  IMAD R16, R22, 0x41, RZ ;  /* 0x0000004116107824 */ /* 0x000fe200078e02ff */
[----:B------:R-:W-:Y:S01]  /*ccd0*/  SHF.R.S32.HI R22, RZ, 0x7, R34 ;  /* 0x00000007ff167819 */ /* 0x000fe20000011422 */
[----:B---3--:R-:W-:Y:S01]  /*cce0*/  IMAD R17, R21, 0x42, RZ ;  /* 0x0000004215117824 */ /* 0x008fe200078e02ff */
[----:B------:R-:W3:Y:S01]  /*ccf0*/  LDC R122, c[0x0][0x238] ;  /* 0x00008e00ff7a7b82 */ /* 0x000ee20000000800 */
[C---:B0-----:R-:W-:Y:S01]  /*cd00*/  IMAD R39, R3.reuse, 0x7f, RZ ;  /* 0x0000007f03277824 */ /* 0x041fe200078e02ff */
[----:B------:R-:W-:Y:S01]  /*cd10*/  SHF.R.S32.HI R140, RZ, 0x1f, R16 ;  /* 0x0000001fff8c7819 */ /* 0x000fe20000011410 */
[----:B------:R0:W-:Y:S01]  /*cd20*/  STL [R1+0x2220], R22 ;  /* 0x0022201601007387 */ /* 0x0001e20000100800 */
[----:B------:R-:W-:Y:S01]  /*cd30*/  SHF.R.S32.HI R138, RZ, 0x1f, R17 ;  /* 0x0000001fff8a7819 */ /* 0x000fe20000011411 */
[C---:B------:R-:W-:Y:S01]  /*cd40*/  IMAD R41, R3.reuse, 0x7e, RZ ;  /* 0x0000007e03297824 */ /* 0x040fe200078e02ff */
[----:B------:R-:W-:Y:S01]  /*cd50*/  UIADD3.64 UR14, UR4, 0x1fe, URZ ;  /* 0x000001fe040e7897 */ /* 0x000fe2000fffe03f */
[----:B------:R-:W3:Y:S01]  /*cd60*/  LDL R17, [R1+0xd28] ;  /* 0x000d280001117983 */ /* 0x000ee20000100800 */
[----:B------:R-:W-:-:S02]  /*cd70*/  IMAD R43, R3, 0x7d, RZ ;  /* 0x0000007d032b7824 */ /* 0x000fc400078e02ff */
[C---:B------:R-:W-:Y:S02]  /*cd80*/  IMAD R45, R3.reuse, 0x7c, RZ ;  /* 0x0000007c032d7824 */ /* 0x040fe400078e02ff */
[C---:B------:R-:W-:Y:S02]  /*cd90*/  IMAD R47, R3.reuse, 0x7b, RZ ;  /* 0x0000007b032f7824 */ /* 0x040fe400078e02ff */
[C---:B------:R-:W-:Y:S02]  /*cda0*/  IMAD R49, R3.reuse, 0x7a, RZ ;  /* 0x0000007a03317824 */ /* 0x040fe400078e02ff */
[C---:B------:R-:W-:Y:S02]  /*cdb0*/  IMAD R52, R3.reuse, 0x79, RZ ;  /* 0x0000007903347824 */ /* 0x040fe400078e02ff */
[C---:B------:R-:W-:Y:S02]  /*cdc0*/  IMAD R54, R3.reuse, 0x78, RZ ;  /* 0x0000007803367824 */ /* 0x040fe400078e02ff */
        /* <DEDUP_REMOVED lines=26> */
[C---:B-----5:R-:W-:Y:S02]  /*cf70*/  IMAD.SHL.U32 R2, R3.reuse, 0x80, RZ ;  /* 0x0000008003027824 */ /* 0x060fe400078e00ff */
[----:B------:R-:W-:Y:S02]  /*cf80*/  IMAD R137, R3, 0x5d, RZ ;  /* 0x0000005d03897824 */ /* 0x000fe400078e02ff */
[----:B------:R-:W-:Y:S02]  /*cf90*/  IMAD R18, R20, 0x43, RZ ;  /* 0x0000004314127824 */ /* 0x000fe400078e02ff */
[----:B------:R-:W-:Y:S02]  /*cfa0*/  IMAD R12, R26, 0x3d, RZ ;  /* 0x0000003d1a0c7824 */ /* 0x000fe400078e02ff */
[----:B--2---:R-:W-:Y:S01]  /*cfb0*/  IMAD R13, R25, 0x3e, RZ ;  /* 0x0000003e190d7824 */ /* 0x004fe200078e02ff */
[----:B------:R-:W-:Y:S01]  /*cfc0*/  SHF.R.S32.HI R136, RZ, 0x1f, R18 ;  /* 0x0000001fff887819 */ /* 0x000fe20000011412 */
[----:B----4-:R-:W-:Y:S01]  /*cfd0*/  IMAD R3, R27, 0x3c, RZ ;  /* 0x0000003c1b037824 */ /* 0x010fe200078e02ff */
[----:B------:R-:W-:Y:S01]  /*cfe0*/  SHF.R.S32.HI R147, RZ, 0x1f, R12 ;  /* 0x0000001fff937819 */ /* 0x000fe2000001140c */
[----:B------:R-:W-:Y:S01]  /*cff0*/  IMAD R14, R24, 0x3f, RZ ;  /* 0x0000003f180e7824 */ /* 0x000fe200078e02ff */
[----:B------:R-:W-:Y:S01]  /*d000*/  LOP3.LUT R12, R0, 0x20, RZ, 0x3c, !PT ;  /* 0x00000020000c7812 */ /* 0x000fe200078e3cff */
[----:B-1----:R-:W-:Y:S01]  /*d010*/  IMAD.SHL.U32 R15, R23, 0x40, RZ ;  /* 0x00000040170f7824 */ /* 0x002fe200078e00ff */
[----:B------:R-:W-:Y:S01]  /*d020*/  SHF.R.S32.HI R149, RZ, 0x1f, R3 ;  /* 0x0000001fff957819 */ /* 0x000fe20000011403 */
[----:B------:R-:W-:Y:S01]  /*d030*/  IMAD R151, R28, 0x3b, RZ ;  /* 0x0000003b1c977824 */ /* 0x000fe200078e02ff */
[----:B------:R-:W-:Y:S01]  /*d040*/  LOP3.LUT R3, R0, 0x10, RZ, 0x3c, !PT ;  /* 0x0000001000037812 */ /* 0x000fe200078e3cff */
[----:B------:R-:W-:Y:S01]  /*d050*/  IMAD R216, R29, 0x3a, RZ ;  /* 0x0000003a1dd87824 */ /* 0x000fe200078e02ff */
[----:B------:R-:W-:Y:S01]  /*d060*/  SHF.R.S32.HI R145, RZ, 0x1f, R13 ;  /* 0x0000001fff917819 */ /* 0x000fe2000001140d */
[----:B------:R-:W-:Y:S01]  /*d070*/  IMAD R218, R30, 0x39, RZ ;  /* 0x000000391eda7824 */ /* 0x000fe200078e02ff */
[----:B------:R-:W-:Y:S01]  /*d080*/  SHF.R.S32.HI R143, RZ, 0x1f, R14 ;  /* 0x0000001fff8f7819 */ /* 0x000fe2000001140e */
[----:B------:R-:W-:Y:S01]  /*d090*/  IMAD R220, R31, 0x38, RZ ;  /* 0x000000381fdc7824 */ /* 0x000fe200078e02ff */
[----:B------:R-:W-:Y:S01]  /*d0a0*/  LOP3.LUT R13, R0, 0x30, RZ, 0x3c, !PT ;  /* 0x00000030000d7812 */ /* 0x000fe200078e3cff */
[----:B------:R-:W-:Y:S01]  /*d0b0*/  IMAD R222, R32, 0x37, RZ ;  /* 0x0000003720de7824 */ /* 0x000fe200078e02ff */
[C---:B------:R-:W-:Y:S01]  /*d0c0*/  LOP3.LUT R14, R0.reuse, 0x40, RZ, 0x3c, !PT ;  /* 0x00000040000e7812 */ /* 0x040fe200078e3cff */
[----:B------:R-:W-:Y:S01]  /*d0d0*/  IMAD R224, R33, 0x36, RZ ;  /* 0x0000003621e07824 */ /* 0x000fe200078e02ff */
[----:B------:R-:W-:Y:S01]  /*d0e0*/  SHF.R.S32.HI R142, RZ, 0x1f, R15 ;  /* 0x0000001fff8e7819 */ /* 0x000fe2000001140f */
[----:B------:R-:W-:Y:S01]  /*d0f0*/  IMAD R238, R35, 0x35, RZ ;  /* 0x0000003523ee7824 */ /* 0x000fe200078e02ff */
[----:B------:R-:W-:Y:S01]  /*d100*/  LOP3.LUT R15, R0, 0x50, RZ, 0x3c, !PT ;  /* 0x00000050000f7812 */ /* 0x000fe200078e3cff */
[----:B------:R-:W-:Y:S01]  /*d110*/  IMAD R240, R36, 0x34, RZ ;  /* 0x0000003424f07824 */ /* 0x000fe200078e02ff */
[----:B------:R-:W-:Y:S01]  /*d120*/  LOP3.LUT R16, R0, 0x60, RZ, 0x3c, !PT ;  /* 0x0000006000107812 */ /* 0x000fe200078e3cff */
[----:B------:R-:W-:Y:S01]  /*d130*/  IMAD R242, R37, 0x33, RZ ;  /* 0x0000003325f27824 */ /* 0x000fe200078e02ff */
[----:B------:R-:W-:Y:S01]  /*d140*/  SHF.R.S32.HI R20, RZ, 0x1f, R39 ;  /* 0x0000001fff147819 */ /* 0x000fe20000011427 */
[----:B------:R-:W-:Y:S01]  /*d150*/  IMAD R244, R38, 0x32, RZ ;  /* 0x0000003226f47824 */ /* 0x000fe200078e02ff */
[----:B------:R-:W-:Y:S01]  /*d160*/  SHF.R.S32.HI R21, RZ, 0x1f, R41 ;  /* 0x0000001fff157819 */ /* 0x000fe20000011429 */
[----:B------:R-:W-:Y:S01]  /*d170*/  IMAD R246, R40, 0x31, RZ ;  /* 0x0000003128f67824 */ /* 0x000fe200078e02ff */
[----:B0-----:R-:W-:Y:S01]  /*d180*/  SHF.R.S32.HI R22, RZ, 0x1f, R43 ;  /* 0x0000001fff167819 */ /* 0x001fe2000001142b */
[----:B------:R-:W-:Y:S01]  /*d190*/  IMAD R247, R42, 0x30, RZ ;  /* 0x000000302af77824 */ /* 0x000fe200078e02ff */
[----:B------:R-:W-:Y:S01]  /*d1a0*/  SHF.R.S32.HI R23, RZ, 0x1f, R45 ;  /* 0x0000001fff177819 */ /* 0x000fe2000001142d */
        /* <DEDUP_REMOVED lines=38> */
[----:B---3--:R-:W-:Y:S01]  /*d410*/  IMAD R122, R122, 0x4b, RZ ;  /* 0x0000004b7a7a7824 */ /* 0x008fe200078e02ff */
[----:B------:R-:W-:Y:S01]  /*d420*/  SHF.R.S32.HI R48, RZ, 0x1f, R112 ;  /* 0x0000001fff307819 */ /* 0x000fe20000011470 */
[----:B------:R-:W0:Y:S01]  /*d430*/  LDC R124, c[0x0][0x238] ;  /* 0x00008e00ff7c7b82 */ /* 0x000e220000000800 */
[----:B------:R-:W-:Y:S01]  /*d440*/  SHF.R.S32.HI R50, RZ, 0x1f, R114 ;  /* 0x0000001fff327819 */ /* 0x000fe20000011472 */
[----:B------:R-:W-:Y:S01]  /*d450*/  IMAD R19, R19, 0x44, RZ ;  /* 0x0000004413137824 */ /* 0x000fe200078e02ff */
[----:B------:R-:W-:Y:S01]  /*d460*/  SHF.R.S32.HI R51, RZ, 0x1f, R117 ;  /* 0x0000001fff337819 */ /* 0x000fe20000011475 */
[----:B------:R-:W-:Y:S01]  /*d470*/  UIADD3.64 UR10, UR4, 0x200, URZ ;  /* 0x00000200040a7897 */ /* 0x000fe2000fffe03f */
[----:B------:R-:W-:Y:S01]  /*d480*/  SHF.R.S32.HI R53, RZ, 0x1f, R119 ;  /* 0x0000001fff357819 */ /* 0x000fe20000011477 */
[----:B------:R-:W-:Y:S01]  /*d490*/  IMAD.SHL.U32 R233, R233, 0x80, RZ ;  /* 0x00000080e9e97824 */ /* 0x000fe200078e00ff */
[----:B------:R-:W-:Y:S01]  /*d4a0*/  SHF.R.S32.HI R55, RZ, 0x1f, R121 ;  /* 0x0000001fff377819 */ /* 0x000fe20000011479 */
[----:B------:R-:W1:Y:S01]  /*d4b0*/  LDC R125, c[0x0][0x238] ;  /* 0x00008e00ff7d7b82 */ /* 0x000e620000000800 */
[----:B------:R-:W-:Y:S01]  /*d4c0*/  SHF.R.S32.HI R57, RZ, 0x1f, R123 ;  /* 0x0000001fff397819 */ /* 0x000fe2000001147b */
[----:B------:R-:W-:Y:S01]  /*d4d0*/  UIADD3.64 UR14, UR4, 0x202, URZ ;  /* 0x00000202040e7897 */ /* 0x000fe2000fffe03f */
[----:B------:R-:W-:Y:S01]  /*d4e0*/  SHF.R.S32.HI R58, RZ, 0x1f, R126 ;  /* 0x0000001fff3a7819 */ /* 0x000fe2000001147e */
[----:B------:R-:W-:Y:S01]  /*d4f0*/  UIADD3.64 UR10, UR4, 0x204, URZ ;  /* 0x00000204040a7897 */ /* 0x000fe2000fffe03f */
[----:B------:R-:W-:Y:S01]  /*d500*/  SHF.R.S32.HI R60, RZ, 0x1f, R128 ;  /* 0x0000001fff3c7819 */ /* 0x000fe20000011480 */
[----:B------:R-:W-:Y:S01]  /*d510*/  UIADD3.64 UR14, UR4, 0x3fe, URZ ;  /* 0x000003fe040e7897 */ /* 0x000fe2000fffe03f */
[----:B------:R-:W-:Y:S01]  /*d520*/  SHF.R.S32.HI R62, RZ, 0x1f, R130 ;  /* 0x0000001fff3e7819 */ /* 0x000fe20000011482 */
[----:B------:R-:W2:Y:S01]  /*d530*/  LDC R127, c[0x0][0x238] ;  /* 0x00008e00ff7f7b82 */ /* 0x000ea20000000800 */
[----:B------:R-:W-:Y:S01]  /*d540*/  SHF.R.S32.HI R64, RZ, 0x1f, R132 ;  /* 0x0000001fff407819 */ /* 0x000fe20000011484 */
[----:B------:R-:W-:Y:S01]  /*d550*/  UIADD3.64 UR10, UR4, 0x400, URZ ;  /* 0x00000400040a7897 */ /* 0x000fe2000fffe03f */
[----:B------:R-:W-:Y:S01]  /*d560*/  SHF.R.S32.HI R66, RZ, 0x1f, R135 ;  /* 0x0000001fff427819 */ /* 0x000fe20000011487 */
[----:B------:R-:W-:Y:S01]  /*d570*/  UIADD3.64 UR14, UR4, 0x402, URZ ;  /* 0x00000402040e7897 */ /* 0x000fe2000fffe03f */
[----:B------:R-:W-:Y:S01]  /*d580*/  SHF.R.S32.HI R67, RZ, 0x1f, R137 ;  /* 0x0000001fff437819 */ /* 0x000fe20000011489 */
[----:B------:R-:W-:Y:S01]  /*d590*/  UIADD3.64 UR10, UR4, 0x404, URZ ;  /* 0x00000404040a7897 */ /* 0x000fe2000fffe03f */
[----:B------:R-:W-:Y:S01]  /*d5a0*/  SHF.R.S32.HI R69, RZ, 0x1f, R139 ;  /* 0x0000001fff457819 */ /* 0x000fe2000001148b */
[----:B0-----:R-:W-:Y:S01]  /*d5b0*/  IMAD R124, R124, 0x4a, RZ ;  /* 0x0000004a7c7c7824 */ /* 0x001fe200078e02ff */
[----:B------:R-:W-:Y:S01]  /*d5c0*/  SHF.R.S32.HI R71, RZ, 0x1f, R141 ;  /* 0x0000001fff477819 */ /* 0x000fe2000001148d */
[----:B------:R-:W0:Y:S01]  /*d5d0*/  LDC R129, c[0x0][0x238] ;  /* 0x00008e00ff817b82 */ /* 0x000e220000000800 */
[----:B------:R-:W-:Y:S01]  /*d5e0*/  SHF.R.S32.HI R73, RZ, 0x1f, R144 ;  /* 0x0000001fff497819 */ /* 0x000fe20000011490 */
[----:B------:R-:W-:Y:S01]  /*d5f0*/  UIADD3.64 UR14, UR4, 0x5fe, URZ ;  /* 0x000005fe040e7897 */ /* 0x000fe2000fffe03f */
[----:B------:R-:W-:Y:S01]  /*d600*/  SHF.R.S32.HI R75, RZ, 0x1f, R146 ;  /* 0x0000001fff4b7819 */ /* 0x000fe20000011492 */
[----:B------:R-:W-:Y:S01]  /*d610*/  UIADD3.64 UR10, UR4, 0x600, URZ ;  /* 0x00000600040a7897 */ /* 0x000fe2000fffe03f */
[----:B------:R-:W-:Y:S01]  /*d620*/  SHF.R.S32.HI R76, RZ, 0x1f, R148 ;  /* 0x0000001fff4c7819 */ /* 0x000fe20000011494 */
[----:B-1----:R-:W-:Y:S01]  /*d630*/  IMAD R125, R125, 0x49, RZ ;  /* 0x000000497d7d7824 */ /* 0x002fe200078e02ff */
[----:B------:R-:W-:Y:S01]  /*d640*/  SHF.R.S32.HI R78, RZ, 0x1f, R150 ;  /* 0x0000001fff4e7819 */ /* 0x000fe20000011496 */
[----:B------:R-:W1:Y:S01]  /*d650*/  LDC R131, c[0x0][0x238] ;  /* 0x00008e00ff837b82 */ /* 0x000e620000000800 */
[----:B------:R-:W-:Y:S01]  /*d660*/  SHF.R.S32.HI R80, RZ, 0x1f, R217 ;  /* 0x0000001fff507819 */ /* 0x000fe200000114d9 */
[----:B------:R-:W-:Y:S01]  /*d670*/  UIADD3.64 UR14, UR4, 0x602, URZ ;  /* 0x00000602040e7897 */ /* 0x000fe2000fffe03f */
[----:B------:R-:W-:Y:S01]  /*d680*/  SHF.R.S32.HI R82, RZ, 0x1f, R219 ;  /* 0x0000001fff527819 */ /* 0x000fe200000114db */
[----:B------:R-:W-:Y:S01]  /*d690*/  UIADD3.64 UR8, UR4, 0x2, URZ ;  /* 0x0000000204087897 */ /* 0x000fe2000fffe03f */
[----:B------:R-:W-:Y:S01]  /*d6a0*/  SHF.R.S32.HI R84, RZ, 0x1f, R221 ;  /* 0x0000001fff547819 */ /* 0x000fe200000114dd */
[----:B--2---:R-:W-:Y:S01]  /*d6b0*/  IMAD R127, R127, 0x48, RZ ;  /* 0x000000487f7f7824 */ /* 0x004fe200078e02ff */
[----:B------:R-:W-:Y:S01]  /*d6c0*/  SHF.R.S32.HI R85, RZ, 0x1f, R223 ;  /* 0x0000001fff557819 */ /* 0x000fe200000114df */
[----:B------:R-:W2:Y:S01]  /*d6d0*/  LDC R133, c[0x0][0x238] ;  /* 0x00008e00ff857b82 */ /* 0x000ea20000000800 */
[----:B------:R-:W-:Y:S01]  /*d6e0*/  SHF.R.S32.HI R87, RZ, 0x1f, R239 ;  /* 0x0000001fff577819 */ /* 0x000fe200000114ef */
[----:B------:R-:W-:Y:S01]  /*d6f0*/  UIADD3.64 UR12, UR4, 0x4, URZ ;  /* 0x00000004040c7897 */ /* 0x000fe2000fffe03f */
[----:B------:R-:W-:-:S02]  /*d700*/  SHF.R.S32.HI R111, RZ, 0x1f, R241 ;  /* 0x0000001fff6f7819 */ /* 0x000fc400000114f1 */
[----:B------:R-:W-:Y:S02]  /*d710*/  SHF.R.S32.HI R113, RZ, 0x1f, R243 ;  /* 0x0000001fff717819 */ /* 0x000fe400000114f3 */
[----:B------:R-:W-:Y:S01]  /*d720*/  SHF.R.S32.HI R115, RZ, 0x1f, R245 ;  /* 0x0000001fff737819 */ /* 0x000fe200000114f5 */
[----:B0-----:R-:W-:Y:S01]  /*d730*/  IMAD R129, R129, 0x47, RZ ;  /* 0x0000004781817824 */ /* 0x001fe200078e02ff */
[----:B------:R-:W-:Y:S02]  /*d740*/  SHF.R.S32.HI R116, RZ, 0x1f, R248 ;  /* 0x0000001fff747819 */ /* 0x000fe400000114f8 */
[----:B------:R-:W-:Y:S02]  /*d750*/  SHF.R.S32.HI R118, RZ, 0x1f, R250 ;  /* 0x0000001fff767819 */ /* 0x000fe400000114fa */
[----:B------:R-:W-:Y:S02]  /*d760*/  SHF.R.S32.HI R120, RZ, 0x1f, R252 ;  /* 0x0000001fff787819 */ /* 0x000fe400000114fc */
[----:B------:R-:W-:Y:S01]  /*d770*/  SHF.R.S32.HI R122, RZ, 0x1f, R122 ;  /* 0x0000001fff7a7819 */ /* 0x000fe2000001147a */
[----:B-1----:R-:W-:Y:S01]  /*d780*/  IMAD R131, R131, 0x46, RZ ;  /* 0x0000004683837824 */ /* 0x002fe200078e02ff */
[----:B------:R-:W-:-:S02]  /*d790*/  SHF.R.S32.HI R124, RZ, 0x1f, R124 ;  /* 0x0000001fff7c7819 */ /* 0x000fc4000001147c */
[----:B------:R-:W-:Y:S02]  /*d7a0*/  SHF.R.S32.HI R125, RZ, 0x1f, R125 ;  /* 0x0000001fff7d7819 */ /* 0x000fe4000001147d */
[----:B------:R-:W-:Y:S02]  /*d7b0*/  SHF.R.S32.HI R127, RZ, 0x1f, R127 ;  /* 0x0000001fff7f7819 */ /* 0x000fe4000001147f */
[----:B------:R-:W-:Y:S01]  /*d7c0*/  SHF.R.S32.HI R129, RZ, 0x1f, R129 ;  /* 0x0000001fff817819 */ /* 0x000fe20000011481 */
[----:B--2---:R-:W-:Y:S01]  /*d7d0*/  IMAD R133, R133, 0x45, RZ ;  /* 0x0000004585857824 */ /* 0x004fe200078e02ff */
[----:B------:R-:W-:Y:S02]  /*d7e0*/  SHF.R.S32.HI R131, RZ, 0x1f, R131 ;  /* 0x0000001fff837819 */ /* 0x000fe40000011483 */
[----:B------:R-:W-:Y:S02]  /*d7f0*/  SHF.R.S32.HI R134, RZ, 0x1f, R19 ;  /* 0x0000001fff867819 */ /* 0x000fe40000011413 */
[----:B------:R-:W-:-:S02]  /*d800*/  SHF.R.S32.HI R133, RZ, 0x1f, R133 ;  /* 0x0000001fff857819 */ /* 0x000fc40000011485 */
[----:B------:R-:W-:Y:S02]  /*d810*/  SHF.R.S32.HI R151, RZ, 0x1f, R151 ;  /* 0x0000001fff977819 */ /* 0x000fe40000011497 */
[----:B------:R-:W-:Y:S02]  /*d820*/  SHF.R.S32.HI R216, RZ, 0x1f, R216 ;  /* 0x0000001fffd87819 */ /* 0x000fe400000114d8 */
[----:B------:R-:W-:Y:S02]  /*d830*/  SHF.R.S32.HI R218, RZ, 0x1f, R218 ;  /* 0x0000001fffda7819 */ /* 0x000fe400000114da */
        /* <DEDUP_REMOVED lines=10> */
[----:B------:R-:W-:Y:S01]  /*d8e0*/  SHF.R.S32.HI R251, RZ, 0x1f, R251 ;  /* 0x0000001ffffb7819 */ /* 0x000fe200000114fb */
[----:B------:R-:W-:-:S05]  /*d8f0*/  IMAD.IADD R18, R17, 0x1, R0 ;  /* 0x0000000111127824 */ /* 0x000fca00078e0200 */
[----:B------:R0:W-:Y:S01]  /*d900*/  STL [R1+0xd24], R18 ;  /* 0x000d241201007387 */ /* 0x0001e20000100800 */
[----:B------:R-:W-:Y:S01]  /*d910*/  LOP3.LUT R0, R0, 0x70, RZ, 0x3c, !PT ;  /* 0x0000007000007812 */ /* 0x000fe200078e3cff */
[C---:B0-----:R-:W-:Y:S02]  /*d920*/  IMAD.IADD R18, R17.reuse, 0x1, R3 ;  /* 0x0000000111127824 */ /* 0x041fe400078e0203 */
[C---:B------:R-:W-:Y:S02]  /*d930*/  IMAD.IADD R3, R17.reuse, 0x1, R12 ;  /* 0x0000000111037824 */ /* 0x040fe400078e020c */
[C---:B------:R-:W-:Y:S01]  /*d940*/  IMAD.IADD R12, R17.reuse, 0x1, R13 ;  /* 0x00000001110c7824 */ /* 0x040fe200078e020d */
[----:B------:R-:W-:Y:S04]  /*d950*/  STL [R1+0xd20], R18 ;  /* 0x000d201201007387 */ /* 0x000fe80000100800 */
[----:B------:R0:W-:Y:S01]  /*d960*/  STL [R1+0xd1c], R3 ;  /* 0x000d1c0301007387 */ /* 0x0001e20000100800 */
[----:B------:R-:W-:-:S03]  /*d970*/  IMAD.IADD R0, R17, 0x1, R0 ;  /* 0x0000000111007824 */ /* 0x000fc600078e0200 */
[----:B------:R1:W-:Y:S01]  /*d980*/  STL [R1+0xd18], R12 ;  /* 0x000d180c01007387 */ /* 0x0003e20000100800 */
[C---:B0-----:R-:W-:Y:S02]  /*d990*/  IMAD.IADD R3, R17.reuse, 0x1, R14 ;  /* 0x0000000111037824 */ /* 0x041fe400078e020e */
[----:B-1----:R-:W-:-:S03]  /*d9a0*/  IMAD.IADD R12, R17, 0x1, R15 ;  /* 0x00000001110c7824 */ /* 0x002fc600078e020f */
[----:B------:R0:W-:Y:S04]  /*d9b0*/  STL [R1+0xd14], R3 ;  /* 0x000d140301007387 */ /* 0x0001e80000100800 */
[----:B------:R1:W-:Y:S01]  /*d9c0*/  STL [R1+0xd10], R12 ;  /* 0x000d100c01007387 */ /* 0x0003e20000100800 */
[----:B0-----:R-:W-:Y:S02]  /*d9d0*/  IMAD.IADD R3, R17, 0x1, R16 ;  /* 0x0000000111037824 */ /* 0x001fe400078e0210 */
[----:B------:R-:W0:Y:S01]  /*d9e0*/  LDC R17, c[0x0][0x238] ;  /* 0x00008e00ff117b82 */ /* 0x000e220000000800 */
[C---:B-1----:R-:W-:Y:S02]  /*d9f0*/  IADD3 R12, P3, R39.reuse, R232, RZ ;  /* 0x000000e8270c7210 */ /* 0x042fe40007f7e0ff */
[----:B------:R1:W-:Y:S04]  /*da00*/  STL [R1+0xd0c], R3 ;  /* 0x000d0c0301007387 */ /* 0x0003e80000100800 */
[----:B------:R2:W-:Y:S01]  /*da10*/  STL [R1+0xd08], R0 ;  /* 0x000d080001007387 */ /* 0x0005e20000100800 */
[----:B-1----:R-:W-:-:S02]  /*da20*/  IADD3 R3, P1, R39, R228, RZ ;  /* 0x000000e427037210 */ /* 0x002fc40007f3e0ff */
[C---:B--2---:R-:W-:Y:S01]  /*da30*/  IADD3 R0, P2, R39.reuse, R230, RZ ;  /* 0x000000e627007210 */ /* 0x044fe20007f5e0ff */
[----:B------:R1:W-:Y:S04]  /*da40*/  STL [R1+0xd30], R12 ;  /* 0x000d300c01007387 */ /* 0x0003e80000100800 */
[----:B------:R2:W-:Y:S04]  /*da50*/  STL [R1+0xd38], R0 ;  /* 0x000d380001007387 */ /* 0x0005e80000100800 */
[----:B------:R3:W-:Y:S01]  /*da60*/  STL [R1+0xd40], R3 ;  /* 0x000d400301007387 */ /* 0x0007e20000100800 */
[----:B-1----:R-:W-:-:S02]  /*da70*/  IADD3 R12, P0, R39, R226, RZ ;  /* 0x000000e2270c7210 */ /* 0x002fc40007f1e0ff */
[----:B--2---:R-:W-:-:S03]  /*da80*/  IADD3 R0, P4, R41, R232, RZ ;  /* 0x000000e829007210 */ /* 0x004fc60007f9e0ff */
[----:B------:R1:W-:Y:S01]  /*da90*/  STL [R1+0xd48], R12 ;  /* 0x000d480c01007387 */ /* 0x0003e20000100800 */
[----:B---3--:R-:W-:-:S03]  /*daa0*/  IADD3 R3, P6, R41, R230, RZ ;  /* 0x000000e629037210 */ /* 0x008fc60007fde0ff */
[----:B------:R2:W-:Y:S04]  /*dab0*/  STL [R1+0xd50], R0 ;  /* 0x000d500001007387 */ /* 0x0005e80000100800 */
[----:B------:R3:W-:Y:S01]  /*dac0*/  STL [R1+0xd58], R3 ;  /* 0x000d580301007387 */ /* 0x0007e20000100800 */
[----:B-1----:R-:W-:Y:S01]  /*dad0*/  IADD3 R12, P5, R41, R228, RZ ;  /* 0x000000e4290c7210 */ /* 0x002fe20007fbe0ff */
[----:B--2---:R-:W-:-:S04]  /*dae0*/  IMAD.X R0, R20, 0x1, R231, P3 ;  /* 0x0000000114007824 */ /* 0x004fc800018e06e7 */
[----:B------:R1:W-:Y:S01]  /*daf0*/  STL [R1+0xd60], R12 ;  /* 0x000d600c01007387 */ /* 0x0003e20000100800 */
[----:B---3--:R-:W-:-:S03]  /*db00*/  IADD3 R3, P3, R41, R226, RZ ;  /* 0x000000e229037210 */ /* 0x008fc60007f7e0ff */
[----:B------:R2:W-:Y:S04]  /*db10*/  STL [R1+0xd2c], R0 ;  /* 0x000d2c0001007387 */ /* 0x0005e80000100800 */
[----:B------:R3:W-:Y:S01]  /*db20*/  STL [R1+0xd68], R3 ;  /* 0x000d680301007387 */ /* 0x0007e20000100800 */
[----:B-1----:R-:W-:Y:S01]  /*db30*/  IMAD.X R12, R20, 0x1, R229, P2 ;  /* 0x00000001140c7824 */ /* 0x002fe200010e06e5 */
[----:B--2---:R-:W-:-:S04]  /*db40*/  IADD3 R0, P2, R43, R232, RZ ;  /* 0x000000e82b007210 */ /* 0x004fc80007f5e0ff */
[----:B------:R1:W-:Y:S01]  /*db50*/  STL [R1+0xd34], R12 ;  /* 0x000d340c01007387 */ /* 0x0003e20000100800 */
[----:B---3--:R-:W-:-:S03]  /*db60*/  IMAD.X R3, R20, 0x1, R227, P1 ;  /* 0x0000000114037824 */ /* 0x008fc600008e06e3 */
        /* <DEDUP_REMOVED lines=784> */
[----:B------:R-:W-:Y:S01]  /*10c70*/  STL [R1+0x1390], R12 ;  /* 0x0013900c01007387 */ /* 0x000fe20000100800 */
[----:B---3--:R-:W-:-:S03]  /*10c80*/  IADD3 R3, P1, R252, R230, RZ ;  /* 0x000000e6fc037210 */ /* 0x008fc60007f3e0ff */
[----:B------:R-:W-:Y:S04]  /*10c90*/  STL [R1+0x135c], R0 ;  /* 0x00135c0001007387 */ /* 0x000fe80000100800 */
[----:B------:R1:W-:Y:S02]  /*10ca0*/  STL [R1+0x1398], R3 ;  /* 0x0013980301007387 */ /* 0x0003e40000100800 */
[----:B-1----:R-:W1:Y:S01]  /*10cb0*/  LDC R3, c[0x0][0x238] ;  /* 0x00008e00ff037b82 */ /* 0x002e620000000800 */
[----:B------:R-:W-:Y:S01]  /*10cc0*/  IMAD.X R12, R116, 0x1, R225, P0 ;  /* 0x00000001740c7824 */ /* 0x000fe200000e06e1 */
[----:B------:R-:W-:-:S04]  /*10cd0*/  IADD3 R0, P0, R252, R228, RZ ;  /* 0x000000e4fc007210 */ /* 0x000fc80007f1e0ff */
[----:B------:R2:W-:Y:S04]  /*10ce0*/  STL [R1+0x1364], R12 ;  /* 0x0013640c01007387 */ /* 0x0005e80000100800 */
[----:B------:R3:W-:Y:S01]  /*10cf0*/  STL [R1+0x13a0], R0 ;  /* 0x0013a00001007387 */ /* 0x0007e20000100800 */
[C---:B------:R-:W-:Y:S02]  /*10d00*/  IMAD.X R13, R118.reuse, 0x1, R229, P6 ;  /* 0x00000001760d7824 */ /* 0x040fe400030e06e5 */
[----:B--2---:R-:W-:Y:S01]  /*10d10*/  IMAD.X R12, R118, 0x1, R231, P4 ;  /* 0x00000001760c7824 */ /* 0x004fe200020e06e7 */
[----:B---3--:R-:W-:Y:S01]  /*10d20*/  IADD3 R0, P4, R252, R226, RZ ;  /* 0x000000e2fc007210 */ /* 0x008fe20007f9e0ff */
[----:B-1----:R-:W-:-:S03]  /*10d30*/  IMAD R3, R3, 0x4b, RZ ;  /* 0x0000004b03037824 */ /* 0x002fc600078e02ff */
[----:B------:R1:W-:Y:S04]  /*10d40*/  STL [R1+0x136c], R12 ;  /* 0x00136c0c01007387 */ /* 0x0003e80000100800 */
[----:B------:R2:W-:Y:S01]  /*10d50*/  STL [R1+0x13a8], R0 ;  /* 0x0013a80001007387 */ /* 0x0005e20000100800 */
[----:B-1----:R-:W-:-:S03]  /*10d60*/  IADD3 R12, P6, R3, R232, RZ ;  /* 0x000000e8030c7210 */ /* 0x002fc60007fde0ff */
[----:B------:R1:W-:Y:S01]  /*10d70*/  STL [R1+0x1374], R13 ;  /* 0x0013740d01007387 */ /* 0x0003e20000100800 */
[----:B--2---:R-:W-:-:S03]  /*10d80*/  IMAD.X R0, R118, 0x1, R227, P5 ;  /* 0x0000000176007824 */ /* 0x004fc600028e06e3 */
[----:B------:R2:W-:Y:S04]  /*10d90*/  STL [R1+0x13b0], R12 ;  /* 0x0013b00c01007387 */ /* 0x0005e80000100800 */
[----:B------:R3:W-:Y:S01]  /*10da0*/  STL [R1+0x137c], R0 ;  /* 0x00137c0001007387 */ /* 0x0007e20000100800 */
[----:B-1----:R-:W-:Y:S01]  /*10db0*/  IADD3 R13, P5, R3, R230, RZ ;  /* 0x000000e6030d7210 */ /* 0x002fe20007fbe0ff */
[----:B--2---:R-:W-:-:S04]  /*10dc0*/  IMAD.X R12, R118, 0x1, R225, P3 ;  /* 0x00000001760c7824 */ /* 0x004fc800018e06e1 */
[----:B------:R-:W-:Y:S01]  /*10dd0*/  STL [R1+0x13b8], R13 ;  /* 0x0013b80d01007387 */ /* 0x000fe20000100800 */
[----:B---3--:R-:W-:-:S03]  /*10de0*/  IADD3 R0, P3, R3, R228, RZ ;  /* 0x000000e403007210 */ /* 0x008fc60007f7e0ff */
[----:B------:R1:W-:Y:S01]  /*10df0*/  STL [R1+0x1384], R12 ;  /* 0x0013840c01007387 */ /* 0x0003e20000100800 */
[----:B0-----:R-:W-:-:S03]  /*10e00*/  IMAD R17, R17, 0x4a, RZ ;  /* 0x0000004a11117824 */ /* 0x001fc600078e02ff */
[----:B------:R0:W-:Y:S01]  /*10e10*/  STL [R1+0x13c0], R0 ;  /* 0x0013c00001007387 */ /* 0x0001e20000100800 */
[C---:B-1----:R-:W-:Y:S01]  /*10e20*/  IMAD.X R12, R120.reuse, 0x1, R231, P2 ;  /* 0x00000001780c7824 */ /* 0x042fe200010e06e7 */
[----:B0-----:R-:W-:Y:S01]  /*10e30*/  IADD3 R0, P2, R3, R226, RZ ;  /* 0x000000e203007210 */ /* 0x001fe20007f5e0ff */
[----:B------:R-:W-:-:S03]  /*10e40*/  IMAD.X R3, R120, 0x1, R229, P1 ;  /* 0x0000000178037824 */ /* 0x000fc600008e06e5 */
[----:B------:R0:W-:Y:S04]  /*10e50*/  STL [R1+0x138c], R12 ;  /* 0x00138c0c01007387 */ /* 0x0001e80000100800 */
[----:B------:R1:W-:Y:S04]  /*10e60*/  STL [R1+0x13c8], R0 ;  /* 0x0013c80001007387 */ /* 0x0003e80000100800 */
[----:B------:R2:W-:Y:S01]  /*10e70*/  STL [R1+0x1394], R3 ;  /* 0x0013940301007387 */ /* 0x0005e20000100800 */
[----:B0-----:R-:W-:Y:S01]  /*10e80*/  IADD3 R12, P1, R17, R232, RZ ;  /* 0x000000e8110c7210 */ /* 0x001fe20007f3e0ff */
[----:B-1----:R-:W-:-:S04]  /*10e90*/  IMAD.X R0, R120, 0x1, R227, P0 ;  /* 0x0000000178007824 */ /* 0x002fc800000e06e3 */
[----:B------:R-:W-:Y:S01]  /*10ea0*/  STL [R1+0x13d0], R12 ;  /* 0x0013d00c01007387 */ /* 0x000fe20000100800 */
[----:B--2---:R-:W-:-:S03]  /*10eb0*/  IADD3 R3, P0, R17, R230, RZ ;  /* 0x000000e611037210 */ /* 0x004fc60007f1e0ff */
[----:B------:R-:W-:Y:S04]  /*10ec0*/  STL [R1+0x139c], R0 ;  /* 0x00139c0001007387 */ /* 0x000fe80000100800 */
[----:B------:R0:W-:Y:S02]  /*10ed0*/  STL [R1+0x13d8], R3 ;  /* 0x0013d80301007387 */ /* 0x0001e40000100800 */
[----:B0-----:R-:W0:Y:S01]  /*10ee0*/  LDC R3, c[0x0][0x238] ;  /* 0x00008e00ff037b82 */ /* 0x001e220000000800 */
[----:B------:R-:W-:Y:S01]  /*10ef0*/  IMAD.X R12, R120, 0x1, R225, P4 ;  /* 0x00000001780c7824 */ /* 0x000fe200020e06e1 */
[----:B------:R-:W-:-:S04]  /*10f00*/  IADD3 R0, P4, R17, R228, RZ ;  /* 0x000000e411007210 */ /* 0x000fc80007f9e0ff */
[----:B------:R1:W-:Y:S04]  /*10f10*/  STL [R1+0x13a4], R12 ;  /* 0x0013a40c01007387 */ /* 0x0003e80000100800 */
[----:B------:R2:W-:Y:S01]  /*10f20*/  STL [R1+0x13e0], R0 ;  /* 0x0013e00001007387 */ /* 0x0005e20000100800 */
[C---:B-1----:R-:W-:Y:S01]  /*10f30*/  IMAD.X R12, R122.reuse, 0x1, R231, P6 ;  /* 0x000000017a0c7824 */ /* 0x042fe200030e06e7 */
[----:B--2---:R-:W-:Y:S02]  /*10f40*/  IADD3 R0, P6, R17, R226, RZ ;  /* 0x000000e211007210 */ /* 0x004fe40007fde0ff */
[----:B------:R-:W1:Y:S01]  /*10f50*/  LDC R17, c[0x0][0x238] ;  /* 0x00008e00ff117b82 */ /* 0x000e620000000800 */
[----:B0-----:R-:W-:Y:S01]  /*10f60*/  IMAD R3, R3, 0x49, RZ ;  /* 0x0000004903037824 */ /* 0x001fe200078e02ff */
[----:B------:R0:W-:Y:S01]  /*10f70*/  STL [R1+0x13ac], R12 ;  /* 0x0013ac0c01007387 */ /* 0x0001e20000100800 */
[----:B------:R-:W-:-:S03]  /*10f80*/  IMAD.X R13, R122, 0x1, R229, P5 ;  /* 0x000000017a0d7824 */ /* 0x000fc600028e06e5 */
[----:B------:R2:W-:Y:S01]  /*10f90*/  STL [R1+0x13e8], R0 ;  /* 0x0013e80001007387 */ /* 0x0005e20000100800 */
[----:B0-----:R-:W-:-:S03]  /*10fa0*/  IADD3 R12, P5, R3, R232, RZ ;  /* 0x000000e8030c7210 */ /* 0x001fc60007fbe0ff */
[----:B------:R0:W-:Y:S01]  /*10fb0*/  STL [R1+0x13b4], R13 ;  /* 0x0013b40d01007387 */ /* 0x0001e20000100800 */
[----:B--2---:R-:W-:-:S03]  /*10fc0*/  IMAD.X R0, R122, 0x1, R227, P3 ;  /* 0x000000017a007824 */ /* 0x004fc600018e06e3 */
[----:B------:R2:W-:Y:S04]  /*10fd0*/  STL [R1+0x13f0], R12 ;  /* 0x0013f00c01007387 */ /* 0x0005e80000100800 */
[----:B------:R3:W-:Y:S01]  /*10fe0*/  STL [R1+0x13bc], R0 ;  /* 0x0013bc0001007387 */ /* 0x0007e20000100800 */
[----:B0-----:R-:W-:Y:S01]  /*10ff0*/  IADD3 R13, P3, R3, R230, RZ ;  /* 0x000000e6030d7210 */ /* 0x001fe20007f7e0ff */
[----:B--2---:R-:W-:-:S04]  /*11000*/  IMAD.X R12, R122, 0x1, R225, P2 ;  /* 0x000000017a0c7824 */ /* 0x004fc800010e06e1 */
[----:B------:R-:W-:Y:S01]  /*11010*/  STL [R1+0x13f8], R13 ;  /* 0x0013f80d01007387 */ /* 0x000fe20000100800 */
[----:B---3--:R-:W-:-:S03]  /*11020*/  IADD3 R0, P2, R3, R228, RZ ;  /* 0x000000e403007210 */ /* 0x008fc60007f5e0ff */
[----:B------:R0:W-:Y:S01]  /*11030*/  STL [R1+0x13c4], R12 ;  /* 0x0013c40c01007387 */ /* 0x0001e20000100800 */
[----:B-1----:R-:W-:-:S03]  /*11040*/  IMAD R17, R17, 0x48, RZ ;  /* 0x0000004811117824 */ /* 0x002fc600078e02ff */
[----:B------:R1:W-:Y:S01]  /*11050*/  STL [R1+0x1400], R0 ;  /* 0x0014000001007387 */ /* 0x0003e20000100800 */
[C---:B0-----:R-:W-:Y:S01]  /*11060*/  IMAD.X R12, R124.reuse, 0x1, R231, P1 ;  /* 0x000000017c0c7824 */ /* 0x041fe200008e06e7 */
[----:B-1----:R-:W-:Y:S01]  /*11070*/  IADD3 R0, P1, R3, R226, RZ ;  /* 0x000000e203007210 */ /* 0x002fe20007f3e0ff */
        /* <DEDUP_REMOVED lines=15> */
[----:B-1----:R-:W-:Y:S01]  /*11170*/  IMAD.X R12, R125, 0x1, R231, P5 ;  /* 0x000000017d0c7824 */ /* 0x002fe200028e06e7 */
        /* <DEDUP_REMOVED lines=18> */
[----:B0-----:R-:W-:Y:S01]  /*112a0*/  IMAD.X R12, R127, 0x1, R231, P0 ;  /* 0x000000017f0c7824 */ /* 0x001fe200000e06e7 */
        /* <DEDUP_REMOVED lines=105> */
[----:B-1----:R-:W-:-:S03]  /*11940*/  IMAD.SHL.U32 R17, R17, 0x40, RZ ;  /* 0x0000004011117824 */ /* 0x002fc600078e00ff */
        /* <DEDUP_REMOVED lines=342> */
[C---:B------:R-:W-:Y:S02]  /*12eb0*/  IMAD.X R13, R249.reuse, 0x1, R229, P5 ;  /* 0x00000001f90d7824 */ /* 0x040fe400028e06e5 */
[----:B-1----:R-:W-:Y:S01]  /*12ec0*/  IMAD.X R12, R249, 0x1, R231, P6 ;  /* 0x00000001f90c7824 */ /* 0x002fe200030e06e7 */
[----:B--2---:R-:W-:Y:S02]  /*12ed0*/  IADD3 R0, P6, R17, R226, RZ ;  /* 0x000000e211007210 */ /* 0x004fe40007fde0ff */
[----:B------:R-:W1:Y:S01]  /*12ee0*/  LDC R17, c[0x0][0x238] ;  /* 0x00008e00ff117b82 */ /* 0x000e620000000800 */
[----:B0-----:R-:W-:Y:S01]  /*12ef0*/  IMAD R3, R3, 0x2d, RZ ;  /* 0x0000002d03037824 */ /* 0x001fe200078e02ff */
[----:B------:R0:W-:Y:S04]  /*12f00*/  STL [R1+0x172c], R12 ;  /* 0x00172c0c01007387 */ /* 0x0001e80000100800 */
[----:B------:R2:W-:Y:S01]  /*12f10*/  STL [R1+0x1768], R0 ;  /* 0x0017680001007387 */ /* 0x0005e20000100800 */
[----:B0-----:R-:W-:-:S03]  /*12f20*/  IADD3 R12, P5, R3, R232, RZ ;  /* 0x000000e8030c7210 */ /* 0x001fc60007fbe0ff */
[----:B------:R0:W-:Y:S01]  /*12f30*/  STL [R1+0x1734], R13 ;  /* 0x0017340d01007387 */ /* 0x0001e20000100800 */
[----:B--2---:R-:W-:-:S03]  /*12f40*/  IMAD.X R0, R249, 0x1, R227, P3 ;  /* 0x00000001f9007824 */ /* 0x004fc600018e06e3 */
[----:B------:R2:W-:Y:S01]  /*12f50*/  STL [R1+0x1770], R12 ;  /* 0x0017700c01007387 */ /* 0x0005e20000100800 */
[----:B0-----:R-:W-:-:S03]  /*12f60*/  IADD3 R13, P3, R3, R230, RZ ;  /* 0x000000e6030d7210 */ /* 0x001fc60007f7e0ff */
[----:B------:R0:W-:Y:S01]  /*12f70*/  STL [R1+0x173c], R0 ;  /* 0x00173c0001007387 */ /* 0x0001e20000100800 */
[----:B--2---:R-:W-:-:S03]  /*12f80*/  IMAD.X R12, R249, 0x1, R225, P2 ;  /* 0x00000001f90c7824 */ /* 0x004fc600010e06e1 */
[----:B------:R-:W-:Y:S01]  /*12f90*/  STL [R1+0x1778], R13 ;  /* 0x0017780d01007387 */ /* 0x000fe20000100800 */
[----:B------:R-:W-:-:S03]  /*12fa0*/  SHF.R.S32.HI R19, RZ, 0x1f, R3 ;  /* 0x0000001fff137819 */ /* 0x000fc60000011403 */
[----:B------:R2:W-:Y:S01]  /*12fb0*/  STL [R1+0x1744], R12 ;  /* 0x0017440c01007387 */ /* 0x0005e20000100800 */
[----:B0-----:R-:W-:Y:S01]  /*12fc0*/  IADD3 R0, P2, R3, R228, RZ ;  /* 0x000000e403007210 */ /* 0x001fe20007f5e0ff */
[----:B--2---:R-:W-:Y:S01]  /*12fd0*/  IMAD.X R12, R251, 0x1, R231, P1 ;  /* 0x00000001fb0c7824 */ /* 0x004fe200008e06e7 */
[----:B------:R-:W-:Y:S02]  /*12fe0*/  IADD3 R13, P1, R3, R226, RZ ;  /* 0x000000e2030d7210 */ /* 0x000fe40007f3e0ff */
[----:B------:R-:W0:Y:S01]  /*12ff0*/  LDC R3, c[0x0][0x238] ;  /* 0x00008e00ff037b82 */ /* 0x000e220000000800 */
[----:B-1----:R-:W-:Y:S01]  /*13000*/  IMAD R17, R17, 0x2c, RZ ;  /* 0x0000002c11117824 */ /* 0x002fe200078e02ff */
[----:B------:R1:W-:Y:S04]  /*13010*/  STL [R1+0x1780], R0 ;  /* 0x0017800001007387 */ /* 0x0003e80000100800 */
[----:B------:R2:W-:Y:S01]  /*13020*/  STL [R1+0x174c], R12 ;  /* 0x00174c0c01007387 */ /* 0x0005e20000100800 */
[----:B-1----:R-:W-:-:S03]  /*13030*/  IMAD.X R0, R251, 0x1, R229, P0 ;  /* 0x00000001fb007824 */ /* 0x002fc600000e06e5 */
[----:B------:R1:W-:Y:S01]  /*13040*/  STL [R1+0x1788], R13 ;  /* 0x0017880d01007387 */ /* 0x0003e20000100800 */
[----:B--2---:R-:W-:-:S03]  /*13050*/  IADD3 R12, P0, R17, R232, RZ ;  /* 0x000000e8110c7210 */ /* 0x004fc60007f1e0ff */
[----:B------:R2:W-:Y:S04]  /*13060*/  STL [R1+0x1754], R0 ;  /* 0x0017540001007387 */ /* 0x0005e80000100800 */
[----:B------:R3:W-:Y:S01]  /*13070*/  STL [R1+0x1790], R12 ;  /* 0x0017900c01007387 */ /* 0x0007e20000100800 */
[----:B-1----:R-:W-:Y:S01]  /*13080*/  IMAD.X R13, R251, 0x1, R227, P4 ;  /* 0x00000001fb0d7824 */ /* 0x002fe200020e06e3 */
[----:B--2---:R-:W-:-:S04]  /*13090*/  IADD3 R0, P4, R17, R230, RZ ;  /* 0x000000e611007210 */ /* 0x004fc80007f9e0ff */
[----:B------:R-:W-:Y:S01]  /*130a0*/  STL [R1+0x175c], R13 ;  /* 0x00175c0d01007387 */ /* 0x000fe20000100800 */
[----:B---3--:R-:W-:-:S03]  /*130b0*/  IMAD.X R12, R251, 0x1, R225, P6 ;  /* 0x00000001fb0c7824 */ /* 0x008fc600030e06e1 */
[----:B------:R1:W-:Y:S01]  /*130c0*/  STL [R1+0x1798], R0 ;  /* 0x0017980001007387 */ /* 0x0003e20000100800 */
[----:B0-----:R-:W-:-:S03]  /*130d0*/  IMAD R3, R3, 0x2b, RZ ;  /* 0x0000002b03037824 */ /* 0x001fc600078e02ff */
[----:B------:R0:W-:Y:S01]  /*130e0*/  STL [R1+0x1764], R12 ;  /* 0x0017640c01007387 */ /* 0x0001e20000100800 */
[----:B-1----:R-:W-:Y:S01]  /*130f0*/  IADD3 R0, P6, R17, R228, RZ ;  /* 0x000000e411007210 */ /* 0x002fe20007fde0ff */
[----:B0-----:R-:W-:-:S04]  /*13100*/  IMAD.X R12, R19, 0x1, R231, P5 ;  /* 0x00000001130c7824 */ /* 0x001fc800028e06e7 */
[----:B------:R0:W-:Y:S01]  /*13110*/  STL [R1+0x17a0], R0 ;  /* 0x0017a00001007387 */ /* 0x0001e20000100800 */
[----:B------:R-:W-:-:S03]  /*13120*/  IADD3 R13, P5, R17, R226, RZ ;  /* 0x000000e2110d7210 */ /* 0x000fc60007fbe0ff */
[----:B------:R1:W-:Y:S01]  /*13130*/  STL [R1+0x176c], R12 ;  /* 0x00176c0c01007387 */ /* 0x0003e20000100800 */
[----:B0-----:R-:W-:-:S03]  /*13140*/  IMAD.X R0, R19, 0x1, R229, P3 ;  /* 0x0000000113007824 */ /* 0x001fc600018e06e5 */
[----:B------:R0:W-:Y:S01]  /*13150*/  STL [R1+0x17a8], R13 ;  /* 0x0017a80d01007387 */ /* 0x0001e20000100800 */
[----:B-1----:R-:W-:-:S03]  /*13160*/  IADD3 R12, P3, R3, R232, RZ ;  /* 0x000000e8030c7210 */ /* 0x002fc60007f7e0ff */
[----:B------:R-:W-:Y:S04]  /*13170*/  STL [R1+0x1774], R0 ;  /* 0x0017740001007387 */ /* 0x000fe80000100800 */
[----:B------:R1:W-:Y:S01]  /*13180*/  STL [R1+0x17b0], R12 ;  /* 0x0017b00c01007387 */ /* 0x0003e20000100800 */
[C---:B0-----:R-:W-:Y:S02]  /*13190*/  IMAD.X R13, R19.reuse, 0x1, R227, P2 ;  /* 0x00000001130d7824 */ /* 0x041fe400010e06e3 */
[----:B-1----:R-:W-:Y:S01]  /*131a0*/  IMAD.X R12, R19, 0x1, R225, P1 ;  /* 0x00000001130c7824 */ /* 0x002fe200008e06e1 */
[----:B------:R-:W-:Y:S02]  /*131b0*/  SHF.R.S32.HI R19, RZ, 0x1f, R17 ;  /* 0x0000001fff137819 */ /* 0x000fe40000011411 */
[----:B------:R-:W0:Y:S01]  /*131c0*/  LDC R17, c[0x0][0x238] ;  /* 0x00008e00ff117b82 */ /* 0x000e220000000800 */
[C---:B------:R-:W-:Y:S01]  /*131d0*/  IADD3 R0, P2, R3.reuse, R230, RZ ;  /* 0x000000e603007210 */ /* 0x040fe20007f5e0ff */
[----:B------:R-:W-:Y:S04]  /*131e0*/  STL [R1+0x177c], R13 ;  /* 0x00177c0d01007387 */ /* 0x000fe80000100800 */
[----:B------:R1:W-:Y:S04]  /*131f0*/  STL [R1+0x17b8], R0 ;  /* 0x0017b80001007387 */ /* 0x0003e80000100800 */
[----:B------:R2:W-:Y:S01]  /*13200*/  STL [R1+0x1784], R12 ;  /* 0x0017840c01007387 */ /* 0x0005e20000100800 */
[----:B-1----:R-:W-:Y:S01]  /*13210*/  IADD3 R0, P1, R3, R228, RZ ;  /* 0x000000e403007210 */ /* 0x002fe20007f3e0ff */
[----:B--2---:R-:W-:-:S04]  /*13220*/  IMAD.X R12, R19, 0x1, R231, P0 ;  /* 0x00000001130c7824 */ /* 0x004fc800000e06e7 */
[----:B------:R1:W-:Y:S01]  /*13230*/  STL [R1+0x17c0], R0 ;  /* 0x0017c00001007387 */ /* 0x0003e20000100800 */
[----:B0-----:R-:W-:Y:S01]  /*13240*/  IMAD R17, R17, 0x2a, RZ ;  /* 0x0000002a11117824 */ /* 0x001fe200078e02ff */
[----:B------:R-:W-:Y:S02]  /*13250*/  IADD3 R13, P0, R3, R226, RZ ;  /* 0x000000e2030d7210 */ /* 0x000fe40007f1e0ff */
[----:B------:R0:W-:Y:S01]  /*13260*/  STL [R1+0x178c], R12 ;  /* 0x00178c0c01007387 */ /* 0x0001e20000100800 */
[----:B-1----:R-:W-:-:S03]  /*13270*/  IMAD.X R0, R19, 0x1, R229, P4 ;  /* 0x0000000113007824 */ /* 0x002fc600020e06e5 */
[----:B------:R1:W-:Y:S01]  /*13280*/  STL [R1+0x17c8], R13 ;  /* 0x0017c80d01007387 */ /* 0x0003e20000100800 */
[----:B0-----:R-:W-:-:S03]  /*13290*/  IADD3 R12, P4, R17, R232, RZ ;  /* 0x000000e8110c7210 */ /* 0x001fc60007f9e0ff */
[----:B------:R-:W-:Y:S04]  /*132a0*/  STL [R1+0x1794], R0 ;  /* 0x0017940001007387 */ /* 0x000fe80000100800 */
[----:B------:R0:W-:Y:S01]  /*132b0*/  STL [R1+0x17d0], R12 ;  /* 0x0017d00c01007387 */ /* 0x0001e20000100800 */
[C---:B-1----:R-:W-:Y:S02]  /*132c0*/  IMAD.X R13, R19.reuse, 0x1, R227, P6 ;  /* 0x00000001130d7824 */ /* 0x042fe400030e06e3 */
[----:B0-----:R-:W-:Y:S01]  /*132d0*/  IMAD.X R12, R19, 0x1, R225, P5 ;  /* 0x00000001130c7824 */ /* 0x001fe200028e06e1 */
        /* <DEDUP_REMOVED lines=180> */
[----:B0-----:R-:W-:Y:S01]  /*13e20*/  IMAD.SHL.U32 R17, R17, 0x20, RZ ;  /* 0x0000002011117824 */ /* 0x001fe200078e00ff */
        /* <DEDUP_REMOVED lines=540> */
[----:B0-----:R-:W-:Y:S02]  /*15ff0*/  IMAD.X R12, R19, 0x1, R225, P4 ;  /* 0x00000001130c7824 */ /* 0x001fe400020e06e1 */
[----:B------:R-:W0:Y:S01]  /*16000*/  LDC R19, c[0x0][0x238] ;  /* 0x00008e00ff137b82 */ /* 0x000e220000000800 */
[----:B------:R-:W-:Y:S01]  /*16010*/  IADD3 R0, P0, R17, R230, RZ ;  /* 0x000000e611007210 */ /* 0x000fe20007f1e0ff */
[----:B------:R1:W-:Y:S01]  /*16020*/  STL [R1+0x1c5c], R13 ;  /* 0x001c5c0d01007387 */ /* 0x0003e20000100800 */
[----:B------:R-:W-:-:S03]  /*16030*/  SHF.R.S32.HI R3, RZ, 0x1f, R3 ;  /* 0x0000001fff037819 */ /* 0x000fc60000011403 */
[----:B------:R2:W-:Y:S04]  /*16040*/  STL [R1+0x1c98], R0 ;  /* 0x001c980001007387 */ /* 0x0005e80000100800 */
[----:B------:R3:W-:Y:S01]  /*16050*/  STL [R1+0x1c64], R12 ;  /* 0x001c640c01007387 */ /* 0x0007e20000100800 */
[----:B-1----:R-:W-:Y:S01]  /*16060*/  IMAD.X R13, R3, 0x1, R231, P6 ;  /* 0x00000001030d7824 */ /* 0x002fe200030e06e7 */
[C---:B--2---:R-:W-:Y:S02]  /*16070*/  IADD3 R0, P4, R17.reuse, R228, RZ ;  /* 0x000000e411007210 */ /* 0x044fe40007f9e0ff */
[----:B---3--:R-:W-:-:S03]  /*16080*/  IADD3 R12, P6, R17, R226, RZ ;  /* 0x000000e2110c7210 */ /* 0x008fc60007fde0ff */
[----:B------:R1:W-:Y:S01]  /*16090*/  STL [R1+0x1ca0], R0 ;  /* 0x001ca00001007387 */ /* 0x0003e20000100800 */
[----:B0-----:R-:W-:-:S03]  /*160a0*/  IMAD R19, R19, 0x3, RZ ;  /* 0x0000000313137824 */ /* 0x001fc600078e02ff */
[----:B------:R0:W-:Y:S01]  /*160b0*/  STL [R1+0x1c6c], R13 ;  /* 0x001c6c0d01007387 */ /* 0x0001e20000100800 */
[----:B-1----:R-:W-:-:S03]  /*160c0*/  IMAD.X R0, R3, 0x1, R229, P5 ;  /* 0x0000000103007824 */ /* 0x002fc600028e06e5 */
[----:B------:R1:W-:Y:S01]  /*160d0*/  STL [R1+0x1ca8], R12 ;  /* 0x001ca80c01007387 */ /* 0x0003e20000100800 */
[----:B0-----:R-:W-:-:S03]  /*160e0*/  IADD3 R13, P5, R19, R232, RZ ;  /* 0x000000e8130d7210 */ /* 0x001fc60007fbe0ff */
[----:B------:R0:W-:Y:S01]  /*160f0*/  STL [R1+0x1c74], R0 ;  /* 0x001c740001007387 */ /* 0x0001e20000100800 */
[C---:B-1----:R-:W-:Y:S02]  /*16100*/  IMAD.X R12, R3.reuse, 0x1, R227, P3 ;  /* 0x00000001030c7824 */ /* 0x042fe400018e06e3 */
[----:B------:R-:W-:Y:S01]  /*16110*/  IMAD.X R3, R3, 0x1, R225, P2 ;  /* 0x0000000103037824 */ /* 0x000fe200010e06e1 */
[----:B0-----:R-:W-:Y:S01]  /*16120*/  IADD3 R0, P3, R19, R230, RZ ;  /* 0x000000e613007210 */ /* 0x001fe20007f7e0ff */
[----:B------:R-:W-:Y:S04]  /*16130*/  STL [R1+0x1cb0], R13 ;  /* 0x001cb00d01007387 */ /* 0x000fe80000100800 */
[----:B------:R-:W-:Y:S04]  /*16140*/  STL [R1+0x1c7c], R12 ;  /* 0x001c7c0c01007387 */ /* 0x000fe80000100800 */
[----:B------:R-:W-:Y:S04]  /*16150*/  STL [R1+0x1cb8], R0 ;  /* 0x001cb80001007387 */ /* 0x000fe80000100800 */
[----:B------:R0:W-:Y:S02]  /*16160*/  STL [R1+0x1c84], R3 ;  /* 0x001c840301007387 */ /* 0x0001e40000100800 */
[----:B0-----:R-:W0:Y:S01]  /*16170*/  LDC R3, c[0x0][0x238] ;  /* 0x00008e00ff037b82 */ /* 0x001e220000000800 */
[----:B------:R-:W-:-:S02]  /*16180*/  SHF.R.S32.HI R17, RZ, 0x1f, R17 ;  /* 0x0000001fff117819 */ /* 0x000fc40000011411 */
[----:B------:R-:W-:-:S03]  /*16190*/  IADD3 R0, P2, R19, R228, RZ ;  /* 0x000000e413007210 */ /* 0x000fc60007f5e0ff */
[C---:B------:R-:W-:Y:S02]  /*161a0*/  IMAD.X R12, R17.reuse, 0x1, R231, P1 ;  /* 0x00000001110c7824 */ /* 0x040fe400008e06e7 */
[----:B------:R1:W-:Y:S01]  /*161b0*/  STL [R1+0x1cc0], R0 ;  /* 0x001cc00001007387 */ /* 0x0003e20000100800 */
[----:B------:R-:W-:-:S03]  /*161c0*/  IMAD.X R13, R17, 0x1, R229, P0 ;  /* 0x00000001110d7824 */ /* 0x000fc600000e06e5 */
[----:B------:R2:W-:Y:S01]  /*161d0*/  STL [R1+0x1c8c], R12 ;  /* 0x001c8c0c01007387 */ /* 0x0005e20000100800 */
[----:B-1----:R-:W-:Y:S01]  /*161e0*/  IADD3 R0, P1, R19, R226, RZ ;  /* 0x000000e213007210 */ /* 0x002fe20007f3e0ff */
[----:B0-----:R-:W-:-:S04]  /*161f0*/  IMAD.SHL.U32 R3, R3, 0x2, RZ ;  /* 0x0000000203037824 */ /* 0x001fc800078e00ff */
[----:B------:R0:W-:Y:S01]  /*16200*/  STL [R1+0x1cc8], R0 ;  /* 0x001cc80001007387 */ /* 0x0001e20000100800 */
[----:B--2---:R-:W-:-:S03]  /*16210*/  IADD3 R12, P0, R3, R232, RZ ;  /* 0x000000e8030c7210 */ /* 0x004fc60007f1e0ff */
[----:B------:R-:W-:Y:S04]  /*16220*/  STL [R1+0x1c94], R13 ;  /* 0x001c940d01007387 */ /* 0x000fe80000100800 */
[----:B------:R1:W-:Y:S01]  /*16230*/  STL [R1+0x1cd0], R12 ;  /* 0x001cd00c01007387 */ /* 0x0003e20000100800 */
[C---:B0-----:R-:W-:Y:S02]  /*16240*/  IMAD.X R0, R17.reuse, 0x1, R227, P4 ;  /* 0x0000000111007824 */ /* 0x041fe400020e06e3 */
[----:B-1----:R-:W-:Y:S02]  /*16250*/  IMAD.X R12, R17, 0x1, R225, P6 ;  /* 0x00000001110c7824 */ /* 0x002fe400030e06e1 */
[----:B------:R-:W0:Y:S01]  /*16260*/  LDC R17, c[0x0][0x238] ;  /* 0x00008e00ff117b82 */ /* 0x000e220000000800 */
[----:B------:R-:W-:-:S02]  /*16270*/  IADD3 R13, P4, R3, R230, RZ ;  /* 0x000000e6030d7210 */ /* 0x000fc40007f9e0ff */
[----:B------:R-:W-:Y:S01]  /*16280*/  SHF.R.S32.HI R18, RZ, 0x1f, R19 ;  /* 0x0000001fff127819 */ /* 0x000fe20000011413 */
[----:B------:R1:W-:Y:S04]  /*16290*/  STL [R1+0x1c9c], R0 ;  /* 0x001c9c0001007387 */ /* 0x0003e80000100800 */
[----:B------:R-:W-:Y:S01]  /*162a0*/  STL [R1+0x1cd8], R13 ;  /* 0x001cd80d01007387 */ /* 0x000fe20000100800 */
[----:B------:R-:W2:Y:S03]  /*162b0*/  LDC R19, c[0x0][0x238] ;  /* 0x00008e00ff137b82 */ /* 0x000ea60000000800 */
[----:B------:R3:W-:Y:S01]  /*162c0*/  STL [R1+0x1ca4], R12 ;  /* 0x001ca40c01007387 */ /* 0x0007e20000100800 */
[----:B-1----:R-:W-:Y:S01]  /*162d0*/  IADD3 R0, P6, R3, R228, RZ ;  /* 0x000000e403007210 */ /* 0x002fe20007fde0ff */
[----:B---3--:R-:W-:-:S04]  /*162e0*/  IMAD.X R12, R18, 0x1, R231, P5 ;  /* 0x00000001120c7824 */ /* 0x008fc800028e06e7 */
[----:B------:R1:W-:Y:S04]  /*162f0*/  STL [R1+0x1ce0], R0 ;  /* 0x001ce00001007387 */ /* 0x0003e80000100800 */
[----:B------:R0:W-:Y:S01]  /*16300*/  STL [R1+0x1cac], R12 ;  /* 0x001cac0c01007387 */ /* 0x0001e20000100800 */
[----:B-1----:R-:W-:Y:S01]  /*16310*/  IMAD.X R0, R18, 0x1, R229, P3 ;  /* 0x0000000112007824 */ /* 0x002fe200018e06e5 */
[----:B0-----:R-:W-:Y:S02]  /*16320*/  IADD3 R12, P3, R232, R17, RZ ;  /* 0x00000011e80c7210 */ /* 0x001fe40007f7e0ff */
[----:B------:R-:W0:Y:S01]  /*16330*/  LDC R17, c[0x0][0x238] ;  /* 0x00008e00ff117b82 */ /* 0x000e220000000800 */
[----:B------:R-:W-:-:S05]  /*16340*/  IADD3 R13, P5, R3, R226, RZ ;  /* 0x000000e2030d7210 */ /* 0x000fca0007fbe0ff */
[----:B------:R-:W-:Y:S04]  /*16350*/  STL [R1+0x1ce8], R13 ;  /* 0x001ce80d01007387 */ /* 0x000fe80000100800 */
[----:B------:R1:W-:Y:S04]  /*16360*/  STL [R1+0x1cb4], R0 ;  /* 0x001cb40001007387 */ /* 0x0003e80000100800 */
[----:B------:R0:W-:Y:S01]  /*16370*/  STL [R1+0x1cf0], R12 ;  /* 0x001cf00c01007387 */ /* 0x0001e20000100800 */
[----:B-1----:R-:W-:Y:S01]  /*16380*/  IMAD.X R0, R18, 0x1, R227, P2 ;  /* 0x0000000112007824 */ /* 0x002fe200010e06e3 */
[----:B0-----:R-:W-:-:S02]  /*16390*/  IADD3 R12, P2, R230, R17, RZ ;  /* 0x00000011e60c7210 */ /* 0x001fc40007f5e0ff */
[----:B------:R-:W0:Y:S02]  /*163a0*/  LDC R17, c[0x0][0x238] ;  /* 0x00008e00ff117b82 */ /* 0x000e240000000800 */
[----:B------:R1:W-:Y:S01]  /*163b0*/  STL [R1+0x1cbc], R0 ;  /* 0x001cbc0001007387 */ /* 0x0003e20000100800 */
[----:B------:R-:W-:-:S03]  /*163c0*/  SHF.R.S32.HI R3, RZ, 0x1f, R3 ;  /* 0x0000001fff037819 */ /* 0x000fc60000011403 */
[----:B------:R3:W-:Y:S01]  /*163d0*/  STL [R1+0x1cf8], R12 ;  /* 0x001cf80c01007387 */ /* 0x0007e20000100800 */
[----:B-1----:R-:W-:Y:S02]  /*163e0*/  IMAD.X R0, R18, 0x1, R225, P1 ;  /* 0x0000000112007824 */ /* 0x002fe400008e06e1 */
[----:B---3--:R-:W-:-:S03]  /*163f0*/  IMAD.X R12, R3, 0x1, R231, P0 ;  /* 0x00000001030c7824 */ /* 0x008fc600000e06e7 */
[----:B------:R0:W-:Y:S02]  /*16400*/  STL [R1+0x1cc4], R0 ;  /* 0x001cc40001007387 */ /* 0x0001e40000100800 */
[----:B0-----:R-:W-:Y:S02]  /*16410*/  IADD3 R0, P0, R226, R17, RZ ;  /* 0x00000011e2007210 */ /* 0x001fe40007f1e0ff */
[----:B------:R-:W0:Y:S01]  /*16420*/  LDC R17, c[0x0][0x238] ;  /* 0x00008e00ff117b82 */ /* 0x000e220000000800 */
[----:B--2---:R-:W-:-:S05]  /*16430*/  IADD3 R13, P1, R228, R19, RZ ;  /* 0x00000013e40d7210 */ /* 0x004fca0007f3e0ff */
[----:B------:R-:W-:Y:S04]  /*16440*/  STL [R1+0x1d00], R13 ;  /* 0x001d000d01007387 */ /* 0x000fe80000100800 */
[----:B------:R1:W-:Y:S04]  /*16450*/  STL [R1+0x1ccc], R12 ;  /* 0x001ccc0c01007387 */ /* 0x0003e80000100800 */
[----:B------:R2:W-:Y:S01]  /*16460*/  STL [R1+0x1d08], R0 ;  /* 0x001d080001007387 */ /* 0x0005e20000100800 */
[C---:B-1----:R-:W-:Y:S02]  /*16470*/  IMAD.X R12, R3.reuse, 0x1, R227, P6 ;  /* 0x00000001030c7824 */ /* 0x042fe400030e06e3 */
[C---:B--2---:R-:W-:Y:S01]  /*16480*/  IMAD.X R0, R3.reuse, 0x1, R229, P4 ;  /* 0x0000000103007824 */ /* 0x044fe200020e06e5 */
[----:B0-----:R-:W-:Y:S01]  /*16490*/  SHF.R.S32.HI R17, RZ, 0x1f, R17 ;  /* 0x0000001fff117819 */ /* 0x001fe20000011411 */
[----:B------:R-:W-:-:S03]  /*164a0*/  IMAD.X R3, R3, 0x1, R225, P5 ;  /* 0x0000000103037824 */ /* 0x000fc600028e06e1 */
[----:B------:R0:W-:Y:S04]  /*164b0*/  STL [R1+0x1cd4], R0 ;  /* 0x001cd40001007387 */ /* 0x0001e80000100800 */
[----:B------:R1:W-:Y:S01]  /*164c0*/  STL [R1+0x1cdc], R12 ;  /* 0x001cdc0c01007387 */ /* 0x0003e20000100800 */
[----:B0-----:R-:W-:-:S03]  /*164d0*/  IMAD.X R0, R17, 0x1, R231, P3 ;  /* 0x0000000111007824 */ /* 0x001fc600018e06e7 */
[----:B------:R0:W-:Y:S01]  /*164e0*/  STL [R1+0x1ce4], R3 ;  /* 0x001ce40301007387 */ /* 0x0001e20000100800 */
[----:B-1----:R-:W-:-:S03]  /*164f0*/  IMAD.X R12, R17, 0x1, R229, P2 ;  /* 0x00000001110c7824 */ /* 0x002fc600010e06e5 */
[----:B------:R1:W-:Y:S01]  /*16500*/  STL [R1+0x1cec], R0 ;  /* 0x001cec0001007387 */ /* 0x0003e20000100800 */
[----:B0-----:R-:W-:-:S03]  /*16510*/  IMAD.X R3, R17, 0x1, R227, P1 ;  /* 0x0000000111037824 */ /* 0x001fc600008e06e3 */
[----:B------:R-:W-:Y:S01]  /*16520*/  STL [R1+0x1cf4], R12 ;  /* 0x001cf40c01007387 */ /* 0x000fe20000100800 */
[----:B-1----:R-:W-:-:S03]  /*16530*/  IMAD.X R0, R17, 0x1, R225, P0 ;  /* 0x0000000111007824 */ /* 0x002fc600000e06e1 */
[----:B------:R-:W-:Y:S01]  /*16540*/  STL [R1+0x1cfc], R3 ;  /* 0x001cfc0301007387 */ /* 0x000fe20000100800 */
[----:B------:R-:W-:Y:S01]  /*16550*/  UIADD3.64 UR10, UR4, 0x604, URZ ;  /* 0x00000604040a7897 */ /* 0x000fe2000fffe03f */
[----:B------:R-:W-:Y:S01]  /*16560*/  CS2R R110, SRZ ;  /* 0x00000000006e7805 */ /* 0x000fe2000001ff00 */
[----:B------:R-:W-:Y:S01]  /*16570*/  UIADD3.64 UR14, UR4, 0x7fe, URZ ;  /* 0x000007fe040e7897 */ /* 0x000fe2000fffe03f */
[----:B------:R0:W-:Y:S01]  /*16580*/  STL [R1+0x1d04], R0 ;  /* 0x001d040001007387 */ /* 0x0001e20000100800 */
[----:B------:R-:W-:Y:S01]  /*16590*/  UIADD3.64 UR10, UR4, 0x800, URZ ;  /* 0x00000800040a7897 */ /* 0x000fe2000fffe03f */
[----:B------:R-:W-:Y:S02]  /*165a0*/  CS2R R112, SRZ ;  /* 0x0000000000707805 */ /* 0x000fe4000001ff00 */
[----:B------:R-:W-:Y:S02]  /*165b0*/  CS2R R114, SRZ ;  /* 0x0000000000727805 */ /* 0x000fe4000001ff00 */
[----:B------:R-:W-:-:S02]  /*165c0*/  CS2R R116, SRZ ;  /* 0x0000000000747805 */ /* 0x000fc4000001ff00 */
[----:B------:R-:W-:Y:S02]  /*165d0*/  CS2R R118, SRZ ;  /* 0x0000000000767805 */ /* 0x000fe4000001ff00 */
[----:B------:R-:W-:Y:S02]  /*165e0*/  CS2R R120, SRZ ;  /* 0x0000000000787805 */ /* 0x000fe4000001ff00 */
[----:B------:R-:W-:Y:S02]  /*165f0*/  CS2R R122, SRZ ;  /* 0x00000000007a7805 */ /* 0x000fe4000001ff00 */
        /* <DEDUP_REMOVED lines=46> */
[----:B------:R-:W-:Y:S01]  /*168e0*/  SHF.R.S32.HI R224, RZ, 0x1f, R233 ;  /* 0x0000001fffe07819 */ /* 0x000fe200000114e9 */
[----:B------:R-:W-:Y:S01]  /*168f0*/  UIADD3.64 UR14, UR4, 0x802, URZ ;  /* 0x00000802040e7897 */ /* 0x000fe2000fffe03f */
[----:B0-----:R-:W-:Y:S01]  /*16900*/  SHF.R.S32.HI R0, RZ, 0x1f, R2 ;  /* 0x0000001fff007819 */ /* 0x001fe20000011402 */
[----:B------:R-:W-:Y:S02]  /*16910*/  UIADD3.64 UR10, UR4, 0x804, URZ ;  /* 0x00000804040a7897 */ /* 0x000fe4000fffe03f */
[----:B------:R-:W-:Y:S02]  /*16920*/  UIADD3.64 UR14, UR4, 0x9fe, URZ ;  /* 0x000009fe040e7897 */ /* 0x000fe4000fffe03f */
[----:B------:R-:W-:Y:S02]  /*16930*/  UIADD3.64 UR10, UR4, 0xa00, URZ ;  /* 0x00000a00040a7897 */ /* 0x000fe4000fffe03f */
[----:B------:R-:W-:-:S02]  /*16940*/  UIADD3.64 UR20, UR4, 0xa02, URZ ;  /* 0x00000a0204147897 */ /* 0x000fc4000fffe03f */
[----:B------:R-:W-:Y:S02]  /*16950*/  UIADD3.64 UR24, UR4, 0xa04, URZ ;  /* 0x00000a0404187897 */ /* 0x000fe4000fffe03f */
[----:B------:R-:W-:Y:S01]  /*16960*/  UIADD3.64 UR28, UR4, 0xbfe, URZ ;  /* 0x00000bfe041c7897 */ /* 0x000fe2000fffe03f */
[----:B------:R-:W-:Y:S01]  /*16970*/  UMOV UR19, 0x40000040 ;  /* 0x4000004000137882 */ /* 0x000fe20000000000 */
[----:B------:R-:W-:Y:S02]  /*16980*/  UIADD3.64 UR32, UR4, 0xc00, URZ ;  /* 0x00000c0004207897 */ /* 0x000fe4000fffe03f */
[----:B------:R-:W-:Y:S02]  /*16990*/  UIADD3.64 UR36, UR4, 0xc02, URZ ;  /* 0x00000c0204247897 */ /* 0x000fe4000fffe03f */
[----:B------:R-:W-:Y:S02]  /*169a0*/  UIADD3.64 UR40, UR4, 0xc04, URZ ;  /* 0x00000c0404287897 */ /* 0x000fe4000fffe03f */
[----:B------:R-:W-:-:S02]  /*169b0*/  UIADD3.64 UR44, UR4, 0xdfe, URZ ;  /* 0x00000dfe042c7897 */ /* 0x000fc4000fffe03f */
[----:B------:R-:W-:Y:S02]  /*169c0*/  UIADD3.64 UR48, UR4, 0xe00, URZ ;  /* 0x00000e0004307897 */ /* 0x000fe4000fffe03f */
[----:B------:R-:W-:Y:S02]  /*169d0*/  UIADD3.64 UR52, UR4, 0xe02, URZ ;  /* 0x00000e0204347897 */ /* 0x000fe4000fffe03f */
[----:B------:R-:W-:Y:S02]  /*169e0*/  UIADD3.64 UR56, UR4, 0xe04, URZ ;  /* 0x00000e0404387897 */ /* 0x000fe4000fffe03f */
[----:B------:R-:W-:Y:S02]  /*169f0*/  UIADD3.64 UR10, UR6, 0x2, URZ ;  /* 0x00000002060a7897 */ /* 0x000fe4000fffe03f */
[----:B------:R-:W-:-:S12]  /*16a00*/  UIADD3.64 UR14, UR6, 0x4, URZ ;  /* 0x00000004060e7897 */ /* 0x000fd8000fffe03f */
.L_x_2:
[----:B------:R-:W-:Y:S04]  /*16a10*/  STL [R1+0x2dd8], R243 ;  /* 0x002dd8f301007387 */ /* 0x000fe80000100800 */
        /* <DEDUP_REMOVED lines=289> */
[----:B------:R-:W-:Y:S04]  /*17c30*/  STL.64 [R1+0x2480], R214 ;  /* 0x002480d601007387 */ /* 0x000fe80000100a00 */
        /* <DEDUP_REMOVED lines=24> */
[----:B------:R-:W-:Y:S04]  /*17dc0*/  STL [R1+0x2960], R166 ;  /* 0x002960a601007387 */ /* 0x000fe80000100800 */
[----:B------:R-:W-:Y:S04]  /*17dd0*/  STL.64 [R1+0x23b8], R164 ;  /* 0x0023b8a401007387 */ /* 0x000fe80000100a00 */
[----:B------:R-:W-:Y:S04]  /*17de0*/  STL [R1+0x2964], R164 ;  /* 0x002964a401007387 */ /* 0x000fe80000100800 */
[----:B------:R-:W-:Y:S04]  /*17df0*/  STL [R1+0x295c], R165 ;  /* 0x00295ca501007387 */ /* 0x000fe80000100800 */
[----:B------:R-:W-:Y:S04]  /*17e00*/  STL.64 [R1+0x23b0], R162 ;  /* 0x0023b0a201007387 */ /* 0x000fe80000100a00 */
        /* <DEDUP_REMOVED lines=16> */
[----:B------:R-:W-:Y:S04]  /*17f10*/  STL [R1+0x2954], R136 ;  /* 0x0029548801007387 */ /* 0x000fe80000100800 */
        /* <DEDUP_REMOVED lines=43> */
[----:B------:R-:W-:Y:S04]  /*181d0*/  STL [R1+0x227c], R85 ;  /* 0x00227c5501007387 */ /* 0x000fe80000100800 */
[----:B0-----:R0:W-:Y:S04]  /*181e0*/  STL [R1+0x2278], R86 ;  /* 0x0022785601007387 */ /* 0x0011e80000100800 */
[----:B------:R1:W-:Y:S04]  /*181f0*/  STL [R1+0x2274], R87 ;  /* 0x0022745701007387 */ /* 0x0003e80000100800 */
[----:B------:R-:W2:Y:S01]  /*18200*/  LDL.LU R2, [R1+0xd04] ;  /* 0x000d040001027983 */ /* 0x000ea20000300800 */
[----:B------:R-:W-:-:S03]  /*18210*/  MOV R3, UR49 ;  /* 0x0000003100037c02 */ /* 0x000fc60008000f00 */
[----:B------:R-:W3:Y:S01]  /*18220*/  LDL.LU R0, [R1+0x1d00] ;  /* 0x001d000001007983 */ /* 0x000ee20000300800 */
[----:B0-----:R-:W-:-:S03]  /*18230*/  MOV R86, UR57 ;  /* 0x0000003900567c02 */ /* 0x001fc60008000f00 */
[----:B------:R-:W4:Y:S01]  /*18240*/  LDL.LU R233, [R1+0xd54] ;  /* 0x000d540001e97983 */ /* 0x000f220000300800 */
[----:B-1----:R-:W-:Y:S02]  /*18250*/  MOV R87, UR56 ;  /* 0x0000003800577c02 */ /* 0x002fe40008000f00 */
[----:B------:R-:W-:Y:S01]  /*18260*/  MOV R84, UR53 ;  /* 0x0000003500547c02 */ /* 0x000fe20008000f00 */
[----:B-----5:R-:W-:Y:S01]  /*18270*/  STL [R1+0x2238], R237 ;  /* 0x002238ed01007387 */ /* 0x020fe20000100800 */
[----:B------:R-:W-:Y:S02]  /*18280*/  MOV R85, UR52 ;  /* 0x0000003400557c02 */ /* 0x000fe40008000f00 */
[----:B------:R-:W-:Y:S01]  /*18290*/  MOV R83, UR48 ;  /* 0x0000003000537c02 */ /* 0x000fe20008000f00 */
[----:B------:R-:W-:Y:S01]  /*182a0*/  STL [R1+0x2234], R236 ;  /* 0x002234ec01007387 */ /* 0x000fe20000100800 */
[----:B------:R-:W-:Y:S02]  /*182b0*/  PRMT R162, RZ, 0x7610, R162 ;  /* 0x00007610ffa27816 */ /* 0x000fe400000000a2 */
[----:B------:R-:W-:Y:S01]  /*182c0*/  PRMT R163, RZ, 0x7610, R163 ;  /* 0x00007610ffa37816 */ /* 0x000fe200000000a3 */
[----:B------:R-:W-:Y:S04]  /*182d0*/  STL [R1+0x2230], R235 ;  /* 0x002230eb01007387 */ /* 0x000fe80000100800 */
[----:B------:R-:W-:Y:S04]  /*182e0*/  STL [R1+0x222c], R234 ;  /* 0x00222cea01007387 */ /* 0x000fe80000100800 */
[----:B------:R-:W-:Y:S04]  /*182f0*/  STL [R1+0x2228], R4 ;  /* 0x0022280401007387 */ /* 0x000fe80000100800 */
[----:B------:R0:W-:Y:S04]  /*18300*/  STL [R1+0x2120], R3 ;  /* 0x0021200301007387 */ /* 0x0001e80000100800 */
[----:B------:R-:W-:Y:S04]  /*18310*/  STL.64 [R1+0x2580], R86 ;  /* 0x0025805601007387 */ /* 0x000fe80000100a00 */
[----:B------:R-:W-:Y:S01]  /*18320*/  STL [R1+0x2920], R87 ;  /* 0x0029205701007387 */ /* 0x000fe20000100800 */
[----:B0-----:R-:W2:Y:S03]  /*18330*/  LDC R3, c[0x0][0x230] ;  /* 0x00008c00ff037b82 */ /* 0x001ea60000000800 */
        /* <DEDUP_REMOVED lines=64> */
[----:B------:R-:W-:Y:S01]  /*18740*/  STL.64 [R1+0x24d0], R42 ;  /* 0x0024d02a01007387 */ /* 0x000fe20000100a00 */
[----:B--2---:R-:W-:-:S03]  /*18750*/  IMAD R3, R2, -0x80, R3 ;  /* 0xffffff8002037824 */ /* 0x004fc600078e0203 */
[----:B------:R-:W-:Y:S02]  /*18760*/  STL [R1+0x2860], R43 ;  /* 0x0028602b01007387 */ /* 0x000fe40000100800 */
[C---:B------:R-:W-:Y:S02]  /*18770*/  ISETP.GT.AND P0, PT, R3.reuse, RZ, PT ;  /* 0x000000ff0300720c */ /* 0x040fe40003f04270 */
[----:B------:R-:W-:Y:S01]  /*18780*/  STL [R1+0x2858], R42 ;  /* 0x0028582a01007387 */ /* 0x000fe20000100800 */
[----:B------:R-:W-:Y:S02]  /*18790*/  PRMT R137, RZ, 0x7610, R137 ;  /* 0x00007610ff897816 */ /* 0x000fe40000000089 */
[----:B------:R-:W-:Y:S01]  /*187a0*/  PRMT R88, RZ, 0x7610, R88 ;  /* 0x00007610ff587816 */ /* 0x000fe20000000058 */
[----:B------:R-:W-:Y:S01]  /*187b0*/  STL.64 [R1+0x24c8], R40 ;  /* 0x0024c82801007387 */ /* 0x000fe20000100a00 */
[----:B------:R-:W-:-:S03]  /*187c0*/  ISETP.GT.AND P1, PT, R3, 0x1, PT ;  /* 0x000000010300780c */ /* 0x000fc60003f24270 */
[----:B------:R-:W-:Y:S03]  /*187d0*/  STL [R1+0x285c], R40 ;  /* 0x00285c2801007387 */ /* 0x000fe60000100800 */
[----:B------:R-:W-:Y:S01]  /*187e0*/  @P0 IMAD.MOV.U32 R12, RZ, RZ, R226 ;  /* 0x000000ffff0c0224 */ /* 0x000fe200078e00e2 */
[----:B------:R-:W-:Y:S01]  /*187f0*/  STL [R1+0x2854], R41 ;  /* 0x0028542901007387 */ /* 0x000fe20000100800 */
[----:B------:R-:W-:-:S03]  /*18800*/  @P0 IMAD.MOV.U32 R13, RZ, RZ, R225 ;  /* 0x000000ffff0d0224 */ /* 0x000fc600078e00e1 */
        /* <DEDUP_REMOVED lines=19> */
[----:B------:R0:W2:Y:S04]  /*18940*/  @P0 LDG.E.U8 R162, desc[UR60][R12.64] ;  /* 0x0000003c0ca20981 */ /* 0x0000a8000c1e1100 */
[----:B------:R-:W-:Y:S04]  /*18950*/  STL [R1+0x2820], R27 ;  /* 0x0028201b01007387 */ /* 0x000fe80000100800 */
[----:B------:R-:W-:Y:S01]  /*18960*/  STL [R1+0x2818], R26 ;  /* 0x0028181a01007387 */ /* 0x000fe20000100800 */
[----:B0-----:R-:W-:-:S02]  /*18970*/  @P0 IMAD.MOV.U32 R12, RZ, RZ, R228 ;  /* 0x000000ffff0c0224 */ /* 0x001fc400078e00e4 */
[----:B------:R-:W-:Y:S01]  /*18980*/  @P0 IMAD.MOV.U32 R13, RZ, RZ, R227 ;  /* 0x000000ffff0d0224 */ /* 0x000fe200078e00e3 */
[----:B------:R-:W-:Y:S04]  /*18990*/  STL.64 [R1+0x2488], R24 ;  /* 0x0024881801007387 */ /* 0x000fe80000100a00 */
[----:B------:R-:W-:Y:S04]  /*189a0*/  STL [R1+0x281c], R24 ;  /* 0x00281c1801007387 */ /* 0x000fe80000100800 */
[----:B------:R-:W-:Y:S04]  /*189b0*/  STL [R1+0x2814], R25 ;  /* 0x0028141901007387 */ /* 0x000fe80000100800 */
[----:B------:R-:W-:Y:S04]  /*189c0*/  STL [R1+0x25dc], R2 ;  /* 0x0025dc0201007387 */ /* 0x000fe80000100800 */
[----:B------:R0:W2:Y:S04]  /*189d0*/  @P0 LDG.E.U8 R163, desc[UR60][R12.64] ;  /* 0x0000003c0ca30981 */ /* 0x0000a8000c1e1100 */
[----:B------:R-:W-:Y:S04]  /*189e0*/  STL [R1+0x25e0], R226 ;  /* 0x0025e0e201007387 */ /* 0x000fe80000100800 */
[----:B------:R1:W-:Y:S01]  /*189f0*/  STL [R1+0x2270], R225 ;  /* 0x002270e101007387 */ /* 0x0003e20000100800 */
[----:B0-----:R-:W-:-:S02]  /*18a00*/  @P0 IMAD.MOV.U32 R12, RZ, RZ, R230 ;  /* 0x000000ffff0c0224 */ /* 0x001fc400078e00e6 */
[----:B------:R-:W-:-:S05]  /*18a10*/  @P0 IMAD.MOV.U32 R13, RZ, RZ, R229 ;  /* 0x000000ffff0d0224 */ /* 0x000fca00078e00e5 */
[----:B------:R0:W2:Y:S04]  /*18a20*/  @P0 LDG.E.U8 R137, desc[UR60][R12.64] ;  /* 0x0000003c0c890981 */ /* 0x0000a8000c1e1100 */
[----:B-1----:R-:W3:Y:S04]  /*18a30*/  LDL.LU R225, [R1+0x1d08] ;  /* 0x001d080001e17983 */ /* 0x002ee80000300800 */
[----:B------:R-:W-:Y:S01]  /*18a40*/  STL [R1+0x25e4], R228 ;  /* 0x0025e4e401007387 */ /* 0x000fe20000100800 */
[----:B0-----:R-:W-:-:S03]  /*18a50*/  @P0 IMAD.MOV.U32 R12, RZ, RZ, R232 ;  /* 0x000000ffff0c0224 */ /* 0x001fc600078e00e8 */
[----:B------:R0:W-:Y:S01]  /*18a60*/  STL [R1+0x226c], R227 ;  /* 0x00226ce301007387 */ /* 0x0001e20000100800 */
[----:B------:R-:W-:-:S05]  /*18a70*/  @P0 IMAD.MOV.U32 R13, RZ, RZ, R231 ;  /* 0x000000ffff0d0224 */ /* 0x000fca00078e00e7 */
[----:B------:R3:W2:Y:S04]  /*18a80*/  @P0 LDG.E.U8 R88, desc[UR60][R12.64] ;  /* 0x0000003c0c580981 */ /* 0x0006a8000c1e1100 */
[----:B0-----:R-:W4:Y:S04]  /*18a90*/  LDL.LU R227, [R1+0x1cf8] ;  /* 0x001cf80001e37983 */ /* 0x001f280000300800 */
[----:B------:R-:W-:Y:S04]  /*18aa0*/  STL [R1+0x25e8], R230 ;  /* 0x0025e8e601007387 */ /* 0x000fe80000100800 */
[----:B------:R0:W-:Y:S04]  /*18ab0*/  STL [R1+0x2268], R229 ;  /* 0x002268e501007387 */ /* 0x0001e80000100800 */
[----:B0-----:R-:W2:Y:S04]  /*18ac0*/  LDL.LU R229, [R1+0x1cf0] ;  /* 0x001cf00001e57983 */ /* 0x001ea80000300800 */
[----:B------:R-:W-:Y:S04]  /*18ad0*/  STL [R1+0x25ec], R232 ;  /* 0x0025ece801007387 */ /* 0x000fe80000100800 */
[----:B------:R0:W-:Y:S04]  /*18ae0*/  STL [R1+0x2264], R231 ;  /* 0x002264e701007387 */ /* 0x0001e80000100800 */
[----:B0-----:R-:W2:Y:S04]  /*18af0*/  LDL.LU R231, [R1+0x1ce8] ;  /* 0x001ce80001e77983 */ /* 0x001ea80000300800 */
[----:B------:R-:W4:Y:S01]  /*18b00*/  LDL R13, [R1+0x1d04] ;  /* 0x001d0400010d7983 */ /* 0x000f220000100800 */
[----:B------:R-:W-:Y:S01]  /*18b10*/  PRMT R22, RZ, 0x7610, R22 ;  /* 0x00007610ff167816 */ /* 0x000fe20000000016 */
[----:B---3--:R-:W-:-:S02]  /*18b20*/  @P1 IMAD.MOV.U32 R12, RZ, RZ, R225 ;  /* 0x000000ffff0c1224 */ /* 0x008fc400078e00e1 */
[----:B------:R-:W-:Y:S04]  /*18b30*/  STL [R1+0x25f0], R225 ;  /* 0x0025f0e101007387 */ /* 0x000fe80000100800 */
[----:B----4-:R0:W3:Y:S04]  /*18b40*/  @P1 LDG.E.U8 R22, desc[UR60][R12.64] ;  /* 0x0000003c0c161981 */ /* 0x0100e8000c1e1100 */
[----:B------:R-:W4:Y:S01]  /*18b50*/  LDL R13, [R1+0x1cfc] ;  /* 0x001cfc00010d7983 */ /* 0x000f220000100800 */
[----:B------:R-:W-:Y:S01]  /*18b60*/  PRMT R164, RZ, 0x7610, R164 ;  /* 0x00007610ffa47816 */ /* 0x000fe200000000a4 */
[----:B0-----:R-:W-:-:S02]  /*18b70*/  @P1 IMAD.MOV.U32 R12, RZ, RZ, R0 ;  /* 0x000000ffff0c1224 */ /* 0x001fc400078e0000 */
[----:B------:R-:W-:Y:S01]  /*18b80*/  STL [R1+0x25f4], R0 ;  /* 0x0025f40001007387 */ /* 0x000fe20000100800 */
[----:B------:R-:W-:-:S03]  /*18b90*/  PRMT R236, RZ, 0x7610, R236 ;  /* 0x00007610ffec7816 */ /* 0x000fc600000000ec */
[----:B----4-:R0:W4:Y:S04]  /*18ba0*/  @P1 LDG.E.U8 R164, desc[UR60][R12.64] ;  /* 0x0000003c0ca41981 */ /* 0x010128000c1e1100 */
[----:B------:R-:W2:Y:S01]  /*18bb0*/  LDL R13, [R1+0x1cf4] ;  /* 0x001cf400010d7983 */ /* 0x000ea20000100800 */
[----:B0-----:R-:W-:-:S03]  /*18bc0*/  @P1 IMAD.MOV.U32 R12, RZ, RZ, R227 ;  /* 0x000000ffff0c1224 */ /* 0x001fc600078e00e3 */
[----:B------:R-:W-:Y:S01]  /*18bd0*/  STL [R1+0x25f8], R227 ;  /* 0x0025f8e301007387 */ /* 0x000fe20000100800 */
[----:B------:R-:W-:-:S03]  /*18be0*/  PRMT R136, RZ, 0x7610, R136 ;  /* 0x00007610ff887816 */ /* 0x000fc60000000088 */
[----:B--2---:R0:W2:Y:S04]  /*18bf0*/  @P1 LDG.E.U8 R236, desc[UR60][R12.64] ;  /* 0x0000003c0cec1981 */ /* 0x0040a8000c1e1100 */
[----:B------:R-:W3:Y:S01]  /*18c00*/  LDL R13, [R1+0x1cec] ;  /* 0x001cec00010d7983 */ /* 0x000ee20000100800 */
[----:B0-----:R-:W-:-:S03]  /*18c10*/  @P1 IMAD.MOV.U32 R12, RZ, RZ, R229 ;  /* 0x000000ffff0c1224 */ /* 0x001fc600078e00e5 */
[----:B------:R-:W-:Y:S01]  /*18c20*/  STL [R1+0x25fc], R229 ;  /* 0x0025fce501007387 */ /* 0x000fe20000100800 */
[----:B------:R-:W-:-:S03]  /*18c30*/  ISETP.GT.AND P0, PT, R3, 0x2, PT ;  /* 0x000000020300780c */ /* 0x000fc60003f04270 */
[----:B---3--:R0:W3:Y:S04]  /*18c40*/  @P1 LDG.E.U8 R136, desc[UR60][R12.64] ;  /* 0x0000003c0c881981 */ /* 0x0080e8000c1e1100 */
[----:B------:R-:W4:Y:S01]  /*18c50*/  LDL R13, [R1+0x1ce4] ;  /* 0x001ce400010d7983 */ /* 0x000f220000100800 */
[----:B------:R-:W-:-:S05]  /*18c60*/  PRMT R252, RZ, 0x7610, R252 ;  /* 0x00007610fffc7816 */ /* 0x000fca00000000fc */
[----:B0-----:R-:W-:Y:S01]  /*18c70*/  @P0 IMAD.MOV.U32 R12, RZ, RZ, R231 ;  /* 0x000000ffff0c0224 */ /* 0x001fe200078e00e7 */
[----:B------:R-:W-:Y:S04]  /*18c80*/  STL [R1+0x2600], R231 ;  /* 0x002600e701007387 */ /* 0x000fe80000100800 */
[----:B----4-:R0:W4:Y:S04]  /*18c90*/  @P0 LDG.E.U8 R252, desc[UR60][R12.64] ;  /* 0x0000003c0cfc0981 */ /* 0x010128000c1e1100 */
[----:B------:R-:W0:Y:S04]  /*18ca0*/  LDL R12, [R1+0x1cdc] ;  /* 0x001cdc00010c7983 */ /* 0x000e280000100800 */
[----:B------:R-:W0:Y:S01]  /*18cb0*/  LDL R13, [R1+0x1ce0] ;  /* 0x001ce000010d7983 */ /* 0x000e220000100800 */
[----:B------:R-:W-:-:S02]  /*18cc0*/  PRMT R166, RZ, 0x7610, R166 ;  /* 0x00007610ffa67816 */ /* 0x000fc400000000a6 */
[----:B0-----:R-:W-:-:S04]  /*18cd0*/  @P0 LOP3.LUT R13, R13, R12, RZ, 0x3c, !PT ;  /* 0x0000000c0d0d0212 */ /* 0x001fc800078e3cff */
[----:B------:R-:W-:-:S04]  /*18ce0*/  @P0 LOP3.LUT R12, R13, R12, RZ, 0x3c, !PT ;  /* 0x0000000c0d0c0212 */ /* 0x000fc800078e3cff */
[----:B------:R-:W-:-:S05]  /*18cf0*/  @P0 LOP3.LUT R13, R13, R12, RZ, 0x3c, !PT ;  /* 0x0000000c0d0d0212 */ /* 0x000fca00078e3cff */
[----:B------:R0:W2:Y:S04]  /*18d00*/  @P0 LDG.E.U8 R166, desc[UR60][R12.64] ;  /* 0x0000003c0ca60981 */ /* 0x0000a8000c1e1100 */
[----:B------:R-:W0:Y:S04]  /*18d10*/  LDL R12, [R1+0x1cd4] ;  /* 0x001cd400010c7983 */ /* 0x000e280000100800 */
[----:B------:R-:W0:Y:S01]  /*18d20*/  LDL R13, [R1+0x1cd8] ;  /* 0x001cd800010d7983 */ /* 0x000e220000100800 */
[----:B------:R-:W-:Y:S02]  /*18d30*/  PRMT R100, RZ, 0x7610, R100 ;  /* 0x00007610ff647816 */ /* 0x000fe40000000064 */
[----:B0-----:R-:W-:-:S04]  /*18d40*/  @P0 LOP3.LUT R13, R13, R12, RZ, 0x3c, !PT ;  /* 0x0000000c0d0d0212 */ /* 0x001fc800078e3cff */
[----:B------:R-:W-:-:S04]  /*18d50*/  @P0 LOP3.LUT R12, R13, R12, RZ, 0x3c, !PT ;  /* 0x0000000c0d0c0212 */ /* 0x000fc800078e3cff */
[----:B------:R-:W-:-:S05]  /*18d60*/  @P0 LOP3.LUT R13, R13, R12, RZ, 0x3c, !PT ;  /* 0x0000000c0d0d0212 */ /* 0x000fca00078e3cff */
[----:B------:R0:W3:Y:S04]  /*18d70*/  @P0 LDG.E.U8 R100, desc[UR60][R12.64] ;  /* 0x0000003c0c640981 */ /* 0x0000e8000c1e1100 */
[----:B------:R-:W0:Y:S04]  /*18d80*/  LDL R12, [R1+0x1ccc] ;  /* 0x001ccc00010c7983 */ /* 0x000e280000100800 */
[----:B------:R-:W0:Y:S01]  /*18d90*/  LDL R13, [R1+0x1cd0] ;  /* 0x001cd000010d7983 */ /* 0x000e220000100800 */
[----:B------:R-:W-:Y:S02]  /*18da0*/  PRMT R243, RZ, 0x7610, R243 ;  /* 0x00007610fff37816 */ /* 0x000fe400000000f3 */
[----:B0-----:R-:W-:-:S04]  /*18db0*/  @P0 LOP3.LUT R13, R13, R12, RZ, 0x3c, !PT ;  /* 0x0000000c0d0d0212 */ /* 0x001fc800078e3cff */
[----:B------:R-:W-:-:S04]  /*18dc0*/  @P0 LOP3.LUT R12, R13, R12, RZ, 0x3c, !PT ;  /* 0x0000000c0d0c0212 */ /* 0x000fc800078e3cff */
[----:B------:R-:W-:-:S05]  /*18dd0*/  @P0 LOP3.LUT R13, R13, R12, RZ, 0x3c, !PT ;  /* 0x0000000c0d0d0212 */ /* 0x000fca00078e3cff */
[----:B------:R-:W4:Y:S01]  /*18de0*/  @P0 LDG.E.U8 R243, desc[UR60][R12.64] ;  /* 0x0000003c0cf30981 */ /* 0x000f22000c1e1100 */
[----:B------:R-:W-:-:S03]  /*18df0*/  ISETP.GT.AND P1, PT, R3, 0x3, PT ;  /* 0x000000030300780c */ /* 0x000fc60003f24270 */
[----:B----4-:R0:W-:Y:S04]  /*18e00*/  STL [R1+0x61c], R243 ;  /* 0x00061cf301007387 */ /* 0x0101e80000100800 */
[----:B0-----:R-:W4:Y:S04]  /*18e10*/  LDL.LU R243, [R1+0x2dd8] ;  /* 0x002dd80001f37983 */ /* 0x001f280000300800 */
[----:B------:R-:W2:Y:S04]  /*18e20*/  LDL R12, [R1+0x1cc4] ;  /* 0x001cc400010c7983 */ /* 0x000ea80000100800 */
[----:B------:R-:W2:Y:S01]  /*18e30*/  LDL R13, [R1+0x1cc8] ;  /* 0x001cc800010d7983 */ /* 0x000ea20000100800 */
[----:B------:R-:W-:-:S02]  /*18e40*/  PRMT R21, RZ, 0x7610, R21 ;  /* 0x00007610ff157816 */ /* 0x000fc40000000015 */
[----:B--2---:R-:W-:-:S04]  /*18e50*/  @P1 LOP3.LUT R13, R13, R12, RZ, 0x3c, !PT ;  /* 0x0000000c0d0d1212 */ /* 0x004fc800078e3cff */
        /* <DEDUP_REMOVED lines=26> */
[----:B------:R-:W-:Y:S02]  /*19000*/  ISETP.GT.AND P0, PT, R3, 0x4, PT ;  /* 0x000000040300780c */ /* 0x000fe40003f04270 */
[----:B------:R-:W-:-:S11]  /*19010*/  PRMT R250, RZ, 0x7610, R250 ;  /* 0x00007610fffa7816 */ /* 0x000fd600000000fa */
        /* <DEDUP_REMOVED lines=17> */
[----:B------:R-:W4:Y:S04]  /*19130*/  @P0 LDG.E.U8 R246, desc[UR60][R12.64] ;  /* 0x0000003c0cf60981 */ /* 0x000f28000c1e1100 */
        /* <DEDUP_REMOVED lines=8> */
[----:B------:R-:W2:Y:S01]  /*191c0*/  @P0 LDG.E.U8 R241, desc[UR60][R12.64] ;  /* 0x0000003c0cf10981 */ /* 0x000ea2000c1e1100 */
[----:B------:R-:W-:-:S03]  /*191d0*/  ISETP.GT.AND P1, PT, R3, 0x5, PT ;  /* 0x000000050300780c */ /* 0x000fc60003f24270 */
[----:B--2---:R0:W-:Y:S04]  /*191e0*/  STL [R1+0x60c], R241 ;  /* 0x00060cf101007387 */ /* 0x0041e80000100800 */
[----:B0-----:R-:W2:Y:S04]  /*191f0*/  LDL.LU R241, [R1+0x2dd0] ;  /* 0x002dd00001f17983 */ /* 0x001ea80000300800 */
[----:B------:R-:W3:Y:S04]  /*19200*/  LDL R12, [R1+0x1c84] ;  /* 0x001c8400010c7983 */ /* 0x000ee80000100800 */
[----:B------:R-:W3:Y:S01]  /*19210*/  LDL R13, [R1+0x1c88] ;  /* 0x001c8800010d7983 */ /* 0x000ee20000100800 */
[----:B------:R-:W-:-:S02]  /*19220*/  PRMT R20, RZ, 0x7610, R20 ;  /* 0x00007610ff147816 */ /* 0x000fc40000000014 */
[----:B---3--:R-:W-:-:S04]  /*19230*/  @P1 LOP3.LUT R13, R13, R12, RZ, 0x3c, !PT ;  /* 0x0000000c0d0d1212 */ /* 0x008fc800078e3cff */
        /* <DEDUP_REMOVED lines=282> */
[----:B----4-:R-:W-:Y:S02]  /*1a3e0*/  PRMT R240, RZ, 0x7610, R240 ;  /* 0x00007610fff07816 */ /* 0x010fe400000000f0 */
[----:B0-----:R-:W-:-:S04]  /*1a3f0*/  @P0 LOP3.LUT R13, R13, R12, RZ, 0x3c, !PT ;  /* 0x0000000c0d0d0212 */ /* 0x001fc800078e3cff */
[----:B------:R-:W-:-:S04]  /*1a400*/  @P0 LOP3.LUT R12, R13, R12, RZ, 0x3c, !PT ;  /* 0x0000000c0d0c0212 */ /* 0x000fc800078e3cff */
[----:B------:R-:W-:-:S05]  /*1a410*/  @P0 LOP3.LUT R13, R13, R12, RZ, 0x3c, !PT ;  /* 0x0000000c0d0d0212 */ /* 0x000fca00078e3cff */
[----:B------:R0:W4:Y:S04]  /*1a420*/  @P0 LDG.E.U8 R240, desc[UR60][R12.64] ;  /* 0x0000003c0cf00981 */ /* 0x000128000c1e1100 */
[----:B------:R-:W0:Y:S04]  /*1a430*/  LDL R12, [R1+0x1b54] ;  /* 0x001b5400010c7983 */ /* 0x000e280000100800 */
[----:B------:R-:W0:Y:S01]  /*1a440*/  LDL R13, [R1+0x1b58] ;  /* 0x001b5800010d7983 */ /* 0x000e220000100800 */
[----:B------:R-:W-:Y:S02]  /*1a450*/  PRMT R238, RZ, 0x7610, R238 ;  /* 0x00007610ffee7816 */ /* 0x000fe400000000ee */
[----:B0-----:R-:W-:-:S04]  /*1a460*/  @P0 LOP3.LUT R13, R13, R12, RZ, 0x3c, !PT ;  /* 0x0000000c0d0d0212 */ /* 0x001fc800078e3cff */
[----:B------:R-:W-:-:S04]  /*1a470*/  @P0 LOP3.LUT R12, R13, R12, RZ, 0x3c, !PT ;  /* 0x0000000c0d0c0212 */ /* 0x000fc800078e3cff */
[----:B------:R-:W-:-:S05]  /*1a480*/  @P0 LOP3.LUT R13, R13, R12, RZ, 0x3c, !PT ;  /* 0x0000000c0d0d0212 */ /* 0x000fca00078e3cff */
[----:B------:R-:W2:Y:S04]  /*1a490*/  @P0 LDG.E.U8 R238, desc[UR60][R12.64] ;  /* 0x0000003c0cee0981 */ /* 0x000ea8000c1e1100 */
        /* <DEDUP_REMOVED lines=16> */
[----:B------:R0:W4:Y:S04]  /*1a5a0*/  @P1 LDG.E.U8 R16, desc[UR60][R12.64] ;  /* 0x0000003c0c101981 */ /* 0x000128000c1e1100 */
[----:B------:R-:W0:Y:S04]  /*1a5b0*/  LDL R12, [R1+0x1b3c] ;  /* 0x001b3c00010c7983 */ /* 0x000e280000100800 */
[----:B------:R-:W0:Y:S01]  /*1a5c0*/  LDL R13, [R1+0x1b40] ;  /* 0x001b4000010d7983 */ /* 0x000e220000100800 */
[----:B--2---:R-:W-:Y:S02]  /*1a5d0*/  PRMT R238, RZ, 0x7610, R238 ;  /* 0x00007610ffee7816 */ /* 0x004fe400000000ee */
        /* <DEDUP_REMOVED lines=80> */
[----:B------:R-:W-:Y:S02]  /*1aae0*/  ISETP.GT.AND P0, PT, R3, 0x12, PT ;  /* 0x000000120300780c */ /* 0x000fe40003f04270 */
[----:B------:R-:W-:-:S11]  /*1aaf0*/  PRMT R223, RZ, 0x7610, R223 ;  /* 0x00007610ffdf7816 */ /* 0x000fd600000000df */
[----:B0-----:R-:W-:-:S04]  /*1ab00*/  @P0 LOP3.LUT R13, R13, R12, RZ, 0x3c, !PT ;  /* 0x0000000c0d0d0212 */ /* 0x001fc800078e3cff */
[----:B------:R-:W-:-:S04]  /*1ab10*/  @P0 LOP3.LUT R12, R13, R12, RZ, 0x3c, !PT ;  /* 0x0000000c0d0c0212 */ /* 0x000fc800078e3cff */
[----:B------:R-:W-:-:S05]  /*1ab20*/  @P0 LOP3.LUT R13, R13, R12, RZ, 0x3c, !PT ;  /* 0x0000000c0d0d0212 */ /* 0x000fca00078e3cff */
[----:B------:R-:W3:Y:S04]  /*1ab30*/  @P0 LDG.E.U8 R223, desc[UR60][R12.64] ;  /* 0x0000003c0cdf0981 */ /* 0x000ee8000c1e1100 */
[----:B---3--:R0:W-:Y:S04]  /*1ab40*/  STL [R1+0x55c], R223 ;  /* 0x00055cdf01007387 */ /* 0x0081e80000100800 */
[----:B0-----:R-:W3:Y:S04]  /*1ab50*/  LDL.LU R223, [R1+0x2da4] ;  /* 0x002da40001df7983 */ /* 0x001ee80000300800 */
[----:B------:R-:W2:Y:S04]  /*1ab60*/  LDL R12, [R1+0x1adc] ;  /* 0x001adc00010c7983 */ /* 0x000ea80000100800 */
[----:B------:R-:W2:Y:S01]  /*1ab70*/  LDL R13, [R1+0x1ae0] ;  /* 0x001ae000010d7983 */ /* 0x000ea20000100800 */
[----:B----4-:R-:W-:-:S02]  /*1ab80*/  PRMT R224, RZ, 0x7610, R224 ;  /* 0x00007610ffe07816 */ /* 0x010fc400000000e0 */
[----:B--2---:R-:W-:-:S04]  /*1ab90*/  @P0 LOP3.LUT R13, R13, R12, RZ, 0x3c, !PT ;  /* 0x0000000c0d0d0212 */ /* 0x004fc800078e3cff */
[----:B------:R-:W-:-:S04]  /*1aba0*/  @P0 LOP3.LUT R12, R13, R12, RZ, 0x3c, !PT ;  /* 0x0000000c0d0c0212 */ /* 0x000fc800078e3cff */
[----:B------:R-:W-:-:S05]  /*1abb0*/  @P0 LOP3.LUT R13, R13, R12, RZ, 0x3c, !PT ;  /* 0x0000000c0d0d0212 */ /* 0x000fca00078e3cff */
[----:B------:R-:W2:Y:S04]  /*1abc0*/  @P0 LDG.E.U8 R224, desc[UR60][R12.64] ;  /* 0x0000003c0ce00981 */ /* 0x000ea8000c1e1100 */
[----:B--2---:R0:W-:Y:S04]  /*1abd0*/  STL [R1+0x578], R224 ;  /* 0x000578e001007387 */ /* 0x0041e80000100800 */
[----:B0-----:R-:W2:Y:S04]  /*1abe0*/  LDL.LU R224, [R1+0x2da0] ;  /* 0x002da00001e07983 */ /* 0x001ea80000300800 */
[----:B------:R-:W4:Y:S04]  /*1abf0*/  LDL R12, [R1+0x1ad4] ;  /* 0x001ad400010c7983 */ /* 0x000f280000100800 */
[----:B------:R-:W4:Y:S01]  /*1ac00*/  LDL R13, [R1+0x1ad8] ;  /* 0x001ad800010d7983 */ /* 0x000f220000100800 */
[----:B---3--:R-:W-:-:S02]  /*1ac10*/  PRMT R223, RZ, 0x7610, R223 ;  /* 0x00007610ffdf7816 */ /* 0x008fc400000000df */
[----:B----4-:R-:W-:-:S04]  /*1ac20*/  @P0 LOP3.LUT R13, R13, R12, RZ, 0x3c, !PT ;  /* 0x0000000c0d0d0212 */ /* 0x010fc800078e3cff */
[----:B------:R-:W-:-:S04]  /*1ac30*/  @P0 LOP3.LUT R12, R13, R12, RZ, 0x3c, !PT ;  /* 0x0000000c0d0c0212 */ /* 0x000fc800078e3cff */
[----:B------:R-:W-:-:S05]  /*1ac40*/  @P0 LOP3.LUT R13, R13, R12, RZ, 0x3c, !PT ;  /* 0x0000000c0d0d0212 */ /* 0x000fca00078e3cff */
[----:B------:R-:W3:Y:S04]  /*1ac50*/  @P0 LDG.E.U8 R223, desc[UR60][R12.64] ;  /* 0x0000003c0cdf0981 */ /* 0x000ee8000c1e1100 */
[----:B---3--:R0:W-:Y:S04]  /*1ac60*/  STL [R1+0x598], R223 ;  /* 0x000598df01007387 */ /* 0x0081e80000100800 */
[----:B0-----:R-:W3:Y:S04]  /*1ac70*/  LDL.LU R223, [R1+0x2d9c] ;  /* 0x002d9c0001df7983 */ /* 0x001ee80000300800 */
[----:B------:R-:W4:Y:S04]  /*1ac80*/  LDL R12, [R1+0x1acc] ;  /* 0x001acc00010c7983 */ /* 0x000f280000100800 */
[----:B------:R-:W4:Y:S01]  /*1ac90*/  LDL R13, [R1+0x1ad0] ;  /* 0x001ad000010d7983 */ /* 0x000f220000100800 */
[----:B--2---:R-:W-:-:S02]  /*1aca0*/  PRMT R224, RZ, 0x7610, R224 ;  /* 0x00007610ffe07816 */ /* 0x004fc400000000e0 */
[----:B----4-:R-:W-:-:S04]  /*1acb0*/  @P0 LOP3.LUT R13, R13, R12, RZ, 0x3c, !PT ;  /* 0x0000000c0d0d0212 */ /* 0x010fc800078e3cff */
[----:B------:R-:W-:-:S04]  /*1acc0*/  @P0 LOP3.LUT R12, R13, R12, RZ, 0x3c, !PT ;  /* 0x0000000c0d0c0212 */ /* 0x000fc800078e3cff */
[----:B------:R-:W-:-:S05]  /*1acd0*/  @P0 LOP3.LUT R13, R13, R12, RZ, 0x3c, !PT ;  /* 0x0000000c0d0d0212 */ /* 0x000fca00078e3cff */
[----:B------:R-:W2:Y:S01]  /*1ace0*/  @P0 LDG.E.U8 R224, desc[UR60][R12.64] ;  /* 0x0000003c0ce00981 */ /* 0x000ea2000c1e1100 */
[----:B------:R-:W-:-:S03]  /*1acf0*/  ISETP.GT.AND P1, PT, R3, 0x13, PT ;  /* 0x000000130300780c */ /* 0x000fc60003f24270 */
[----:B--2---:R0:W-:Y:S04]  /*1ad00*/  STL [R1+0x5b8], R224 ;  /* 0x0005b8e001007387 */ /* 0x0041e80000100800 */
[----:B0-----:R-:W2:Y:S04]  /*1ad10*/  LDL.LU R224, [R1+0x2d98] ;  /* 0x002d980001e07983 */ /* 0x001ea80000300800 */
[----:B------:R-:W4:Y:S04]  /*1ad20*/  LDL R12, [R1+0x1ac4] ;  /* 0x001ac400010c7983 */ /* 0x000f280000100800 */
[----:B------:R-:W4:Y:S01]  /*1ad30*/  LDL R13, [R1+0x1ac8] ;  /* 0x001ac800010d7983 */ /* 0x000f220000100800 */
[----:B------:R-:W-:-:S02]  /*1ad40*/  PRMT R85, RZ, 0x7610, R85 ;  /* 0x00007610ff557816 */ /* 0x000fc40000000055 */
[----:B----4-:R-:W-:-:S04]  /*1ad50*/  @P1 LOP3.LUT R13, R13, R12, RZ, 0x3c, !PT ;  /* 0x0000000c0d0d1212 */ /* 0x010fc800078e3cff */
        /* <DEDUP_REMOVED lines=26> */
[----:B------:R-:W-:Y:S02]  /*1af00*/  ISETP.GT.AND P0, PT, R3, 0x14, PT ;  /* 0x000000140300780c */ /* 0x000fe40003f04270 */
[----:B---3--:R-:W-:-:S11]  /*1af10*/  PRMT R223, RZ, 0x7610, R223 ;  /* 0x00007610ffdf7816 */ /* 0x008fd600000000df */
[----:B0-----:R-:W-:-:S04]  /*1af20*/  @P0 LOP3.LUT R13, R13, R12, RZ, 0x3c, !PT ;  /* 0x0000000c0d0d0212 */ /* 0x001fc800078e3cff */
        /* <DEDUP_REMOVED lines=190> */
[----:B------:R-:W4:Y:S04]  /*1bb10*/  @P0 LDG.E.U8 R223, desc[UR60][R12.64] ;  /* 0x0000003c0cdf0981 */ /* 0x000f28000c1e1100 */
[----:B----4-:R0:W-:Y:S04]  /*1bb20*/  STL [R1+0xa0c], R223 ;  /* 0x000a0cdf01007387 */ /* 0x0101e80000100800 */
[----:B0-----:R-:W4:Y:S04]  /*1bb30*/  LDL.LU R223, [R1+0x2d78] ;  /* 0x002d780001df7983 */ /* 0x001f280000300800 */
[----:B------:R-:W3:Y:S04]  /*1bb40*/  LDL R12, [R1+0x19dc] ;  /* 0x0019dc00010c7983 */ /* 0x000ee80000100800 */
[----:B------:R-:W3:Y:S01]  /*1bb50*/  LDL R13, [R1+0x19e0] ;  /* 0x0019e000010d7983 */ /* 0x000ee20000100800 */
[----:B--2---:R-:W-:-:S02]  /*1bb60*/  PRMT R224, RZ, 0x7610, R224 ;  /* 0x00007610ffe07816 */ /* 0x004fc400000000e0 */
[----:B---3--:R-:W-:-:S04]  /*1bb70*/  @P0 LOP3.LUT R13, R13, R12, RZ, 0x3c, !PT ;  /* 0x0000000c0d0d0212 */ /* 0x008fc800078e3cff */
[----:B------:R-:W-:-:S04]  /*1bb80*/  @P0 LOP3.LUT R12, R13, R12, RZ, 0x3c, !PT ;  /* 0x0000000c0d0c0212 */ /* 0x000fc800078e3cff */
[----:B------:R-:W-:-:S05]  /*1bb90*/  @P0 LOP3.LUT R13, R13, R12, RZ, 0x3c, !PT ;  /* 0x0000000c0d0d0212 */ /* 0x000fca00078e3cff */
[----:B------:R-:W2:Y:S04]  /*1bba0*/  @P0 LDG.E.U8 R224, desc[UR60][R12.64] ;  /* 0x0000003c0ce00981 */ /* 0x000ea8000c1e1100 */
[----:B--2---:R0:W-:Y:S04]  /*1bbb0*/  STL [R1+0xa34], R224 ;  /* 0x000a34e001007387 */ /* 0x0041e80000100800 */
[----:B0-----:R-:W2:Y:S04]  /*1bbc0*/  LDL.LU R224, [R1+0x2d74] ;  /* 0x002d740001e07983 */ /* 0x001ea80000300800 */
[----:B------:R-:W3:Y:S04]  /*1bbd0*/  LDL R12, [R1+0x19d4] ;  /* 0x0019d400010c7983 */ /* 0x000ee80000100800 */
[----:B------:R-:W3:Y:S01]  /*1bbe0*/  LDL R13, [R1+0x19d8] ;  /* 0x0019d800010d7983 */ /* 0x000ee20000100800 */
[----:B----4-:R-:W-:-:S02]  /*1bbf0*/  PRMT R223, RZ, 0x7610, R223 ;  /* 0x00007610ffdf7816 */ /* 0x010fc400000000df */
[----:B---3--:R-:W-:-:S04]  /*1bc00*/  @P0 LOP3.LUT R13, R13, R12, RZ, 0x3c, !PT ;  /* 0x0000000c0d0d0212 */ /* 0x008fc800078e3cff */
        /* <DEDUP_REMOVED lines=241> */
[----:B------:R-:W-:-:S02]  /*1cb20*/  PRMT R223, RZ, 0x7610, R223 ;  /* 0x00007610ffdf7816 */ /* 0x000fc400000000df */
[----:B----4-:R-:W-:-:S04]  /*1cb30*/  @P0 LOP3.LUT R13, R13, R12, RZ, 0x3c, !PT ;  /* 0x0000000c0d0d0212 */ /* 0x010fc800078e3cff */
[----:B------:R-:W-:-:S04]  /*1cb40*/  @P0 LOP3.LUT R12, R13, R12, RZ, 0x3c, !PT ;  /* 0x0000000c0d0c0212 */ /* 0x000fc800078e3cff */
[----:B------:R-:W-:-:S05]  /*1cb50*/  @P0 LOP3.LUT R13, R13, R12, RZ, 0x3c, !PT ;  /* 0x0000000c0d0d0212 */ /* 0x000fca00078e3cff */
[----:B------:R-:W4:Y:S04]  /*1cb60*/  @P0 LDG.E.U8 R223, desc[UR60][R12.64] ;  /* 0x0000003c0cdf0981 */ /* 0x000f28000c1e1100 */
[----:B----4-:R0:W-:Y:S04]  /*1cb70*/  STL [R1+0xaf4], R223 ;  /* 0x000af4df01007387 */ /* 0x0101e80000100800 */
[----:B0-----:R-:W4:Y:S04]  /*1cb80*/  LDL.LU R223, [R1+0x2d4c] ;  /* 0x002d4c0001df7983 */ /* 0x001f280000300800 */
[----:B------:R-:W2:Y:S04]  /*1cb90*/  LDL R12, [R1+0x18d4] ;  /* 0x0018d400010c7983 */ /* 0x000ea80000100800 */
[----:B------:R-:W2:Y:S01]  /*1cba0*/  LDL R13, [R1+0x18d8] ;  /* 0x0018d800010d7983 */ /* 0x000ea20000100800 */
[----:B---3--:R-:W-:-:S02]  /*1cbb0*/  PRMT R222, RZ, 0x7610, R222 ;  /* 0x00007610ffde7816 */ /* 0x008fc400000000de */
[----:B--2---:R-:W-:-:S04]  /*1cbc0*/  @P0 LOP3.LUT R13, R13, R12, RZ, 0x3c, !PT ;  /* 0x0000000c0d0d0212 */ /* 0x004fc800078e3cff */
        /* <DEDUP_REMOVED lines=11> */
[----:B------:R-:W3:Y:S01]  /*1cc80*/  @P0 LDG.E.U8 R223, desc[UR60][R12.64] ;  /* 0x0000003c0cdf0981 */ /* 0x000ee2000c1e1100 */
[----:B------:R-:W-:-:S03]  /*1cc90*/  ISETP.GT.AND P1, PT, R3, 0x23, PT ;  /* 0x000000230300780c */ /* 0x000fc60003f24270 */
        /* <DEDUP_REMOVED lines=33> */
[----:B--2---:R-:W-:-:S11]  /*1ceb0*/  PRMT R222, RZ, 0x7610, R222 ;  /* 0x00007610ffde7816 */ /* 0x004fd600000000de */
[----:B0-----:R-:W-:-:S04]  /*1cec0*/  @P0 LOP3.LUT R13, R13, R12, RZ, 0x3c, !PT ;  /* 0x0000000c0d0d0212 */ /* 0x001fc800078e3cff */
        /* <DEDUP_REMOVED lines=147> */
[----:B---3--:R-:W-:Y:S02]  /*1d800*/  PRMT R223, RZ, 0x7610, R223 ;  /* 0x00007610ffdf7816 */ /* 0x008fe400000000df */
[----:B0-----:R-:W-:-:S04]  /*1d810*/  @P0 LOP3.LUT R13, R13, R12, RZ, 0x3c, !PT ;  /* 0x0000000c0d0d0212 */ /* 0x001fc800078e3cff */
[----:B------:R-:W-:-:S04]  /*1d820*/  @P0 LOP3.LUT R12, R13, R12, RZ, 0x3c, !PT ;  /* 0x0000000c0d0c0212 */ /* 0x000fc800078e3cff */
[----:B------:R-:W-:-:S05]  /*1d830*/  @P0 LOP3.LUT R13, R13, R12, RZ, 0x3c, !PT ;  /* 0x0000000c0d0d0212 */ /* 0x000fca00078e3cff */
[----:B------:R-:W3:Y:S01]  /*1d840*/  @P0 LDG.E.U8 R223, desc[UR60][R12.64] ;  /* 0x0000003c0cdf0981 */ /* 0x000ee2000c1e1100 */
[----:B------:R-:W-:-:S03]  /*1d850*/  ISETP.GT.AND P1, PT, R3, 0x29, PT ;  /* 0x000000290300780c */ /* 0x000fc60003f24270 */
[----:B---3--:R0:W-:Y:S04]  /*1d860*/  STL [R1+0xbc4], R223 ;  /* 0x000bc4df01007387 */ /* 0x0081e80000100800 */
[----:B0-----:R-:W3:Y:S04]  /*1d870*/  LDL.LU R223, [R1+0x2d28] ;  /* 0x002d280001df7983 */ /* 0x001ee80000300800 */
        /* <DEDUP_REMOVED lines=179> */
[----:B--2---:R-:W-:Y:S02]  /*1e3b0*/  PRMT R223, RZ, 0x7610, R223 ;  /* 0x00007610ffdf7816 */ /* 0x004fe400000000df */
        /* <DEDUP_REMOVED lines=12> */
[----:B------:R-:W4:Y:S04]  /*1e480*/  @P0 LDG.E.U8 R24, desc[UR60][R12.64] ;  /* 0x0000003c0c180981 */ /* 0x000f28000c1e1100 */
[----:B------:R-:W3:Y:S04]  /*1e490*/  LDL R12, [R1+0x1744] ;  /* 0x00174400010c7983 */ /* 0x000ee80000100800 */
[----:B------:R-:W3:Y:S01]  /*1e4a0*/  LDL R13, [R1+0x1748] ;  /* 0x00174800010d7983 */ /* 0x000ee20000100800 */
[----:B------:R-:W-:Y:S02]  /*1e4b0*/  ISETP.GT.AND P1, PT, R3, 0x2f, PT ;  /* 0x0000002f0300780c */ /* 0x000fe40003f24270 */
[----:B------:R-:W-:Y:S01]  /*1e4c0*/  PRMT R29, RZ, 0x7610, R29 ;  /* 0x00007610ff1d7816 */ /* 0x000fe2000000001d */
[----:B----4-:R0:W-:Y:S10]  /*1e4d0*/  STL [R1+0x2824], R24 ;  /* 0x0028241801007387 */ /* 0x0101f40000100800 */
[----:B---3--:R-:W-:-:S04]  /*1e4e0*/  @P1 LOP3.LUT R13, R13, R12, RZ, 0x3c, !PT ;  /* 0x0000000c0d0d1212 */ /* 0x008fc800078e3cff */
[----:B------:R-:W-:-:S04]  /*1e4f0*/  @P1 LOP3.LUT R12, R13, R12, RZ, 0x3c, !PT ;  /* 0x0000000c0d0c1212 */ /* 0x000fc800078e3cff */
[----:B------:R-:W-:-:S05]  /*1e500*/  @P1 LOP3.LUT R13, R13, R12, RZ, 0x3c, !PT ;  /* 0x0000000c0d0d1212 */ /* 0x000fca00078e3cff */
[----:B------:R1:W3:Y:S04]  /*1e510*/  @P1 LDG.E.U8 R29, desc[UR60][R12.64] ;  /* 0x0000003c0c1d1981 */ /* 0x0002e8000c1e1100 */
[----:B------:R-:W1:Y:S04]  /*1e520*/  LDL R12, [R1+0x173c] ;  /* 0x00173c00010c7983 */ /* 0x000e680000100800 */
[----:B------:R-:W1:Y:S01]  /*1e530*/  LDL R13, [R1+0x1740] ;  /* 0x00174000010d7983 */ /* 0x000e620000100800 */
[----:B0-----:R-:W-:Y:S02]  /*1e540*/  PRMT R24, RZ, 0x7610, R24 ;  /* 0x00007610ff187816 */ /* 0x001fe40000000018 */
[----:B-1----:R-:W-:-:S04]  /*1e550*/  @P1 LOP3.LUT R13, R13, R12, RZ, 0x3c, !PT ;  /* 0x0000000c0d0d1212 */ /* 0x002fc800078e3cff */
        /* <DEDUP_REMOVED lines=1578> */
[----:B------:R-:W4:Y:S02]  /*24800*/  LDL R13, [R1+0x11d0] ;  /* 0x0011d000010d7983 */ /* 0x000f240000100800 */
[----:B----4-:R-:W-:-:S02]  /*24810*/  @P0 LOP3.LUT R13, R13, R12, RZ, 0x3c, !PT ;  /* 0x0000000c0d0d0212 */ /* 0x010fc400078e3cff */
[----:B--2---:R-:W-:Y:S02]  /*24820*/  PRMT R223, RZ, 0x7610, R223 ;  /* 0x00007610ffdf7816 */ /* 0x004fe400000000df */
[----:B------:R-:W-:-:S04]  /*24830*/  @P0 LOP3.LUT R12, R13, R12, RZ, 0x3c, !PT ;  /* 0x0000000c0d0c0212 */ /* 0x000fc800078e3cff */
[----:B------:R-:W-:-:S05]  /*24840*/  @P0 LOP3.LUT R13, R13, R12, RZ, 0x3c, !PT ;  /* 0x0000000c0d0d0212 */ /* 0x000fca00078e3cff */
[----:B------:R-:W2:Y:S01]  /*24850*/  @P0 LDG.E.U8 R223, desc[UR60][R12.64] ;  /* 0x0000003c0cdf0981 */ /* 0x000ea2000c1e1100 */
[----:B------:R-:W-:-:S03]  /*24860*/  ISETP.GT.AND P1, PT, R3, 0x5b, PT ;  /* 0x0000005b0300780c */ /* 0x000fc60003f24270 */
        /* <DEDUP_REMOVED lines=119> */
[----:B------:R-:W3:Y:S02]  /*24fe0*/  LDL R13, [R1+0x1160] ;  /* 0x00116000010d7983 */ /* 0x000ee40000100800 */
[----:B---3--:R-:W-:-:S02]  /*24ff0*/  @P0 LOP3.LUT R13, R13, R12, RZ, 0x3c, !PT ;  /* 0x0000000c0d0d0212 */ /* 0x008fc400078e3cff */
[----:B--2---:R-:W-:Y:S02]  /*25000*/  PRMT R223, RZ, 0x7610, R223 ;  /* 0x00007610ffdf7816 */ /* 0x004fe400000000df */
        /* <DEDUP_REMOVED lines=20> */
[----:B------:R-:W2:Y:S01]  /*25150*/  @P0 LDG.E.U8 R223, desc[UR60][R12.64] ;  /* 0x0000003c0cdf0981 */ /* 0x000ea2000c1e1100 */
[----:B------:R-:W-:-:S03]  /*25160*/  ISETP.GT.AND P1, PT, R3, 0x5f, PT ;  /* 0x0000005f0300780c */ /* 0x000fc60003f24270 */
        /* <DEDUP_REMOVED lines=724> */
[----:B------:R-:W3:Y:S04]  /*27eb0*/  LDL R12, [R1+0xe8c] ;  /* 0x000e8c00010c7983 */ /* 0x000ee80000100800 */
[----:B------:R-:W3:Y:S01]  /*27ec0*/  LDL R13, [R1+0xe90] ;  /* 0x000e9000010d7983 */ /* 0x000ee20000100800 */
[----:B------:R-:W-:-:S02]  /*27ed0*/  PRMT R221, RZ, 0x7610, R221 ;  /* 0x00007610ffdd7816 */ /* 0x000fc400000000dd */
[----:B---3--:R-:W-:-:S04]  /*27ee0*/  @P0 LOP3.LUT R13, R13, R12, RZ, 0x3c, !PT ;  /* 0x0000000c0d0d0212 */ /* 0x008fc800078e3cff */
        /* <DEDUP_REMOVED lines=48> */
[----:B------:R-:W3:Y:S04]  /*281f0*/  @P0 LDG.E.U8 R219, desc[UR60][R12.64] ;  /* 0x0000003c0cdb0981 */ /* 0x000ee8000c1e1100 */
[----:B----4-:R0:W-:Y:S04]  /*28200*/  STL [R1+0x6dc], R165 ;  /* 0x0006dca501007387 */ /* 0x0101e80000100800 */
[----:B0-----:R-:W4:Y:S04]  /*28210*/  LDL R165, [R1+0xe38] ;  /* 0x000e380001a57983 */ /* 0x001f280000100800 */
        /* <DEDUP_REMOVED lines=17> */
[----:B------:R-:W4:Y:S01]  /*28330*/  @P0 LDG.E.U8 R218, desc[UR60][R12.64] ;  /* 0x0000003c0cda0981 */ /* 0x000f22000c1e1100 */
[----:B------:R-:W-:-:S03]  /*28340*/  ISETP.GT.AND P1, PT, R3, 0x77, PT ;  /* 0x000000770300780c */ /* 0x000fc60003f24270 */
        /* <DEDUP_REMOVED lines=16> */
[----:B------:R-:W2:Y:S01]  /*28450*/  LDL R13, [R1+0xe34] ;  /* 0x000e3400010d7983 */ /* 0x000ea20000100800 */
[----:B------:R-:W-:Y:S01]  /*28460*/  PRMT R187, RZ, 0x7610, R187 ;  /* 0x00007610ffbb7816 */ /* 0x000fe200000000bb */
[----:B0-----:R-:W-:Y:S01]  /*28470*/  @P1 IMAD.MOV.U32 R12, RZ, RZ, R165 ;  /* 0x000000ffff0c1224 */ /* 0x001fe200078e00a5 */
[----:B------:R-:W-:Y:S02]  /*28480*/  PRMT R185, RZ, 0x7610, R185 ;  /* 0x00007610ffb97816 */ /* 0x000fe400000000b9 */
[----:B------:R-:W-:Y:S02]  /*28490*/  ISETP.GT.AND P0, PT, R3, 0x78, PT ;  /* 0x000000780300780c */ /* 0x000fe40003f04270 */
[----:B------:R-:W-:Y:S01]  /*284a0*/  PRMT R217, RZ, 0x7610, R217 ;  /* 0x00007610ffd97816 */ /* 0x000fe200000000d9 */
[----:B------:R-:W4:Y:S04]  /*284b0*/  LDL R165, [R1+0xe08] ;  /* 0x000e080001a57983 */ /* 0x000f280000100800 */
[----:B--2---:R0:W2:Y:S04]  /*284c0*/  @P1 LDG.E.U8 R187, desc[UR60][R12.64] ;  /* 0x0000003c0cbb1981 */ /* 0x0040a8000c1e1100 */
[----:B------:R-:W0:Y:S04]  /*284d0*/  LDL R12, [R1+0xe2c] ;  /* 0x000e2c00010c7983 */ /* 0x000e280000100800 */
[----:B------:R-:W0:Y:S02]  /*284e0*/  LDL R13, [R1+0xe30] ;  /* 0x000e3000010d7983 */ /* 0x000e240000100800 */
[----:B0-----:R-:W-:-:S04]  /*284f0*/  @P1 LOP3.LUT R13, R13, R12, RZ, 0x3c, !PT ;  /* 0x0000000c0d0d1212 */ /* 0x001fc800078e3cff */
[----:B------:R-:W-:-:S04]  /*28500*/  @P1 LOP3.LUT R12, R13, R12, RZ, 0x3c, !PT ;  /* 0x0000000c0d0c1212 */ /* 0x000fc800078e3cff */
[----:B------:R-:W-:-:S05]  /*28510*/  @P1 LOP3.LUT R13, R13, R12, RZ, 0x3c, !PT ;  /* 0x0000000c0d0d1212 */ /* 0x000fca00078e3cff */
[----:B------:R0:W2:Y:S04]  /*28520*/  @P1 LDG.E.U8 R185, desc[UR60][R12.64] ;  /* 0x0000003c0cb91981 */ /* 0x0000a8000c1e1100 */
[----:B------:R-:W0:Y:S04]  /*28530*/  LDL R12, [R1+0xe24] ;  /* 0x000e2400010c7983 */ /* 0x000e280000100800 */
[----:B------:R-:W0:Y:S02]  /*28540*/  LDL R13, [R1+0xe28] ;  /* 0x000e2800010d7983 */ /* 0x000e240000100800 */
        /* <DEDUP_REMOVED lines=27> */
[----:B------:R-:W-:Y:S02]  /*28700*/  ISETP.GT.AND P1, PT, R3, 0x79, PT ;  /* 0x000000790300780c */ /* 0x000fe40003f24270 */
[----:B---3--:R-:W-:-:S04]  /*28710*/  @P0 LOP3.LUT R13, R13, R12, RZ, 0x3c, !PT ;  /* 0x0000000c0d0d0212 */ /* 0x008fc800078e3cff */
[----:B------:R-:W-:-:S04]  /*28720*/  @P0 LOP3.LUT R12, R13, R12, RZ, 0x3c, !PT ;  /* 0x0000000c0d0c0212 */ /* 0x000fc800078e3cff */
[----:B------:R-:W-:-:S05]  /*28730*/  @P0 LOP3.LUT R13, R13, R12, RZ, 0x3c, !PT ;  /* 0x0000000c0d0d0212 */ /* 0x000fca00078e3cff */
[----:B------:R0:W3:Y:S04]  /*28740*/  @P0 LDG.E.U8 R183, desc[UR60][R12.64] ;  /* 0x0000003c0cb70981 */ /* 0x0000e8000c1e1100 */
[----:B------:R-:W4:Y:S01]  /*28750*/  LDL R13, [R1+0xe04] ;  /* 0x000e0400010d7983 */ /* 0x000f220000100800 */
[----:B------:R-:W-:Y:S01]  /*28760*/  PRMT R182, RZ, 0x7610, R182 ;  /* 0x00007610ffb67816 */ /* 0x000fe200000000b6 */
[----:B0-----:R-:W-:Y:S01]  /*28770*/  @P1 IMAD.MOV.U32 R12, RZ, RZ, R165 ;  /* 0x000000ffff0c1224 */ /* 0x001fe200078e00a5 */
[----:B------:R-:W-:Y:S02]  /*28780*/  PRMT R180, RZ, 0x7610, R180 ;  /* 0x00007610ffb47816 */ /* 0x000fe400000000b4 */
[----:B------:R-:W-:Y:S02]  /*28790*/  PRMT R178, RZ, 0x7610, R178 ;  /* 0x00007610ffb27816 */ /* 0x000fe400000000b2 */
[----:B------:R-:W-:-:S02]  /*287a0*/  PRMT R176, RZ, 0x7610, R176 ;  /* 0x00007610ffb07816 */ /* 0x000fc400000000b0 */
[----:B------:R-:W-:Y:S02]  /*287b0*/  ISETP.GT.AND P0, PT, R3, 0x7a, PT ;  /* 0x0000007a0300780c */ /* 0x000fe40003f04270 */
[----:B------:R-:W-:Y:S02]  /*287c0*/  PRMT R181, RZ, 0x7610, R181 ;  /* 0x00007610ffb57816 */ /* 0x000fe400000000b5 */
[----:B------:R-:W-:Y:S01]  /*287d0*/  PRMT R179, RZ, 0x7610, R179 ;  /* 0x00007610ffb37816 */ /* 0x000fe200000000b3 */
[----:B------:R-:W2:Y:S04]  /*287e0*/  LDL R165, [R1+0xdd8] ;  /* 0x000dd80001a57983 */ /* 0x000ea80000100800 */
[----:B----4-:R0:W4:Y:S04]  /*287f0*/  @P1 LDG.E.U8 R182, desc[UR60][R12.64] ;  /* 0x0000003c0cb61981 */ /* 0x010128000c1e1100 */
[----:B------:R-:W0:Y:S04]  /*28800*/  LDL R12, [R1+0xdfc] ;  /* 0x000dfc00010c7983 */ /* 0x000e280000100800 */
[----:B------:R-:W0:Y:S02]  /*28810*/  LDL R13, [R1+0xe00] ;  /* 0x000e0000010d7983 */ /* 0x000e240000100800 */
[----:B0-----:R-:W-:-:S04]  /*28820*/  @P1 LOP3.LUT R13, R13, R12, RZ, 0x3c, !PT ;  /* 0x0000000c0d0d1212 */ /* 0x001fc800078e3cff */
[----:B------:R-:W-:-:S04]  /*28830*/  @P1 LOP3.LUT R12, R13, R12, RZ, 0x3c, !PT ;  /* 0x0000000c0d0c1212 */ /* 0x000fc800078e3cff */
[----:B------:R-:W-:-:S05]  /*28840*/  @P1 LOP3.LUT R13, R13, R12, RZ, 0x3c, !PT ;  /* 0x0000000c0d0d1212 */ /* 0x000fca00078e3cff */
[----:B------:R0:W3:Y:S04]  /*28850*/  @P1 LDG.E.U8 R180, desc[UR60][R12.64] ;  /* 0x0000003c0cb41981 */ /* 0x0000e8000c1e1100 */
        /* <DEDUP_REMOVED lines=24> */
[----:B------:R-:W4:Y:S01]  /*289e0*/  LDL R13, [R1+0xdd4] ;  /* 0x000dd400010d7983 */ /* 0x000f220000100800 */
[----:B------:R-:W-:Y:S01]  /*289f0*/  PRMT R174, RZ, 0x7610, R174 ;  /* 0x00007610ffae7816 */ /* 0x000fe200000000ae */
[----:B--2---:R-:W-:Y:S01]  /*28a00*/  @P0 IMAD.MOV.U32 R12, RZ, RZ, R165 ;  /* 0x000000ffff0c0224 */ /* 0x004fe200078e00a5 */
[----:B------:R-:W-:Y:S02]  /*28a10*/  PRMT R173, RZ, 0x7610, R173 ;  /* 0x00007610ffad7816 */ /* 0x000fe400000000ad */
[----:B------:R-:W-:Y:S02]  /*28a20*/  ISETP.GT.AND P1, PT, R3, 0x7b, PT ;  /* 0x0000007b0300780c */ /* 0x000fe40003f24270 */
[----:B------:R-:W-:-:S02]  /*28a30*/  PRMT R177, RZ, 0x7610, R177 ;  /* 0x00007610ffb17816 */ /* 0x000fc400000000b1 */
[----:B------:R-:W-:Y:S02]  /*28a40*/  PRMT R175, RZ, 0x7610, R175 ;  /* 0x00007610ffaf7816 */ /* 0x000fe400000000af */
        /* <DEDUP_REMOVED lines=9> */
[----:B------:R0:W4:Y:S04]  /*28ae0*/  @P0 LDG.E.U8 R173, desc[UR60][R12.64] ;  /* 0x0000003c0cad0981 */ /* 0x000128000c1e1100 */
        /* <DEDUP_REMOVED lines=19> */
[----:B------:R-:W0:Y:S01]  /*28c20*/  LDL R13, [R1+0xdb0] ;  /* 0x000db000010d7983 */ /* 0x000e220000100800 */
[----:B------:R-:W-:Y:S02]  /*28c30*/  ISETP.GT.AND P0, PT, R3, 0x7c, PT ;  /* 0x0000007c0300780c */ /* 0x000fe40003f04270 */
[----:B0-----:R-:W-:-:S04]  /*28c40*/  @P1 LOP3.LUT R13, R13, R12, RZ, 0x3c, !PT ;  /* 0x0000000c0d0d1212 */ /* 0x001fc800078e3cff */
[----:B------:R-:W-:-:S04]  /*28c50*/  @P1 LOP3.LUT R12, R13, R12, RZ, 0x3c, !PT ;  /* 0x0000000c0d0c1212 */ /* 0x000fc800078e3cff */
[----:B------:R-:W-:-:S05]  /*28c60*/  @P1 LOP3.LUT R13, R13, R12, RZ, 0x3c, !PT ;  /* 0x0000000c0d0d1212 */ /* 0x000fca00078e3cff */
[----:B------:R2:W4:Y:S04]  /*28c70*/  @P1 LDG.E.U8 R171, desc[UR60][R12.64] ;  /* 0x0000003c0cab1981 */ /* 0x000528000c1e1100 */
[----:B------:R-:W3:Y:S01]  /*28c80*/  LDL R13, [R1+0xda4] ;  /* 0x000da400010d7983 */ /* 0x000ee20000100800 */
[----:B------:R-:W-:Y:S01]  /*28c90*/  PRMT R170, RZ, 0x7610, R170 ;  /* 0x00007610ffaa7816 */ /* 0x000fe200000000aa */
[----:B--2---:R-:W-:Y:S01]  /*28ca0*/  @P0 IMAD.MOV.U32 R12, RZ, RZ, R165 ;  /* 0x000000ffff0c0224 */ /* 0x004fe200078e00a5 */
[----:B------:R-:W-:Y:S02]  /*28cb0*/  PRMT R223, RZ, 0x7610, R223 ;  /* 0x00007610ffdf7816 */ /* 0x000fe400000000df */
[----:B------:R-:W-:Y:S02]  /*28cc0*/  PRMT R169, RZ, 0x7610, R169 ;  /* 0x00007610ffa97816 */ /* 0x000fe400000000a9 */
[----:B------:R-:W-:-:S02]  /*28cd0*/  PRMT R222, RZ, 0x7610, R222 ;  /* 0x00007610ffde7816 */ /* 0x000fc400000000de */
[----:B------:R-:W-:Y:S02]  /*28ce0*/  ISETP.GT.AND P1, PT, R3, 0x7d, PT ;  /* 0x0000007d0300780c */ /* 0x000fe40003f24270 */
[----:B------:R-:W-:Y:S02]  /*28cf0*/  PRMT R221, RZ, 0x7610, R221 ;  /* 0x00007610ffdd7816 */ /* 0x000fe400000000dd */
[----:B------:R-:W-:Y:S01]  /*28d00*/  PRMT R219, RZ, 0x7610, R219 ;  /* 0x00007610ffdb7816 */ /* 0x000fe200000000db */
[----:B------:R-:W2:Y:S04]  /*28d10*/  LDL R165, [R1+0xd78] ;  /* 0x000d780001a57983 */ /* 0x000ea80000100800 */
[----:B---3--:R0:W3:Y:S04]  /*28d20*/  @P0 LDG.E.U8 R170, desc[UR60][R12.64] ;  /* 0x0000003c0caa0981 */ /* 0x0080e8000c1e1100 */
        /* <DEDUP_REMOVED lines=58> */
[----:B------:R1:W-:Y:S01]  /*290d0*/  STL [R1+0x2260], R233 ;  /* 0x002260e901007387 */ /* 0x0003e20000100800 */
[----:B------:R-:W-:Y:S01]  /*290e0*/  PRMT R216, RZ, 0x7610, R216 ;  /* 0x00007610ffd87816 */ /* 0x000fe200000000d8 */
[----:B0-----:R-:W-:-:S02]  /*290f0*/  @P0 IMAD.MOV.U32 R12, RZ, RZ, R13 ;  /* 0x000000ffff0c0224 */ /* 0x001fc400078e000d */
[----:B------:R-:W-:Y:S02]  /*29100*/  @P0 IMAD.MOV.U32 R13, RZ, RZ, R233 ;  /* 0x000000ffff0d0224 */ /* 0x000fe400078e00e9 */
[----:B-1----:R-:W3:Y:S04]  /*29110*/  LDL R233, [R1+0xd4c] ;  /* 0x000d4c0001e97983 */ /* 0x002ee80000100800 */
[----:B------:R0:W4:Y:S02]  /*29120*/  @P0 LDG.E.U8 R216, desc[UR60][R12.64] ;  /* 0x0000003c0cd80981 */ /* 0x000124000c1e1100 */
[----:B0-----:R-:W-:Y:S02]  /*29130*/  LOP3.LUT R13, R162, 0xffff, RZ, 0xc0, !PT ;  /* 0x0000ffffa20d7812 */ /* 0x001fe400078ec0ff */
[----:B------:R-:W-:-:S02]  /*29140*/  LOP3.LUT R12, R22, 0xffff, RZ, 0xc0, !PT ;  /* 0x0000ffff160c7812 */ /* 0x000fc400078ec0ff */
[----:B------:R-:W-:Y:S02]  /*29150*/  PRMT R22, RZ, 0x7610, R22 ;  /* 0x00007610ff167816 */ /* 0x000fe40000000016 */
[----:B------:R-:W-:Y:S01]  /*29160*/  PRMT R162, R13, 0x3340, R12 ;  /* 0x000033400da27816 */ /* 0x000fe2000000000c */
[----:B--2---:R-:W-:Y:S02]  /*29170*/  @P0 IMAD.MOV.U32 R12, RZ, RZ, R165 ;  /* 0x000000ffff0c0224 */ /* 0x004fe400078e00a5 */
[----:B------:R-:W2:Y:S01]  /*29180*/  LDL R165, [R1+0xd38] ;  /* 0x000d380001a57983 */ /* 0x000ea20000100800 */
[----:B---3--:R-:W-:-:S03]  /*29190*/  @P0 IMAD.MOV.U32 R13, RZ, RZ, R233 ;  /* 0x000000ffff0d0224 */ /* 0x008fc600078e00e9 */
[----:B------:R-:W3:Y:S04]  /*291a0*/  LDL R233, [R1+0xd34] ;  /* 0x000d340001e97983 */ /* 0x000ee80000100800 */
[----:B------:R0:W4:Y:S02]  /*291b0*/  @P0 LDG.E.U8 R22, desc[UR60][R12.64] ;  /* 0x0000003c0c160981 */ /* 0x000124000c1e1100 */
[----:B0-----:R-:W-:Y:S02]  /*291c0*/  LOP3.LUT R13, R252, 0xffff, RZ, 0xc0, !PT ;  /* 0x0000fffffc0d7812 */ /* 0x001fe400078ec0ff */
[----:B------:R-:W-:-:S04]  /*291d0*/  LOP3.LUT R12, R21, 0xffff, RZ, 0xc0, !PT ;  /* 0x0000ffff150c7812 */ /* 0x000fc800078ec0ff */
[----:B------:R-:W-:Y:S02]  /*291e0*/  PRMT R252, R13, 0x3340, R12 ;  /* 0x000033400dfc7816 */ /* 0x000fe4000000000c */
[----:B------:R-:W2:Y:S04]  /*291f0*/  LDL R13, [R1+0xd44] ;  /* 0x000d4400010d7983 */ /* 0x000ea80000100800 */
[----:B------:R-:W2:Y:S01]  /*29200*/  LDL R12, [R1+0xd48] ;  /* 0x000d4800010c7983 */ /* 0x000ea20000100800 */
[----:B------:R-:W-:Y:S02]  /*29210*/  ISETP.GT.AND P0, PT, R3, 0x7f, PT ;  /* 0x0000007f0300780c */ /* 0x000fe40003f04270 */
[----:B------:R-:W-:-:S11]  /*29220*/  PRMT R21, RZ, 0x7610, R21 ;  /* 0x00007610ff157816 */ /* 0x000fd60000000015 */
[----:B--2---:R0:W2:Y:S02]  /*29230*/  @P0 LDG.E.U8 R21, desc[UR60][R12.64] ;  /* 0x0000003c0c150981 */ /* 0x0040a4000c1e1100 */
[----:B0-----:R-:W-:Y:S02]  /*29240*/  LOP3.LUT R13, R250, 0xffff, RZ, 0xc0, !PT ;  /* 0x0000fffffa0d7812 */ /* 0x001fe400078ec0ff */
[----:B------:R-:W-:-:S04]  /*29250*/  LOP3.LUT R12, R20, 0xffff, RZ, 0xc0, !PT ;  /* 0x0000ffff140c7812 */ /* 0x000fc800078ec0ff */
[----:B------:R-:W-:Y:S02]  /*29260*/  PRMT R250, R13, 0x3340, R12 ;  /* 0x000033400dfa7816 */ /* 0x000fe4000000000c */
[----:B------:R-:W3:Y:S04]  /*29270*/  LDL R13, [R1+0xd3c] ;  /* 0x000d3c00010d7983 */ /* 0x000ee80000100800 */
[----:B------:R-:W3:Y:S01]  /*29280*/  LDL R12, [R1+0xd40] ;  /* 0x000d4000010c7983 */ /* 0x000ee20000100800 */
[----:B------:R-:W-:Y:S02]  /*29290*/  PRMT R20, RZ, 0x7610, R20 ;  /* 0x00007610ff147816 */ /* 0x000fe40000000014 */
[----:B------:R-:W-:Y:S02]  /*292a0*/  LOP3.LUT R15, R15, 0xffff, RZ, 0xc0, !PT ;  /* 0x0000ffff0f0f7812 */ /* 0x000fe400078ec0ff */
[----:B------:R-:W-:-:S02]  /*292b0*/  LOP3.LUT R14, R14, 0xffff, RZ, 0xc0, !PT ;  /* 0x0000ffff0e0e7812 */ /* 0x000fc400078ec0ff */
[----:B---3--:R0:W3:Y:S02]  /*292c0*/  @P0 LDG.E.U8 R20, desc[UR60][R12.64] ;  /* 0x0000003c0c140981 */ /* 0x0080e4000c1e1100 */
[----:B0-----:R-:W-:Y:S02]  /*292d0*/  LOP3.LUT R13, R247, 0xffff, RZ, 0xc0, !PT ;  /* 0x0000fffff70d7812 */ /* 0x001fe400078ec0ff */
[----:B------:R-:W-:Y:S02]  /*292e0*/  LOP3.LUT R12, R19, 0xffff, RZ, 0xc0, !PT ;  /* 0x0000ffff130c7812 */ /* 0x000fe400078ec0ff */
[----:B------:R-:W-:Y:S02]  /*292f0*/  PRMT R19, RZ, 0x7610, R19 ;  /* 0x00007610ff137816 */ /* 0x000fe40000000013 */
[----:B------:R-:W-:Y:S01]  /*29300*/  PRMT R247, R13, 0x3340, R12 ;  /* 0x000033400df77816 */ /* 0x000fe2000000000c */
[----:B------:R-:W-:Y:S02]  /*29310*/  @P0 IMAD.MOV.U32 R12, RZ, RZ, R165 ;  /* 0x000000ffff0c0224 */ /* 0x000fe400078e00a5 */
[----:B------:R-:W-:Y:S01]  /*29320*/  @P0 IMAD.MOV.U32 R13, RZ, RZ, R233 ;  /* 0x000000ffff0d0224 */ /* 0x000fe200078e00e9 */
[----:B------:R-:W4:Y:S04]  /*29330*/  LDL R165, [R1+0xd24] ;  /* 0x000d240001a57983 */ /* 0x000f280000100800 */
[----:B------:R-:W2:Y:S04]  /*29340*/  LDL.LU R233, [R1+0xd30] ;  /* 0x000d300001e97983 */ /* 0x000ea80000300800 */
[----:B------:R0:W3:Y:S02]  /*29350*/  @P0 LDG.E.U8 R19, desc[UR60][R12.64] ;  /* 0x0000003c0c130981 */ /* 0x0000e4000c1e1100 */
[----:B0-----:R-:W-:-:S02]  /*29360*/  LOP3.LUT R13, R243, 0xffff, RZ, 0xc0, !PT ;  /* 0x0000fffff30d7812 */ /* 0x001fc400078ec0ff */
[----:B------:R-:W-:Y:S02]  /*29370*/  PRMT R243, R15, 0x3340, R14 ;  /* 0x000033400ff37816 */ /* 0x000fe4000000000e */
[----:B------:R-:W-:Y:S02]  /*29380*/  LOP3.LUT R15, R239, 0xffff, RZ, 0xc0, !PT ;  /* 0x0000ffffef0f7812 */ /* 0x000fe400078ec0ff */
[----:B------:R-:W4:Y:S01]  /*29390*/  LDL R239, [R1+0xd2c] ;  /* 0x000d2c0001ef7983 */ /* 0x000f220000100800 */
[----:B------:R-:W-:Y:S02]  /*293a0*/  LOP3.LUT R12, R241, 0xffff, RZ, 0xc0, !PT ;  /* 0x0000fffff10c7812 */ /* 0x000fe400078ec0ff */
[----:B------:R-:W-:Y:S02]  /*293b0*/  LOP3.LUT R14, R18, 0xffff, RZ, 0xc0, !PT ;  /* 0x0000ffff120e7812 */ /* 0x000fe400078ec0ff */
[----:B------:R-:W-:Y:S02]  /*293c0*/  PRMT R241, R13, 0x3340, R12 ;  /* 0x000033400df17816 */ /* 0x000fe4000000000c */
[----:B------:R-:W-:-:S02]  /*293d0*/  LOP3.LUT R13, R17, 0xffff, RZ, 0xc0, !PT ;  /* 0x0000ffff110d7812 */ /* 0x000fc400078ec0ff */
[----:B------:R-:W-:Y:S02]  /*293e0*/  LOP3.LUT R12, R16, 0xffff, RZ, 0xc0, !PT ;  /* 0x0000ffff100c7812 */ /* 0x000fe400078ec0ff */
[----:B------:R-:W-:Y:S02]  /*293f0*/  PRMT R16, R15, 0x3340, R14 ;  /* 0x000033400f107816 */ /* 0x000fe4000000000e */
[----:B------:R-:W-:Y:S02]  /*29400*/  PRMT R15, R13, 0x3340, R12 ;  /* 0x000033400d0f7816 */ /* 0x000fe4000000000c */
[----:B------:R-:W-:Y:S02]  /*29410*/  PRMT R18, RZ, 0x7610, R18 ;  /* 0x00007610ff127816 */ /* 0x000fe40000000012 */
[----:B------:R-:W-:Y:S02]  /*29420*/  PRMT R15, R16, 0x5410, R15 ;  /* 0x00005410100f7816 */ /* 0x000fe4000000000f */
[----:B------:R-:W-:-:S02]  /*29430*/  PRMT R12, R162, 0x5410, R252 ;  /* 0x00005410a20c7816 */ /* 0x000fc400000000fc */
[----:B------:R-:W-:Y:S02]  /*29440*/  PRMT R13, R250, 0x5410, R247 ;  /* 0x00005410fa0d7816 */ /* 0x000fe400000000f7 */
[----:B------:R-:W-:Y:S01]  /*29450*/  PRMT R14, R243, 0x5410, R241 ;  /* 0x00005410f30e7816 */ /* 0x000fe200000000f1 */
[----:B------:R-:W3:Y:S01]  /*29460*/  LDL.LU R162, [R1+0x296c] ;  /* 0x00296c0001a27983 */ /* 0x000ee20000300800 */
[----:B--2---:R-:W-:Y:S02]  /*29470*/  @P0 IMAD.MOV.U32 R16, RZ, RZ, R233 ;  /* 0x000000ffff100224 */ /* 0x004fe400078e00e9 */
[----:B----4-:R-:W-:Y:S02]  /*29480*/  @P0 IMAD.MOV.U32 R17, RZ, RZ, R239 ;  /* 0x000000ffff110224 */ /* 0x010fe400078e00ef */
[----:B------:R-:W0:Y:S03]  /*29490*/  S2R R239, SR_TID.X ;  /* 0x0000000000ef7919 */ /* 0x000e260000002100 */
[----:B------:R1:W2:Y:S01]  /*294a0*/  @P0 LDG.E.U8 R18, desc[UR60][R16.64] ;  /* 0x0000003c10120981 */ /* 0x0002a2000c1e1100 */
[----:B------:R-:W-:Y:S06]  /*294b0*/  BAR.SYNC.DEFER_BLOCKING 0x0 ;  /* 0x0000000000007b1d */ /* 0x000fec0000010000 */
[----:B------:R-:W-:Y:S04]  /*294c0*/  STL [R1+0x2604], R233 ;  /* 0x002604e901007387 */ /* 0x000fe80000100800 */
[----:B------:R0:W-:Y:S02]  /*294d0*/  STS.128 [R165], R12 ;  /* 0x0000000ca5007388 */ /* 0x0001e40000000c00 */
[----:B0-----:R-:W-:-:S02]  /*294e0*/  LOP3.LUT R12, R239, 0x7f, RZ, 0xc0, !PT ;  /* 0x0000007fef0c7812 */ /* 0x001fc400078ec0ff */
[----:B------:R-:W-:Y:S02]  /*294f0*/  LOP3.LUT R14, R163, 0xffff, RZ, 0xc0, !PT ;  /* 0x0000ffffa30e7812 */ /* 0x000fe400078ec0ff */
[----:B------:R-:W-:Y:S01]  /*29500*/  LOP3.LUT R13, R164, 0xffff, RZ, 0xc0, !PT ;  /* 0x0000ffffa40d7812 */ /* 0x000fe200078ec0ff */
[----:B------:R-:W4:Y:S01]  /*29510*/  LDL.LU R163, [R1+0x2968] ;  /* 0x0029680001a37983 */ /* 0x000f220000300800 */
[----:B------:R-:W-:Y:S02]  /*29520*/  ISETP.GE.AND P0, PT, R12, R3, PT ;  /* 0x000000030c00720c */ /* 0x000fe40003f06270 */
[----:B------:R-:W-:Y:S02]  /*29530*/  LOP3.LUT R12, R166, 0xffff, RZ, 0xc0, !PT ;  /* 0x0000ffffa60c7812 */ /* 0x000fe400078ec0ff */
[----:B------:R-:W-:Y:S02]  /*29540*/  LOP3.LUT R3, R115, 0xffff, RZ, 0xc0, !PT ;  /* 0x0000ffff73037812 */ /* 0x000fe400078ec0ff */
[----:B------:R-:W-:-:S02]  /*29550*/  PRMT R247, R14, 0x3340, R13 ;  /* 0x000033400ef77816 */ /* 0x000fc4000000000d */
[----:B------:R-:W-:Y:S02]  /*29560*/  LOP3.LUT R14, R108, 0xffff, RZ, 0xc0, !PT ;  /* 0x0000ffff6c0e7812 */ /* 0x000fe400078ec0ff */
[----:B------:R-:W-:Y:S02]  /*29570*/  LOP3.LUT R13, R99, 0xffff, RZ, 0xc0, !PT ;  /* 0x0000ffff630d7812 */ /* 0x000fe400078ec0ff */
[----:B------:R-:W-:Y:S02]  /*29580*/  PRMT R243, R12, 0x3340, R3 ;  /* 0x000033400cf37816 */ /* 0x000fe40000000003 */
[----:B------:R-:W-:Y:S02]  /*29590*/  LOP3.LUT R12, R91, 0xffff, RZ, 0xc0, !PT ;  /* 0x0000ffff5b0c7812 */ /* 0x000fe400078ec0ff */
[----:B------:R-:W-:Y:S02]  /*295a0*/  LOP3.LUT R3, R251, 0xffff, RZ, 0xc0, !PT ;  /* 0x0000fffffb037812 */ /* 0x000fe400078ec0ff */
[----:B------:R-:W-:-:S02]  /*295b0*/  PRMT R241, R14, 0x3340, R13 ;  /* 0x000033400ef17816 */ /* 0x000fc4000000000d */
[----:B------:R-:W-:Y:S02]  /*295c0*/  LOP3.LUT R14, R249, 0xffff, RZ, 0xc0, !PT ;  /* 0x0000fffff90e7812 */ /* 0x000fe400078ec0ff */
[----:B------:R-:W-:Y:S02]  /*295d0*/  LOP3.LUT R13, R248, 0xffff, RZ, 0xc0, !PT ;  /* 0x0000fffff80d7812 */ /* 0x000fe400078ec0ff */
[----:B------:R-:W-:Y:S02]  /*295e0*/  PRMT R239, R12, 0x3340, R3 ;  /* 0x000033400cef7816 */ /* 0x000fe40000000003 */
[----:B------:R-:W-:Y:S02]  /*295f0*/  LOP3.LUT R12, R246, 0xffff, RZ, 0xc0, !PT ;  /* 0x0000fffff60c7812 */ /* 0x000fe400078ec0ff */
[----:B------:R-:W-:Y:S01]  /*29600*/  LOP3.LUT R3, R245, 0xffff, RZ, 0xc0, !PT ;  /* 0x0000fffff5037812 */ /* 0x000fe200078ec0ff */
[----:B------:R-:W3:Y:S04]  /*29610*/  LDL.LU R164, [R1+0x2964] ;  /* 0x0029640001a47983 */ /* 0x000ee80000300800 */
[----:B------:R-:W2:Y:S04]  /*29620*/  LDL.LU R166, [R1+0x2960] ;  /* 0x0029600001a67983 */ /* 0x000ea80000300800 */
[----:B------:R-:W4:Y:S04]  /*29630*/  LDL R91, [R1+0x1d0c] ;  /* 0x001d0c00015b7983 */ /* 0x000f280000100800 */
[----:B------:R-:W3:Y:S04]  /*29640*/  LDL R233, [R1+0x2108] ;  /* 0x0021080001e97983 */ /* 0x000ee80000100800 */
[----:B------:R-:W3:Y:S04]  /*29650*/  LDL R115, [R1+0x20e4] ;  /* 0x0020e40001737983 */ /* 0x000ee80000100800 */
[----:B------:R-:W3:Y:S01]  /*29660*/  LDL R108, [R1+0x20e8] ;  /* 0x0020e800016c7983 */ /* 0x000ee20000100800 */
[----:B-1----:R-:W-:-:S03]  /*29670*/  PRMT R17, R14, 0x3340, R13 ;  /* 0x000033400e117816 */ /* 0x002fc6000000000d */
[----:B------:R-:W3:Y:S01]  /*29680*/  LDL.LU R99, [R1+0x1d10] ;  /* 0x001d100001637983 */ /* 0x000ee20000300800 */
[----:B------:R-:W-:Y:S02]  /*29690*/  PRMT R16, R12, 0x3340, R3 ;  /* 0x000033400c107816 */ /* 0x000fe40000000003 */
[----:B------:R-:W-:Y:S02]  /*296a0*/  LOP3.LUT R14, R244, 0xffff, RZ, 0xc0, !PT ;  /* 0x0000fffff40e7812 */ /* 0x000fe400078ec0ff */
[----:B------:R-:W-:-:S04]  /*296b0*/  LOP3.LUT R13, R242, 0xffff, RZ, 0xc0, !PT ;  /* 0x0000fffff20d7812 */ /* 0x000fc800078ec0ff */
[----:B------:R-:W-:Y:S02]  /*296c0*/  PRMT R15, R14, 0x3340, R13 ;  /* 0x000033400e0f7816 */ /* 0x000fe4000000000d */
[----:B------:R-:W-:Y:S02]  /*296d0*/  PRMT R14, R17, 0x5410, R16 ;  /* 0x00005410110e7816 */ /* 0x000fe40000000010 */
[----:B------:R-:W3:Y:S01]  /*296e0*/  LDL R16, [R1+0x2104] ;  /* 0x0021040001107983 */ /* 0x000ee20000100800 */
[----:B------:R-:W-:Y:S02]  /*296f0*/  LOP3.LUT R12, R240, 0xffff, RZ, 0xc0, !PT ;  /* 0x0000fffff00c7812 */ /* 0x000fe400078ec0ff */
[----:B------:R-:W-:-:S04]  /*29700*/  LOP3.LUT R3, R238, 0xffff, RZ, 0xc0, !PT ;  /* 0x0000ffffee037812 */ /* 0x000fc800078ec0ff */
[----:B------:R-:W-:Y:S02]  /*29710*/  PRMT R3, R12, 0x3340, R3 ;  /* 0x000033400c037816 */ /* 0x000fe40000000003 */
[----:B------:R-:W-:Y:S02]  /*29720*/  PRMT R12, R247, 0x5410, R243 ;  /* 0x00005410f70c7816 */ /* 0x000fe400000000f3 */
[----:B------:R-:W-:Y:S02]  /*29730*/  PRMT R13, R241, 0x5410, R239 ;  /* 0x00005410f10d7816 */ /* 0x000fe400000000ef */
[----:B------:R-:W-:-:S05]  /*29740*/  PRMT R15, R15, 0x5410, R3 ;  /* 0x000054100f0f7816 */ /* 0x000fca0000000003 */
[----:B------:R0:W-:Y:S04]  /*29750*/  STS.128 [R165+0x4000], R12 ;  /* 0x0040000ca5007388 */ /* 0x0001e80000000c00 */
[----:B0-----:R-:W3:Y:S04]  /*29760*/  LDL.LU R165, [R1+0x295c] ;  /* 0x00295c0001a57983 */ /* 0x001ee80000300800 */
[----:B------:R-:W3:Y:S04]  /*29770*/  LDL R15, [R1+0x2084] ;  /* 0x00208400010f7983 */ /* 0x000ee80000100800 */
[----:B------:R-:W3:Y:S01]  /*29780*/  LDL R14, [R1+0x2088] ;  /* 0x00208800010e7983 */ /* 0x000ee20000100800 */
[----:B------:R-:W-:-:S03]  /*29790*/  PRMT R117, RZ, 0x7610, R117 ;  /* 0x00007610ff757816 */ /* 0x000fc60000000075 */
[----:B------:R-:W3:Y:S01]  /*297a0*/  LDL R3, [R1+0x2048] ;  /* 0x0020480001037983 */ /* 0x000ee20000100800 */
[----:B----4-:R-:W-:Y:S01]  /*297b0*/  @!P0 IMAD.MOV.U32 R13, RZ, RZ, R91 ;  /* 0x000000ffff0d8224 */ /* 0x010fe200078e005b */
[----:B--2---:R-:W-:Y:S02]  /*297c0*/  PRMT R166, RZ, 0x7610, R166 ;  /* 0x00007610ffa67816 */ /* 0x004fe400000000a6 */
[----:B------:R-:W2:Y:S01]  /*297d0*/  LDL R91, [R1+0x2044] ;  /* 0x00204400015b7983 */ /* 0x000ea20000100800 */
[----:B---3--:R-:W-:-:S05]  /*297e0*/  @!P0 IMAD.MOV.U32 R12, RZ, RZ, R99 ;  /* 0x000000ffff0c8224 */ /* 0x008fca00078e0063 */
[----:B------:R0:W3:Y:S02]  /*297f0*/  @!P0 LDG.E.U8 R117, desc[UR60][R12.64] ;  /* 0x0000003c0c758981 */ /* 0x0000e4000c1e1100 */
[----:B0-----:R-:W-:Y:S02]  /*29800*/  @!P0 IMAD.MOV.U32 R12, RZ, RZ, R233 ;  /* 0x000000ffff0c8224 */ /* 0x001fe400078e00e9 */
[----:B------:R-:W-:-:S05]  /*29810*/  @!P0 IMAD.MOV.U32 R13, RZ, RZ, R16 ;  /* 0x000000ffff0d8224 */ /* 0x000fca00078e0010 */
[----:B------:R0:W4:Y:S01]  /*29820*/  @!P0 LDG.E.U8 R166, desc[UR60][R12.64] ;  /* 0x0000003c0ca68981 */ /* 0x000122000c1e1100 */
[----:B------:R-:W-:Y:S01]  /*29830*/  PRMT R164, RZ, 0x7610, R164 ;  /* 0x00007610ffa47816 */ /* 0x000fe200000000a4 */
[----:B0-----:R-:W-:Y:S02]  /*29840*/  @!P0 IMAD.MOV.U32 R12, RZ, RZ, R108 ;  /* 0x000000ffff0c8224 */ /* 0x001fe400078e006c */
[----:B------:R-:W-:Y:S01]  /*29850*/  @!P0 IMAD.MOV.U32 R13, RZ, RZ, R115 ;  /* 0x000000ffff0d8224 */ /* 0x000fe200078e0073 */
[----:B------:R-:W-:-:S06]  /*29860*/  PRMT R165, RZ, 0x7610, R165 ;  /* 0x00007610ffa57816 */ /* 0x000fcc00000000a5 */
[----:B------:R0:W4:Y:S02]  /*29870*/  @!P0 LDG.E.U8 R165, desc[UR60][R12.64] ;  /* 0x0000003c0ca58981 */ /* 0x000124000c1e1100 */
[----:B0-----:R-:W-:Y:S02]  /*29880*/  @!P0 IMAD.MOV.U32 R12, RZ, RZ, R14 ;  /* 0x000000ffff0c8224 */ /* 0x001fe400078e000e */
[----:B------:R-:W-:-:S05]  /*29890*/  @!P0 IMAD.MOV.U32 R13, RZ, RZ, R15 ;  /* 0x000000ffff0d8224 */ /* 0x000fca00078e000f */
[----:B------:R0:W4:Y:S01]  /*298a0*/  @!P0 LDG.E.U8 R164, desc[UR60][R12.64] ;  /* 0x0000003c0ca48981 */ /* 0x000122000c1e1100 */
[----:B------:R-:W-:-:S03]  /*298b0*/  PRMT R163, RZ, 0x7610, R163 ;  /* 0x00007610ffa37816 */ /* 0x000fc600000000a3 */
[----:B------:R1:W-:Y:S01]  /*298c0*/  STL [R1+0x2608], R99 ;  /* 0x0026086301007387 */ /* 0x0003e20000100800 */
[----:B0-----:R-:W-:Y:S02]  /*298d0*/  @!P0 IMAD.MOV.U32 R12, RZ, RZ, R3 ;  /* 0x000000ffff0c8224 */ /* 0x001fe400078e0003 */
[----:B--2---:R-:W-:-:S05]  /*298e0*/  @!P0 IMAD.MOV.U32 R13, RZ, RZ, R91 ;  /* 0x000000ffff0d8224 */ /* 0x004fca00078e005b */
[----:B------:R-:W2:Y:S04]  /*298f0*/  @!P0 LDG.E.U8 R163, desc[UR60][R12.64] ;  /* 0x0000003c0ca38981 */ /* 0x000ea8000c1e1100 */
[----:B---3--:R-:W-:Y:S04]  /*29900*/  STL [R1+0x260c], R117 ;  /* 0x00260c7501007387 */ /* 0x008fe80000100800 */
[----:B----4-:R-:W-:Y:S04]  /*29910*/  STL [R1+0x2610], R166 ;  /* 0x002610a601007387 */ /* 0x010fe80000100800 */
[----:B------:R-:W3:Y:S04]  /*29920*/  LDL R17, [R1+0x2004] ;  /* 0x0020040001117983 */ /* 0x000ee80000100800 */
[----:B------:R-:W4:Y:S04]  /*29930*/  LDL R16, [R1+0x2008] ;  /* 0x0020080001107983 */ /* 0x000f280000100800 */
[----:B------:R-:W-:Y:S04]  /*29940*/  STL [R1+0x2614], R165 ;  /* 0x002614a501007387 */ /* 0x000fe80000100800 */
[----:B------:R-:W4:Y:S04]  /*29950*/  LDL R15, [R1+0x1fc4] ;  /* 0x001fc400010f7983 */ /* 0x000f280000100800 */
[----:B------:R-:W4:Y:S04]  /*29960*/  LDL R14, [R1+0x1fc8] ;  /* 0x001fc800010e7983 */ /* 0x000f280000100800 */
[----:B------:R-:W-:Y:S04]  /*29970*/  STL [R1+0x2618], R164 ;  /* 0x002618a401007387 */ /* 0x000fe80000100800 */
[----:B------:R-:W4:Y:S04]  /*29980*/  LDL R108, [R1+0x1f84] ;  /* 0x001f8400016c7983 */ /* 0x000f280000100800 */
[----:B-1----:R-:W4:Y:S04]  /*29990*/  LDL R99, [R1+0x1f88] ;  /* 0x001f880001637983 */ /* 0x002f280000100800 */
[----:B------:R-:W4:Y:S04]  /*299a0*/  LDL R91, [R1+0x1f44] ;  /* 0x001f4400015b7983 */ /* 0x000f280000100800 */
[----:B------:R-:W4:Y:S01]  /*299b0*/  LDL R3, [R1+0x1f48] ;  /* 0x001f480001037983 */ /* 0x000f220000100800 */
[----:B------:R-:W-:-:S03]  /*299c0*/  PRMT R162, RZ, 0x7610, R162 ;  /* 0x00007610ffa27816 */ /* 0x000fc600000000a2 */
[----:B--2---:R-:W-:Y:S01]  /*299d0*/  STL [R1+0x261c], R163 ;  /* 0x00261ca301007387 */ /* 0x004fe20000100800 */
[----:B---3--:R-:W-:Y:S02]  /*299e0*/  @!P0 IMAD.MOV.U32 R13, RZ, RZ, R17 ;  /* 0x000000ffff0d8224 */ /* 0x008fe400078e0011 */
[----:B----4-:R-:W-:Y:S01]  /*299f0*/  @!P0 IMAD.MOV.U32 R12, RZ, RZ, R16 ;  /* 0x000000ffff0c8224 */ /* 0x010fe200078e0010 */
[----:B------:R-:W2:Y:S04]  /*29a00*/  LDL R17, [R1+0x1f04] ;  /* 0x001f040001117983 */ /* 0x000ea80000100800 */
[----:B------:R-:W3:Y:S04]  /*29a10*/  LDL R16, [R1+0x1f08] ;  /* 0x001f080001107983 */ /* 0x000ee80000100800 */
[----:B------:R0:W4:Y:S01]  /*29a20*/  @!P0 LDG.E.U8 R162, desc[UR60][R12.64] ;  /* 0x0000003c0ca28981 */ /* 0x000122000c1e1100 */
[----:B------:R-:W-:-:S02]  /*29a30*/  PRMT R161, RZ, 0x7610, R161 ;  /* 0x00007610ffa17816 */ /* 0x000fc400000000a1 */
[----:B------:R-:W-:Y:S02]  /*29a40*/  PRMT R160, RZ, 0x7610, R160 ;  /* 0x00007610ffa07816 */ /* 0x000fe400000000a0 */
[----:B------:R-:W-:Y:S01]  /*29a50*/  PRMT R159, RZ, 0x7610, R159 ;  /* 0x00007610ff9f7816 */ /* 0x000fe2000000009f */
[----:B0-----:R-:W-:Y:S02]  /*29a60*/  @!P0 IMAD.MOV.U32 R13, RZ, RZ, R15 ;  /* 0x000000ffff0d8224 */ /* 0x001fe400078e000f */
[----:B------:R-:W-:-:S05]  /*29a70*/  @!P0 IMAD.MOV.U32 R12, RZ, RZ, R14 ;  /* 0x000000ffff0c8224 */ /* 0x000fca00078e000e */
[----:B------:R0:W4:Y:S02]  /*29a80*/  @!P0 LDG.E.U8 R161, desc[UR60][R12.64] ;  /* 0x0000003c0ca18981 */ /* 0x000124000c1e1100 */
[----:B0-----:R-:W-:Y:S02]  /*29a90*/  @!P0 IMAD.MOV.U32 R13, RZ, RZ, R108 ;  /* 0x000000ffff0d8224 */ /* 0x001fe400078e006c */
[----:B------:R-:W-:-:S05]  /*29aa0*/  @!P0 IMAD.MOV.U32 R12, RZ, RZ, R99 ;  /* 0x000000ffff0c8224 */ /* 0x000fca00078e0063 */
[----:B------:R0:W4:Y:S02]  /*29ab0*/  @!P0 LDG.E.U8 R160, desc[UR60][R12.64] ;  /* 0x0000003c0ca08981 */ /* 0x000124000c1e1100 */
[----:B0-----:R-:W-:Y:S02]  /*29ac0*/  @!P0 IMAD.MOV.U32 R12, RZ, RZ, R3 ;  /* 0x000000ffff0c8224 */ /* 0x001fe400078e0003 */
[----:B------:R-:W-:-:S05]  /*29ad0*/  @!P0 IMAD.MOV.U32 R13, RZ, RZ, R91 ;  /* 0x000000ffff0d8224 */ /* 0x000fca00078e005b */
[----:B------:R2:W4:Y:S01]  /*29ae0*/  @!P0 LDG.E.U8 R159, desc[UR60][R12.64] ;  /* 0x0000003c0c9f8981 */ /* 0x000522000c1e1100 */
[----:B------:R-:W-:Y:S01]  /*29af0*/  PRMT R158, RZ, 0x7610, R158 ;  /* 0x00007610ff9e7816 */ /* 0x000fe2000000009e */
[----:B--2---:R-:W-:Y:S02]  /*29b00*/  @!P0 IMAD.MOV.U32 R13, RZ, RZ, R17 ;  /* 0x000000ffff0d8224 */ /* 0x004fe400078e0011 */
[----:B---3--:R-:W-:-:S05]  /*29b10*/  @!P0 IMAD.MOV.U32 R12, RZ, RZ, R16 ;  /* 0x000000ffff0c8224 */ /* 0x008fca00078e0010 */
[----:B------:R-:W2:Y:S04]  /*29b20*/  @!P0 LDG.E.U8 R158, desc[UR60][R12.64] ;  /* 0x0000003c0c9e8981 */ /* 0x000ea8000c1e1100 */
[----:B----4-:R-:W-:Y:S04]  /*29b30*/  STL [R1+0x2620], R162 ;  /* 0x002620a201007387 */ /* 0x010fe80000100800 */
[----:B------:R-:W3:Y:S04]  /*29b40*/  LDL R15, [R1+0x1ec4] ;  /* 0x001ec400010f7983 */ /* 0x000ee80000100800 */
[----:B------:R-:W4:Y:S04]  /*29b50*/  LDL R14, [R1+0x1ec8] ;  /* 0x001ec800010e7983 */ /* 0x000f280000100800 */
[----:B------:R-:W-:Y:S04]  /*29b60*/  STL [R1+0x2624], R161 ;  /* 0x002624a101007387 */ /* 0x000fe80000100800 */
[----:B------:R0:W-:Y:S04]  /*29b70*/  STL [R1+0x2628], R160 ;  /* 0x002628a001007387 */ /* 0x0001e80000100800 */
[----:B------:R-:W3:Y:S04]  /*29b80*/  LDL R3, [R1+0x1e88] ;  /* 0x001e880001037983 */ /* 0x000ee80000100800 */
[----:B0-----:R-:W3:Y:S04]  /*29b90*/  LDL R160, [R1+0x1e84] ;  /* 0x001e840001a07983 */ /* 0x001ee80000100800 */
[----:B------:R-:W-:Y:S04]  /*29ba0*/  STL [R1+0x262c], R159 ;  /* 0x00262c9f01007387 */ /* 0x000fe80000100800 */
[----:B------:R-:W3:Y:S04]  /*29bb0*/  LDL R99, [R1+0x1e44] ;  /* 0x001e440001637983 */ /* 0x000ee80000100800 */
[----:B------:R-:W3:Y:S01]  /*29bc0*/  LDL R17, [R1+0x1e48] ;  /* 0x001e480001117983 */ /* 0x000ee20000100800 */
[----:B------:R-:W-:-:S03]  /*29bd0*/  PRMT R157, RZ, 0x7610, R157 ;  /* 0x00007610ff9d7816 */ /* 0x000fc6000000009d */
[----:B--2---:R-:W-:Y:S04]  /*29be0*/  STL [R1+0x2630], R158 ;  /* 0x0026309e01007387 */ /* 0x004fe80000100800 */
[----:B------:R-:W2:Y:S04]  /*29bf0*/  LDL R117, [R1+0x1e04] ;  /* 0x001e040001757983 */ /* 0x000ea80000100800 */
[----:B------:R-:W2:Y:S01]  /*29c00*/  LDL R16, [R1+0x1e08] ;  /* 0x001e080001107983 */ /* 0x000ea20000100800 */
[----:B----4-:R-:W-:Y:S02]  /*29c10*/  @!P0 IMAD.MOV.U32 R12, RZ, RZ, R14 ;  /* 0x000000ffff0c8224 */ /* 0x010fe400078e000e */
[----:B---3--:R-:W-:Y:S01]  /*29c20*/  @!P0 IMAD.MOV.U32 R13, RZ, RZ, R15 ;  /* 0x000000ffff0d8224 */ /* 0x008fe200078e000f */
[----:B------:R-:W3:Y:S04]  /*29c30*/  LDL R14, [R1+0x1dc8] ;  /* 0x001dc800010e7983 */ /* 0x000ee80000100800 */
[----:B------:R-:W4:Y:S04]  /*29c40*/  LDL R15, [R1+0x1dc4] ;  /* 0x001dc400010f7983 */ /* 0x000f280000100800 */
[----:B------:R0:W4:Y:S01]  /*29c50*/  @!P0 LDG.E.U8 R157, desc[UR60][R12.64] ;  /* 0x0000003c0c9d8981 */ /* 0x000122000c1e1100 */
[----:B------:R-:W-:-:S02]  /*29c60*/  PRMT R156, RZ, 0x7610, R156 ;  /* 0x00007610ff9c7816 */ /* 0x000fc4000000009c */
[----:B------:R-:W-:Y:S02]  /*29c70*/  PRMT R155, RZ, 0x7610, R155 ;  /* 0x00007610ff9b7816 */ /* 0x000fe4000000009b */
[----:B------:R-:W-:Y:S02]  /*29c80*/  PRMT R154, RZ, 0x7610, R154 ;  /* 0x00007610ff9a7816 */ /* 0x000fe4000000009a */
[----:B------:R-:W-:Y:S01]  /*29c90*/  PRMT R153, RZ, 0x7610, R153 ;  /* 0x00007610ff997816 */ /* 0x000fe20000000099 */
[----:B------:R-:W4:Y:S04]  /*29ca0*/  LDL.LU R115, [R1+0x1d84] ;  /* 0x001d840001737983 */ /* 0x000f280000300800 */
[----:B------:R-:W4:Y:S04]  /*29cb0*/  LDL.LU R108, [R1+0x1d44] ;  /* 0x001d4400016c7983 */ /* 0x000f280000300800 */
[----:B------:R-:W4:Y:S01]  /*29cc0*/  LDL.LU R91, [R1+0x1d48] ;  /* 0x001d4800015b7983 */ /* 0x000f220000300800 */
[----:B0-----:R-:W-:-:S02]  /*29cd0*/  @!P0 IMAD.MOV.U32 R12, RZ, RZ, R3 ;  /* 0x000000ffff0c8224 */ /* 0x001fc400078e0003 */
[----:B------:R-:W-:-:S05]  /*29ce0*/  @!P0 IMAD.MOV.U32 R13, RZ, RZ, R160 ;  /* 0x000000ffff0d8224 */ /* 0x000fca00078e00a0 */
[----:B------:R0:W4:Y:S02]  /*29cf0*/  @!P0 LDG.E.U8 R156, desc[UR60][R12.64] ;  /* 0x0000003c0c9c8981 */ /* 0x000124000c1e1100 */
[----:B0-----:R-:W-:Y:S02]  /*29d00*/  @!P0 IMAD.MOV.U32 R12, RZ, RZ, R17 ;  /* 0x000000ffff0c8224 */ /* 0x001fe400078e0011 */
[----:B------:R-:W-:-:S05]  /*29d10*/  @!P0 IMAD.MOV.U32 R13, RZ, RZ, R99 ;  /* 0x000000ffff0d8224 */ /* 0x000fca00078e0063 */
[----:B------:R2:W4:Y:S02]  /*29d20*/  @!P0 LDG.E.U8 R155, desc[UR60][R12.64] ;  /* 0x0000003c0c9b8981 */ /* 0x000524000c1e1100 */
[----:B--2---:R-:W-:Y:S02]  /*29d30*/  @!P0 IMAD.MOV.U32 R13, RZ, RZ, R117 ;  /* 0x000000ffff0d8224 */ /* 0x004fe400078e0075 */
[----:B------:R-:W-:-:S05]  /*29d40*/  @!P0 IMAD.MOV.U32 R12, RZ, RZ, R16 ;  /* 0x000000ffff0c8224 */ /* 0x000fca00078e0010 */
[----:B------:R3:W2:Y:S02]  /*29d50*/  @!P0 LDG.E.U8 R154, desc[UR60][R12.64] ;  /* 0x0000003c0c9a8981 */ /* 0x0006a4000c1e1100 */
[----:B---3--:R-:W-:Y:S02]  /*29d60*/  @!P0 IMAD.MOV.U32 R12, RZ, RZ, R14 ;  /* 0x000000ffff0c8224 */ /* 0x008fe400078e000e */
[----:B----4-:R-:W-:-:S05]  /*29d70*/  @!P0 IMAD.MOV.U32 R13, RZ, RZ, R15 ;  /* 0x000000ffff0d8224 */ /* 0x010fca00078e000f */
[----:B------:R0:W3:Y:S04]  /*29d80*/  @!P0 LDG.E.U8 R153, desc[UR60][R12.64] ;  /* 0x0000003c0c998981 */ /* 0x0000e8000c1e1100 */
[----:B------:R-:W-:Y:S04]  /*29d90*/  STL [R1+0x2634], R157 ;  /* 0x0026349d01007387 */ /* 0x000fe80000100800 */
[----:B------:R-:W4:Y:S04]  /*29da0*/  LDL R3, [R1+0x1d88] ;  /* 0x001d880001037983 */ /* 0x000f280000100800 */
[----:B------:R-:W-:Y:S04]  /*29db0*/  STL [R1+0x2638], R156 ;  /* 0x0026389c01007387 */ /* 0x000fe80000100800 */
[----:B------:R-:W4:Y:S04]  /*29dc0*/  LDL R99, [R1+0x20c0] ;  /* 0x0020c00001637983 */ /* 0x000f280000100800 */
[----:B------:R-:W4:Y:S04]  /*29dd0*/  LDL R17, [R1+0x20d8] ;  /* 0x0020d80001117983 */ /* 0x000f280000100800 */
[----:B------:R1:W-:Y:S04]  /*29de0*/  STL [R1+0x263c], R155 ;  /* 0x00263c9b01007387 */ /* 0x0003e80000100800 */
[----:B------:R-:W4:Y:S04]  /*29df0*/  LDL R16, [R1+0x20e0] ;  /* 0x0020e00001107983 */ /* 0x000f280000100800 */
[----:B-1----:R-:W4:Y:S01]  /*29e00*/  LDL R155, [R1+0x20dc] ;  /* 0x0020dc00019b7983 */ /* 0x002f220000100800 */
[----:B------:R-:W-:Y:S01]  /*29e10*/  PRMT R152, RZ, 0x7610, R152 ;  /* 0x00007610ff987816 */ /* 0x000fe20000000098 */
[----:B0-----:R-:W-:Y:S01]  /*29e20*/  @!P0 IMAD.MOV.U32 R13, RZ, RZ, R115 ;  /* 0x000000ffff0d8224 */ /* 0x001fe200078e0073 */
[----:B------:R-:W-:Y:S01]  /*29e30*/  PRMT R150, RZ, 0x7610, R150 ;  /* 0x00007610ff967816 */ /* 0x000fe20000000096 */
[----:B--2---:R0:W-:Y:S04]  /*29e40*/  STL [R1+0x2640], R154 ;  /* 0x0026409a01007387 */ /* 0x0041e80000100800 */
[----:B------:R-:W2:Y:S04]  /*29e50*/  LDL R117, [R1+0x2080] ;  /* 0x0020800001757983 */ /* 0x000ea80000100800 */
[----:B0-----:R-:W2:Y:S04]  /*29e60*/  LDL R154, [R1+0x207c] ;  /* 0x00207c00019a7983 */ /* 0x001ea80000100800 */
[----:B---3--:R0:W-:Y:S04]  /*29e70*/  STL [R1+0x2644], R153 ;  /* 0x0026449901007387 */ /* 0x0081e80000100800 */
[----:B------:R-:W3:Y:S04]  /*29e80*/  LDL R15, [R1+0x203c] ;  /* 0x00203c00010f7983 */ /* 0x000ee80000100800 */
[----:B------:R-:W3:Y:S01]  /*29e90*/  LDL R14, [R1+0x2040] ;  /* 0x00204000010e7983 */ /* 0x000ee20000100800 */
[----:B----4-:R-:W-:-:S03]  /*29ea0*/  @!P0 IMAD.MOV.U32 R12, RZ, RZ, R3 ;  /* 0x000000ffff0c8224 */ /* 0x010fc600078e0003 */
[----:B------:R-:W4:Y:S04]  /*29eb0*/  LDL R3, [R1+0x2000] ;  /* 0x0020000001037983 */ /* 0x000f280000100800 */
[----:B------:R1:W4:Y:S04]  /*29ec0*/  @!P0 LDG.E.U8 R152, desc[UR60][R12.64] ;  /* 0x0000003c0c988981 */ /* 0x000328000c1e1100 */
[----:B0-----:R-:W4:Y:S01]  /*29ed0*/  LDL R153, [R1+0x1ffc] ;  /* 0x001ffc0001997983 */ /* 0x001f220000100800 */
[----:B-1----:R-:W-:Y:S02]  /*29ee0*/  @!P0 IMAD.MOV.U32 R12, RZ, RZ, R91 ;  /* 0x000000ffff0c8224 */ /* 0x002fe400078e005b */
[----:B------:R-:W-:-:S05]  /*29ef0*/  @!P0 IMAD.MOV.U32 R13, RZ, RZ, R108 ;  /* 0x000000ffff0d8224 */ /* 0x000fca00078e006c */
[----:B------:R0:W4:Y:S01]  /*29f00*/  @!P0 LDG.E.U8 R150, desc[UR60][R12.64] ;  /* 0x0000003c0c968981 */ /* 0x000122000c1e1100 */
[----:B------:R-:W-:Y:S02]  /*29f10*/  PRMT R149, RZ, 0x7610, R149 ;  /* 0x00007610ff957816 */ /* 0x000fe40000000095 */
[----:B------:R-:W-:Y:S01]  /*29f20*/  PRMT R148, RZ, 0x7610, R148 ;  /* 0x00007610ff947816 */ /* 0x000fe20000000094 */
[----:B0-----:R-:W-:Y:S02]  /*29f30*/  @!P0 IMAD.MOV.U32 R13, RZ, RZ, R99 ;  /* 0x000000ffff0d8224 */ /* 0x001fe400078e0063 */
[----:B------:R-:W-:-:S05]  /*29f40*/  @!P0 IMAD.MOV.U32 R12, RZ, RZ, R17 ;  /* 0x000000ffff0c8224 */ /* 0x000fca00078e0011 */
[----:B------:R0:W4:Y:S02]  /*29f50*/  @!P0 LDG.E.U8 R149, desc[UR60][R12.64] ;  /* 0x0000003c0c958981 */ /* 0x000124000c1e1100 */
[----:B0-----:R-:W-:Y:S02]  /*29f60*/  @!P0 IMAD.MOV.U32 R12, RZ, RZ, R16 ;  /* 0x000000ffff0c8224 */ /* 0x001fe400078e0010 */
[----:B------:R-:W-:-:S05]  /*29f70*/  @!P0 IMAD.MOV.U32 R13, RZ, RZ, R155 ;  /* 0x000000ffff0d8224 */ /* 0x000fca00078e009b */
[----:B------:R2:W4:Y:S01]  /*29f80*/  @!P0 LDG.E.U8 R148, desc[UR60][R12.64] ;  /* 0x0000003c0c948981 */ /* 0x000522000c1e1100 */
[----:B------:R-:W-:Y:S02]  /*29f90*/  PRMT R147, RZ, 0x7610, R147 ;  /* 0x00007610ff937816 */ /* 0x000fe40000000093 */
[----:B------:R-:W-:Y:S02]  /*29fa0*/  PRMT R146, RZ, 0x7610, R146 ;  /* 0x00007610ff927816 */ /* 0x000fe40000000092 */
[----:B------:R-:W-:Y:S01]  /*29fb0*/  PRMT R145, RZ, 0x7610, R145 ;  /* 0x00007610ff917816 */ /* 0x000fe20000000091 */
[----:B------:R-:W-:Y:S01]  /*29fc0*/  STL [R1+0x2648], R115 ;  /* 0x0026487301007387 */ /* 0x000fe20000100800 */
[----:B--2---:R-:W-:Y:S02]  /*29fd0*/  @!P0 IMAD.MOV.U32 R12, RZ, RZ, R117 ;  /* 0x000000ffff0c8224 */ /* 0x004fe400078e0075 */
[----:B------:R-:W-:-:S05]  /*29fe0*/  @!P0 IMAD.MOV.U32 R13, RZ, RZ, R154 ;  /* 0x000000ffff0d8224 */ /* 0x000fca00078e009a */
[----:B------:R3:W2:Y:S02]  /*29ff0*/  @!P0 LDG.E.U8 R147, desc[UR60][R12.64] ;  /* 0x0000003c0c938981 */ /* 0x0006a4000c1e1100 */
[----:B---3--:R-:W-:Y:S02]  /*2a000*/  @!P0 IMAD.MOV.U32 R12, RZ, RZ, R14 ;  /* 0x000000ffff0c8224 */ /* 0x008fe400078e000e */
[----:B------:R-:W-:-:S05]  /*2a010*/  @!P0 IMAD.MOV.U32 R13, RZ, RZ, R15 ;  /* 0x000000ffff0d8224 */ /* 0x000fca00078e000f */
[----:B------:R0:W3:Y:S04]  /*2a020*/  @!P0 LDG.E.U8 R146, desc[UR60][R12.64] ;  /* 0x0000003c0c928981 */ /* 0x0000e8000c1e1100 */
[----:B----4-:R-:W-:Y:S04]  /*2a030*/  STL [R1+0x264c], R152 ;  /* 0x00264c9801007387 */ /* 0x010fe80000100800 */
[----:B------:R-:W-:Y:S04]  /*2a040*/  STL [R1+0x2654], R91 ;  /* 0x0026545b01007387 */ /* 0x000fe80000100800 */
[----:B------:R-:W-:Y:S01]  /*2a050*/  STL [R1+0x2650], R108 ;  /* 0x0026506c01007387 */ /* 0x000fe20000100800 */
[----:B0-----:R-:W-:-:S02]  /*2a060*/  @!P0 IMAD.MOV.U32 R12, RZ, RZ, R3 ;  /* 0x000000ffff0c8224 */ /* 0x001fc400078e0003 */
[----:B------:R-:W-:Y:S01]  /*2a070*/  @!P0 IMAD.MOV.U32 R13, RZ, RZ, R153 ;  /* 0x000000ffff0d8224 */ /* 0x000fe200078e0099 */
[----:B------:R0:W-:Y:S04]  /*2a080*/  STL [R1+0x2658], R150 ;  /* 0x0026589601007387 */ /* 0x0001e80000100800 */
[----:B------:R-:W4:Y:S04]  /*2a090*/  LDL R99, [R1+0x1fbc] ;  /* 0x001fbc0001637983 */ /* 0x000f280000100800 */
[----:B------:R-:W4:Y:S04]  /*2a0a0*/  LDL R17, [R1+0x1fc0] ;  /* 0x001fc00001117983 */ /* 0x000f280000100800 */
[----:B------:R4:W4:Y:S04]  /*2a0b0*/  @!P0 LDG.E.U8 R145, desc[UR60][R12.64] ;  /* 0x0000003c0c918981 */ /* 0x000928000c1e1100 */
[----:B------:R1:W-:Y:S04]  /*2a0c0*/  STL [R1+0x265c], R149 ;  /* 0x00265c9501007387 */ /* 0x0003e80000100800 */
[----:B0-----:R-:W4:Y:S04]  /*2a0d0*/  LDL R150, [R1+0x1f7c] ;  /* 0x001f7c0001967983 */ /* 0x001f280000100800 */
[----:B------:R-:W4:Y:S04]  /*2a0e0*/  LDL R16, [R1+0x1f40] ;  /* 0x001f400001107983 */ /* 0x000f280000100800 */
[----:B-1----:R-:W4:Y:S04]  /*2a0f0*/  LDL R149, [R1+0x1f80] ;  /* 0x001f800001957983 */ /* 0x002f280000100800 */
[----:B------:R-:W-:Y:S04]  /*2a100*/  STL [R1+0x2660], R148 ;  /* 0x0026609401007387 */ /* 0x000fe80000100800 */
[----:B------:R-:W4:Y:S04]  /*2a110*/  LDL R91, [R1+0x1f3c] ;  /* 0x001f3c00015b7983 */ /* 0x000f280000100800 */
[----:B------:R-:W4:Y:S04]  /*2a120*/  LDL R117, [R1+0x1efc] ;  /* 0x001efc0001757983 */ /* 0x000f280000100800 */
[----:B------:R-:W4:Y:S04]  /*2a130*/  LDL R115, [R1+0x1f00] ;  /* 0x001f000001737983 */ /* 0x000f280000100800 */
[----:B--2---:R-:W-:Y:S04]  /*2a140*/  STL [R1+0x2664], R147 ;  /* 0x0026649301007387 */ /* 0x004fe80000100800 */
[----:B------:R-:W2:Y:S04]  /*2a150*/  LDL R15, [R1+0x1ebc] ;  /* 0x001ebc00010f7983 */ /* 0x000ea80000100800 */
[----:B------:R-:W2:Y:S04]  /*2a160*/  LDL R14, [R1+0x1ec0] ;  /* 0x001ec000010e7983 */ /* 0x000ea80000100800 */
[----:B---3--:R-:W-:Y:S04]  /*2a170*/  STL [R1+0x2668], R146 ;  /* 0x0026689201007387 */ /* 0x008fe80000100800 */
[----:B------:R-:W3:Y:S04]  /*2a180*/  LDL R108, [R1+0x1e7c] ;  /* 0x001e7c00016c7983 */ /* 0x000ee80000100800 */
[----:B------:R-:W3:Y:S01]  /*2a190*/  LDL R3, [R1+0x1e80] ;  /* 0x001e800001037983 */ /* 0x000ee20000100800 */
[----:B----4-:R-:W-:-:S02]  /*2a1a0*/  @!P0 IMAD.MOV.U32 R13, RZ, RZ, R99 ;  /* 0x000000ffff0d8224 */ /* 0x010fc400078e0063 */
[----:B------:R-:W-:Y:S01]  /*2a1b0*/  @!P0 IMAD.MOV.U32 R12, RZ, RZ, R17 ;  /* 0x000000ffff0c8224 */ /* 0x000fe200078e0011 */
[----:B------:R-:W-:Y:S04]  /*2a1c0*/  STL [R1+0x266c], R145 ;  /* 0x00266c9101007387 */ /* 0x000fe80000100800 */
[----:B------:R-:W4:Y:S04]  /*2a1d0*/  LDL R99, [R1+0x1e3c] ;  /* 0x001e3c0001637983 */ /* 0x000f280000100800 */
[----:B------:R-:W4:Y:S01]  /*2a1e0*/  LDL R17, [R1+0x1e40] ;  /* 0x001e400001117983 */ /* 0x000f220000100800 */
[----:B------:R-:W-:-:S02]  /*2a1f0*/  PRMT R144, RZ, 0x7610, R144 ;  /* 0x00007610ff907816 */ /* 0x000fc40000000090 */
[----:B------:R-:W-:-:S04]  /*2a200*/  PRMT R143, RZ, 0x7610, R143 ;  /* 0x00007610ff8f7816 */ /* 0x000fc8000000008f */
[----:B------:R0:W4:Y:S01]  /*2a210*/  @!P0 LDG.E.U8 R144, desc[UR60][R12.64] ;  /* 0x0000003c0c908981 */ /* 0x000122000c1e1100 */
[----:B------:R-:W-:Y:S01]  /*2a220*/  PRMT R142, RZ, 0x7610, R142 ;  /* 0x00007610ff8e7816 */ /* 0x000fe2000000008e */
[----:B0-----:R-:W-:Y:S02]  /*2a230*/  @!P0 IMAD.MOV.U32 R12, RZ, RZ, R149 ;  /* 0x000000ffff0c8224 */ /* 0x001fe400078e0095 */
[----:B------:R-:W-:-:S05]  /*2a240*/  @!P0 IMAD.MOV.U32 R13, RZ, RZ, R150 ;  /* 0x000000ffff0d8224 */ /* 0x000fca00078e0096 */
        /* <DEDUP_REMOVED lines=9> */
[----:B------:R-:W-:Y:S02]  /*2a2e0*/  PRMT R139, RZ, 0x7610, R139 ;  /* 0x00007610ff8b7816 */ /* 0x000fe4000000008b */
[----:B------:R-:W-:Y:S01]  /*2a2f0*/  PRMT R138, RZ, 0x7610, R138 ;  /* 0x00007610ff8a7816 */ /* 0x000fe2000000008a */
[----:B--2---:R-:W-:Y:S02]  /*2a300*/  @!P0 IMAD.MOV.U32 R13, RZ, RZ, R15 ;  /* 0x000000ffff0d8224 */ /* 0x004fe400078e000f */
[----:B------:R-:W-:-:S05]  /*2a310*/  @!P0 IMAD.MOV.U32 R12, RZ, RZ, R14 ;  /* 0x000000ffff0c8224 */ /* 0x000fca00078e000e */
[----:B------:R3:W2:Y:S02]  /*2a320*/  @!P0 LDG.E.U8 R140, desc[UR60][R12.64] ;  /* 0x0000003c0c8c8981 */ /* 0x0006a4000c1e1100 */
[----:B---3--:R-:W-:Y:S02]  /*2a330*/  @!P0 IMAD.MOV.U32 R13, RZ, RZ, R108 ;  /* 0x000000ffff0d8224 */ /* 0x008fe400078e006c */
[----:B------:R-:W-:-:S05]  /*2a340*/  @!P0 IMAD.MOV.U32 R12, RZ, RZ, R3 ;  /* 0x000000ffff0c8224 */ /* 0x000fca00078e0003 */
[----:B------:R0:W3:Y:S01]  /*2a350*/  @!P0 LDG.E.U8 R139, desc[UR60][R12.64] ;  /* 0x0000003c0c8b8981 */ /* 0x0000e2000c1e1100 */
[----:B------:R-:W-:Y:S02]  /*2a360*/  LOP3.LUT R3, R236, 0xffff, RZ, 0xc0, !PT ;  /* 0x0000ffffec037812 */ /* 0x000fe400078ec0ff */
[----:B0-----:R-:W-:Y:S01]  /*2a370*/  LOP3.LUT R12, R137, 0xffff, RZ, 0xc0, !PT ;  /* 0x0000ffff890c7812 */ /* 0x001fe200078ec0ff */
[----:B----4-:R-:W-:-:S03]  /*2a380*/  @!P0 IMAD.MOV.U32 R13, RZ, RZ, R99 ;  /* 0x000000ffff0d8224 */ /* 0x010fc600078e0063 */
[----:B------:R-:W-:Y:S01]  /*2a390*/  PRMT R3, R12, 0x3340, R3 ;  /* 0x000033400c037816 */ /* 0x000fe20000000003 */
[----:B------:R-:W-:-:S05]  /*2a3a0*/  @!P0 IMAD.MOV.U32 R12, RZ, RZ, R17 ;  /* 0x000000ffff0c8224 */ /* 0x000fca00078e0011 */
[----:B------:R0:W4:Y:S04]  /*2a3b0*/  @!P0 LDG.E.U8 R138, desc[UR60][R12.64] ;  /* 0x0000003c0c8a8981 */ /* 0x000128000c1e1100 */
[----:B------:R-:W-:Y:S04]  /*2a3c0*/  STL [R1+0x2670], R144 ;  /* 0x0026709001007387 */ /* 0x000fe80000100800 */
[----:B------:R-:W-:Y:S04]  /*2a3d0*/  STL [R1+0x2674], R143 ;  /* 0x0026748f01007387 */ /* 0x000fe80000100800 */
[----:B------:R-:W4:Y:S04]  /*2a3e0*/  LDL R91, [R1+0x1dfc] ;  /* 0x001dfc00015b7983 */ /* 0x000f280000100800 */
[----:B------:R-:W4:Y:S04]  /*2a3f0*/  LDL R16, [R1+0x1e00] ;  /* 0x001e000001107983 */ /* 0x000f280000100800 */
[----:B------:R-:W-:Y:S04]  /*2a400*/  STL [R1+0x2678], R142 ;  /* 0x0026788e01007387 */ /* 0x000fe80000100800 */
[----:B------:R-:W-:Y:S04]  /*2a410*/  STL [R1+0x267c], R141 ;  /* 0x00267c8d01007387 */ /* 0x000fe80000100800 */
[----:B------:R-:W4:Y:S04]  /*2a420*/  LDL R15, [R1+0x1dbc] ;  /* 0x001dbc00010f7983 */ /* 0x000f280000100800 */
[----:B------:R-:W4:Y:S04]  /*2a430*/  LDL R14, [R1+0x1dc0] ;  /* 0x001dc000010e7983 */ /* 0x000f280000100800 */
[----:B------:R-:W4:Y:S01]  /*2a440*/  LDL.LU R233, [R1+0x61c] ;  /* 0x00061c0001e97983 */ /* 0x000f220000300800 */
[----:B0-----:R-:W-:-:S03]  /*2a450*/  LOP3.LUT R12, R88, 0xffff, RZ, 0xc0, !PT ;  /* 0x0000ffff580c7812 */ /* 0x001fc600078ec0ff */
[----:B--2---:R-:W-:Y:S04]  /*2a460*/  STL [R1+0x2680], R140 ;  /* 0x0026808c01007387 */ /* 0x004fe80000100800 */
[----:B---3--:R-:W-:Y:S04]  /*2a470*/  STL [R1+0x2684], R139 ;  /* 0x0026848b01007387 */ /* 0x008fe80000100800 */
[----:B------:R-:W2:Y:S04]  /*2a480*/  LDL.LU R137, [R1+0x2958] ;  /* 0x0029580001897983 */ /* 0x000ea80000300800 */
[----:B------:R0:W-:Y:S02]  /*2a490*/  STL [R1+0x2214], R3 ;  /* 0x0022140301007387 */ /* 0x0001e40000100800 */
[----:B0-----:R-:W-:-:S02]  /*2a4a0*/  LOP3.LUT R3, R136, 0xffff, RZ, 0xc0, !PT ;  /* 0x0000ffff88037812 */ /* 0x001fc400078ec0ff */
[----:B----4-:R-:W-:Y:S04]  /*2a4b0*/  STL [R1+0x2688], R138 ;  /* 0x0026888a01007387 */ /* 0x010fe80000100800 */
[----:B------:R-:W3:Y:S04]  /*2a4c0*/  LDL.LU R17, [R1+0x604] ;  /* 0x0006040001117983 */ /* 0x000ee80000300800 */
[----:B------:R-:W4:Y:S04]  /*2a4d0*/  LDL.LU R88, [R1+0x1d7c] ;  /* 0x001d7c0001587983 */ /* 0x000f280000300800 */
[----:B------:R-:W3:Y:S04]  /*2a4e0*/  LDL.LU R236, [R1+0x1d80] ;  /* 0x001d800001ec7983 */ /* 0x000ee80000300800 */
[----:B------:R-:W4:Y:S01]  /*2a4f0*/  LDL.LU R136, [R1+0x2954] ;  /* 0x0029540001887983 */ /* 0x000f220000300800 */
[----:B------:R-:W-:Y:S01]  /*2a500*/  PRMT R3, R12, 0x3340, R3 ;  /* 0x000033400c037816 */ /* 0x000fe20000000003 */
[----:B------:R-:W-:-:S02]  /*2a510*/  @!P0 IMAD.MOV.U32 R13, RZ, RZ, R91 ;  /* 0x000000ffff0d8224 */ /* 0x000fc400078e005b */
[----:B------:R-:W-:Y:S02]  /*2a520*/  @!P0 IMAD.MOV.U32 R12, RZ, RZ, R16 ;  /* 0x000000ffff0c8224 */ /* 0x000fe400078e0010 */
[----:B------:R0:W-:Y:S02]  /*2a530*/  STL [R1+0x2210], R3 ;  /* 0x0022100301007387 */ /* 0x0001e40000100800 */
[----:B0-----:R-:W-:Y:S02]  /*2a540*/  LOP3.LUT R3, R93, 0xffff, RZ, 0xc0, !PT ;  /* 0x0000ffff5d037812 */ /* 0x001fe400078ec0ff */
[----:B--2---:R-:W-:-:S06]  /*2a550*/  PRMT R137, RZ, 0x7610, R137 ;  /* 0x00007610ff897816 */ /* 0x004fcc0000000089 */
[----:B------:R0:W2:Y:S02]  /*2a560*/  @!P0 LDG.E.U8 R137, desc[UR60][R12.64] ;  /* 0x0000003c0c898981 */ /* 0x0000a4000c1e1100 */
[----:B0-----:R-:W-:Y:S01]  /*2a570*/  LOP3.LUT R12, R100, 0xffff, RZ, 0xc0, !PT ;  /* 0x0000ffff640c7812 */ /* 0x001fe200078ec0ff */
[----:B------:R-:W-:-:S03]  /*2a580*/  @!P0 IMAD.MOV.U32 R13, RZ, RZ, R15 ;  /* 0x000000ffff0d8224 */ /* 0x000fc600078e000f */
[----:B------:R-:W-:Y:S01]  /*2a590*/  PRMT R3, R12, 0x3340, R3 ;  /* 0x000033400c037816 */ /* 0x000fe20000000003 */
[----:B------:R-:W-:Y:S01]  /*2a5a0*/  @!P0 IMAD.MOV.U32 R12, RZ, RZ, R14 ;  /* 0x000000ffff0c8224 */ /* 0x000fe200078e000e */
[----:B----4-:R-:W-:-:S06]  /*2a5b0*/  PRMT R136, RZ, 0x7610, R136 ;  /* 0x00007610ff887816 */ /* 0x010fcc0000000088 */
[----:B------:R0:W4:Y:S01]  /*2a5c0*/  @!P0 LDG.E.U8 R136, desc[UR60][R12.64] ;  /* 0x0000003c0c888981 */ /* 0x000122000c1e1100 */
[----:B------:R-:W-:Y:S02]  /*2a5d0*/  PRMT R135, RZ, 0x7610, R135 ;  /* 0x00007610ff877816 */ /* 0x000fe40000000087 */
[----:B0-----:R-:W-:Y:S01]  /*2a5e0*/  LOP3.LUT R12, R233, 0xffff, RZ, 0xc0, !PT ;  /* 0x0000ffffe90c7812 */ /* 0x001fe200078ec0ff */
[----:B------:R-:W-:Y:S01]  /*2a5f0*/  @!P0 IMAD.MOV.U32 R13, RZ, RZ, R88 ;  /* 0x000000ffff0d8224 */ /* 0x000fe200078e0058 */
[----:B--2---:R-:W-:Y:S04]  /*2a600*/  STL [R1+0x268c], R137 ;  /* 0x00268c8901007387 */ /* 0x004fe80000100800 */
[----:B------:R-:W2:Y:S04]  /*2a610*/  LDL.LU R100, [R1+0x1d3c] ;  /* 0x001d3c0001647983 */ /* 0x000ea80000300800 */
[----:B------:R-:W2:Y:S04]  /*2a620*/  LDL.LU R93, [R1+0x1d40] ;  /* 0x001d4000015d7983 */ /* 0x000ea80000300800 */
[----:B------:R-:W2:Y:S04]  /*2a630*/  LDL.LU R166, [R1+0x60c] ;  /* 0x00060c0001a67983 */ /* 0x000ea80000300800 */
[----:B------:R0:W-:Y:S02]  /*2a640*/  STL [R1+0x220c], R3 ;  /* 0x00220c0301007387 */ /* 0x0001e40000100800 */
[----:B0-----:R-:W-:-:S04]  /*2a650*/  LOP3.LUT R3, R134, 0xffff, RZ, 0xc0, !PT ;  /* 0x0000ffff86037812 */ /* 0x001fc800078ec0ff */
[----:B------:R-:W-:Y:S01]  /*2a660*/  PRMT R3, R12, 0x3340, R3 ;  /* 0x000033400c037816 */ /* 0x000fe20000000003 */
[----:B---3--:R-:W-:-:S05]  /*2a670*/  @!P0 IMAD.MOV.U32 R12, RZ, RZ, R236 ;  /* 0x000000ffff0c8224 */ /* 0x008fca00078e00ec */
[----:B------:R0:W3:Y:S04]  /*2a680*/  @!P0 LDG.E.U8 R135, desc[UR60][R12.64] ;  /* 0x0000003c0c878981 */ /* 0x0000e8000c1e1100 */
[----:B----4-:R1:W-:Y:S04]  /*2a690*/  STL [R1+0x2690], R136 ;  /* 0x0026908801007387 */ /* 0x0103e80000100800 */
[----:B------:R-:W4:Y:S04]  /*2a6a0*/  LDL R16, [R1+0x20d4] ;  /* 0x0020d40001107983 */ /* 0x000f280000100800 */
[----:B------:R-:W4:Y:S04]  /*2a6b0*/  LDL R15, [R1+0x2100] ;  /* 0x00210000010f7983 */ /* 0x000f280000100800 */
[----:B------:R-:W4:Y:S04]  /*2a6c0*/  LDL.LU R134, [R1+0x2950] ;  /* 0x0029500001867983 */ /* 0x000f280000300800 */
[----:B------:R-:W4:Y:S04]  /*2a6d0*/  LDL.LU R233, [R1+0x5f4] ;  /* 0x0005f40001e97983 */ /* 0x000f280000300800 */
[----:B-1----:R-:W4:Y:S04]  /*2a6e0*/  LDL R136, [R1+0x20b4] ;  /* 0x0020b40001887983 */ /* 0x002f280000100800 */
[----:B------:R1:W-:Y:S04]  /*2a6f0*/  STL [R1+0x2208], R3 ;  /* 0x0022080301007387 */ /* 0x0003e80000100800 */
[----:B------:R-:W4:Y:S04]  /*2a700*/  LDL R115, [R1+0x20b8] ;  /* 0x0020b80001737983 */ /* 0x000f280000100800 */
[----:B------:R-:W-:Y:S04]  /*2a710*/  STL [R1+0x2694], R88 ;  /* 0x0026945801007387 */ /* 0x000fe80000100800 */
[----:B------:R-:W-:Y:S01]  /*2a720*/  STL [R1+0x223c], R236 ;  /* 0x00223cec01007387 */ /* 0x000fe20000100800 */
[----:B0-----:R-:W-:-:S02]  /*2a730*/  LOP3.LUT R12, R17, 0xffff, RZ, 0xc0, !PT ;  /* 0x0000ffff110c7812 */ /* 0x001fc400078ec0ff */
[----:B-1----:R-:W-:-:S04]  /*2a740*/  LOP3.LUT R3, R133, 0xffff, RZ, 0xc0, !PT ;  /* 0x0000ffff85037812 */ /* 0x002fc800078ec0ff */
[----:B------:R-:W-:Y:S01]  /*2a750*/  PRMT R3, R12, 0x3340, R3 ;  /* 0x000033400c037816 */ /* 0x000fe20000000003 */
[----:B--2---:R-:W-:Y:S02]  /*2a760*/  @!P0 IMAD.MOV.U32 R13, RZ, RZ, R100 ;  /* 0x000000ffff0d8224 */ /* 0x004fe400078e0064 */
[----:B------:R-:W-:Y:S01]  /*2a770*/  @!P0 IMAD.MOV.U32 R12, RZ, RZ, R93 ;  /* 0x000000ffff0c8224 */ /* 0x000fe200078e005d */
[----:B---3--:R-:W-:Y:S04]  /*2a780*/  STL [R1+0x2698], R135 ;  /* 0x0026988701007387 */ /* 0x008fe80000100800 */
[----:B------:R-:W2:Y:S04]  /*2a790*/  LDL.LU R133, [R1+0x294c] ;  /* 0x00294c0001857983 */ /* 0x000ea80000300800 */
[----:B------:R-:W3:Y:S04]  /*2a7a0*/  LDL.LU R117, [R1+0x5fc] ;  /* 0x0005fc0001757983 */ /* 0x000ee80000300800 */
[----:B------:R-:W3:Y:S01]  /*2a7b0*/  LDL R99, [R1+0x2074] ;  /* 0x0020740001637983 */ /* 0x000ee20000100800 */
[----:B----4-:R-:W-:-:S03]  /*2a7c0*/  PRMT R134, RZ, 0x7610, R134 ;  /* 0x00007610ff867816 */ /* 0x010fc60000000086 */
[----:B------:R-:W4:Y:S04]  /*2a7d0*/  LDL R14, [R1+0x2078] ;  /* 0x00207800010e7983 */ /* 0x000f280000100800 */
[----:B------:R0:W3:Y:S04]  /*2a7e0*/  @!P0 LDG.E.U8 R134, desc[UR60][R12.64] ;  /* 0x0000003c0c868981 */ /* 0x0000e8000c1e1100 */
[----:B------:R1:W-:Y:S04]  /*2a7f0*/  STL [R1+0x2204], R3 ;  /* 0x0022040301007387 */ /* 0x0003e80000100800 */
[----:B------:R-:W4:Y:S01]  /*2a800*/  LDL.LU R17, [R1+0x5e4] ;  /* 0x0005e40001117983 */ /* 0x000f220000300800 */
[----:B0-----:R-:W-:-:S02]  /*2a810*/  LOP3.LUT R12, R166, 0xffff, RZ, 0xc0, !PT ;  /* 0x0000ffffa60c7812 */ /* 0x001fc400078ec0ff */
[----:B-1----:R-:W-:Y:S01]  /*2a820*/  LOP3.LUT R3, R132, 0xffff, RZ, 0xc0, !PT ;  /* 0x0000ffff84037812 */ /* 0x002fe200078ec0ff */
[----:B------:R-:W-:-:S03]  /*2a830*/  @!P0 IMAD.MOV.U32 R13, RZ, RZ, R16 ;  /* 0x000000ffff0d8224 */ /* 0x000fc600078e0010 */
[----:B------:R-:W-:Y:S01]  /*2a840*/  PRMT R3, R12, 0x3340, R3 ;  /* 0x000033400c037816 */ /* 0x000fe20000000003 */
[----:B------:R-:W-:Y:S01]  /*2a850*/  @!P0 IMAD.MOV.U32 R12, RZ, RZ, R15 ;  /* 0x000000ffff0c8224 */ /* 0x000fe200078e000f */
[----:B------:R-:W-:Y:S04]  /*2a860*/  STL [R1+0x26a0], R93 ;  /* 0x0026a05d01007387 */ /* 0x000fe80000100800 */
[----:B------:R-:W-:Y:S01]  /*2a870*/  STL [R1+0x269c], R100 ;  /* 0x00269c6401007387 */ /* 0x000fe20000100800 */
[----:B--2---:R-:W-:-:S06]  /*2a880*/  PRMT R133, RZ, 0x7610, R133 ;  /* 0x00007610ff857816 */ /* 0x004fcc0000000085 */
[----:B------:R0:W2:Y:S04]  /*2a890*/  @!P0 LDG.E.U8 R133, desc[UR60][R12.64] ;  /* 0x0000003c0c858981 */ /* 0x0000a8000c1e1100 */
[----:B---3--:R-:W-:Y:S04]  /*2a8a0*/  STL [R1+0x26a4], R134 ;  /* 0x0026a48601007387 */ /* 0x008fe80000100800 */
[----:B------:R-:W3:Y:S04]  /*2a8b0*/  LDL.LU R132, [R1+0x2948] ;  /* 0x0029480001847983 */ /* 0x000ee80000300800 */
[----:B------:R-:W4:Y:S04]  /*2a8c0*/  LDL R108, [R1+0x2034] ;  /* 0x00203400016c7983 */ /* 0x000f280000100800 */
[----:B------:R-:W4:Y:S04]  /*2a8d0*/  LDL R91, [R1+0x2038] ;  /* 0x00203800015b7983 */ /* 0x000f280000100800 */
[----:B------:R1:W-:Y:S04]  /*2a8e0*/  STL [R1+0x2200], R3 ;  /* 0x0022000301007387 */ /* 0x0003e80000100800 */
[----:B------:R-:W4:Y:S01]  /*2a8f0*/  LDL.LU R16, [R1+0x5ec] ;  /* 0x0005ec0001107983 */ /* 0x000f220000300800 */
[----:B0-----:R-:W-:-:S02]  /*2a900*/  LOP3.LUT R12, R233, 0xffff, RZ, 0xc0, !PT ;  /* 0x0000ffffe90c7812 */ /* 0x001fc400078ec0ff */
[----:B-1----:R-:W-:Y:S01]  /*2a910*/  LOP3.LUT R3, R131, 0xffff, RZ, 0xc0, !PT ;  /* 0x0000ffff83037812 */ /* 0x002fe200078ec0ff */
[----:B------:R-:W-:-:S03]  /*2a920*/  @!P0 IMAD.MOV.U32 R13, RZ, RZ, R136 ;  /* 0x000000ffff0d8224 */ /* 0x000fc600078e0088 */
[----:B------:R-:W-:Y:S01]  /*2a930*/  PRMT R3, R12, 0x3340, R3 ;  /* 0x000033400c037816 */ /* 0x000fe20000000003 */
[----:B------:R-:W-:Y:S01]  /*2a940*/  @!P0 IMAD.MOV.U32 R12, RZ, RZ, R115 ;  /* 0x000000ffff0c8224 */ /* 0x000fe200078e0073 */
[----:B--2---:R-:W-:Y:S04]  /*2a950*/  STL [R1+0x26a8], R133 ;  /* 0x0026a88501007387 */ /* 0x004fe80000100800 */
[----:B------:R-:W2:Y:S01]  /*2a960*/  LDL.LU R131, [R1+0x2944] ;  /* 0x0029440001837983 */ /* 0x000ea20000300800 */
[----:B---3--:R-:W-:-:S03]  /*2a970*/  PRMT R132, RZ, 0x7610, R132 ;  /* 0x00007610ff847816 */ /* 0x008fc60000000084 */
[----:B------:R-:W3:Y:S04]  /*2a980*/  LDL R88, [R1+0x1ff4] ;  /* 0x001ff40001587983 */ /* 0x000ee80000100800 */
[----:B------:R-:W3:Y:S04]  /*2a990*/  LDL R15, [R1+0x1ff8] ;  /* 0x001ff800010f7983 */ /* 0x000ee80000100800 */
[----:B------:R0:W3:Y:S04]  /*2a9a0*/  @!P0 LDG.E.U8 R132, desc[UR60][R12.64] ;  /* 0x0000003c0c848981 */ /* 0x0000e8000c1e1100 */
[----:B------:R1:W-:Y:S04]  /*2a9b0*/  STL [R1+0x21fc], R3 ;  /* 0x0021fc0301007387 */ /* 0x0003e80000100800 */
[----:B------:R-:W3:Y:S01]  /*2a9c0*/  LDL.LU R233, [R1+0x5c8] ;  /* 0x0005c80001e97983 */ /* 0x000ee20000300800 */
[----:B0-----:R-:W-:-:S02]  /*2a9d0*/  LOP3.LUT R12, R117, 0xffff, RZ, 0xc0, !PT ;  /* 0x0000ffff750c7812 */ /* 0x001fc400078ec0ff */
[----:B-1----:R-:W-:Y:S01]  /*2a9e0*/  LOP3.LUT R3, R130, 0xffff, RZ, 0xc0, !PT ;  /* 0x0000ffff82037812 */ /* 0x002fe200078ec0ff */
[----:B------:R-:W-:-:S03]  /*2a9f0*/  @!P0 IMAD.MOV.U32 R13, RZ, RZ, R99 ;  /* 0x000000ffff0d8224 */ /* 0x000fc600078e0063 */
[----:B------:R-:W-:Y:S01]  /*2aa00*/  PRMT R3, R12, 0x3340, R3 ;  /* 0x000033400c037816 */ /* 0x000fe20000000003 */
[----:B----4-:R-:W-:Y:S01]  /*2aa10*/  @!P0 IMAD.MOV.U32 R12, RZ, RZ, R14 ;  /* 0x000000ffff0c8224 */ /* 0x010fe200078e000e */
[----:B--2---:R-:W-:-:S06]  /*2aa20*/  PRMT R131, RZ, 0x7610, R131 ;  /* 0x00007610ff837816 */ /* 0x004fcc0000000083 */
[----:B------:R0:W2:Y:S04]  /*2aa30*/  @!P0 LDG.E.U8 R131, desc[UR60][R12.64] ;  /* 0x0000003c0c838981 */ /* 0x0000a8000c1e1100 */
[----:B---3--:R-:W-:Y:S04]  /*2aa40*/  STL [R1+0x26ac], R132 ;  /* 0x0026ac8401007387 */ /* 0x008fe80000100800 */
[----:B------:R-:W3:Y:S04]  /*2aa50*/  LDL.LU R130, [R1+0x2940] ;  /* 0x0029400001827983 */ /* 0x000ee80000300800 */
[----:B------:R1:W-:Y:S04]  /*2aa60*/  STL [R1+0x21f8], R3 ;  /* 0x0021f80301007387 */ /* 0x0003e80000100800 */
[----:B------:R-:W4:Y:S04]  /*2aa70*/  LDL R100, [R1+0x1fb4] ;  /* 0x001fb40001647983 */ /* 0x000f280000100800 */
[----:B------:R-:W4:Y:S04]  /*2aa80*/  LDL R99, [R1+0x1fb8] ;  /* 0x001fb80001637983 */ /* 0x000f280000100800 */
        /* <DEDUP_REMOVED lines=11> */
[----:B------:R0:W4:Y:S04]  /*2ab40*/  @!P0 LDG.E.U8 R130, desc[UR60][R12.64] ;  /* 0x0000003c0c828981 */ /* 0x000128000c1e1100 */
[----:B------:R1:W-:Y:S01]  /*2ab50*/  STL [R1+0x21f4], R3 ;  /* 0x0021f40301007387 */ /* 0x0003e20000100800 */
[----:B0-----:R-:W-:-:S02]  /*2ab60*/  LOP3.LUT R12, R16, 0xffff, RZ, 0xc0, !PT ;  /* 0x0000ffff100c7812 */ /* 0x001fc400078ec0ff */
[----:B-1----:R-:W-:Y:S01]  /*2ab70*/  LOP3.LUT R3, R128, 0xffff, RZ, 0xc0, !PT ;  /* 0x0000ffff80037812 */ /* 0x002fe200078ec0ff */
[----:B------:R-:W-:-:S03]  /*2ab80*/  @!P0 IMAD.MOV.U32 R13, RZ, RZ, R88 ;  /* 0x000000ffff0d8224 */ /* 0x000fc600078e0058 */
[----:B------:R-:W-:Y:S01]  /*2ab90*/  PRMT R3, R12, 0x3340, R3 ;  /* 0x000033400c037816 */ /* 0x000fe20000000003 */
[----:B------:R-:W-:Y:S01]  /*2aba0*/  @!P0 IMAD.MOV.U32 R12, RZ, RZ, R15 ;  /* 0x000000ffff0c8224 */ /* 0x000fe200078e000f */
[----:B--2---:R-:W-:-:S06]  /*2abb0*/  PRMT R129, RZ, 0x7610, R129 ;  /* 0x00007610ff817816 */ /* 0x004fcc0000000081 */
[----:B------:R0:W2:Y:S04]  /*2abc0*/  @!P0 LDG.E.U8 R129, desc[UR60][R12.64] ;  /* 0x0000003c0c818981 */ /* 0x0000a8000c1e1100 */
[----:B----4-:R-:W-:Y:S04]  /*2abd0*/  STL [R1+0x26b4], R130 ;  /* 0x0026b48201007387 */ /* 0x010fe80000100800 */
[----:B------:R-:W4:Y:S04]  /*2abe0*/  LDL.LU R166, [R1+0x588] ;  /* 0x0005880001a67983 */ /* 0x000f280000300800 */
        /* <DEDUP_REMOVED lines=11> */
[----:B------:R-:W2:Y:S04]  /*2aca0*/  LDL.LU R127, [R1+0x2934] ;  /* 0x00293400017f7983 */ /* 0x000ea80000300800 */
[----:B------:R-:W4:Y:S01]  /*2acb0*/  LDL R88, [R1+0x1ef4] ;  /* 0x001ef40001587983 */ /* 0x000f220000100800 */
[----:B---3--:R-:W-:-:S03]  /*2acc0*/  PRMT R128, RZ, 0x7610, R128 ;  /* 0x00007610ff807816 */ /* 0x008fc60000000080 */
[----:B------:R-:W3:Y:S04]  /*2acd0*/  LDL R15, [R1+0x1ef8] ;  /* 0x001ef800010f7983 */ /* 0x000ee80000100800 */
[----:B------:R-:W3:Y:S04]  /*2ace0*/  LDL.LU R233, [R1+0x54c] ;  /* 0x00054c0001e97983 */ /* 0x000ee80000300800 */
        /* <DEDUP_REMOVED lines=10> */
[----:B------:R-:W4:Y:S04]  /*2ad90*/  LDL R99, [R1+0x1eb4] ;  /* 0x001eb40001637983 */ /* 0x000f280000100800 */
[----:B------:R-:W4:Y:S04]  /*2ada0*/  LDL R14, [R1+0x1eb8] ;  /* 0x001eb800010e7983 */ /* 0x000f280000100800 */
[----:B------:R-:W3:Y:S04]  /*2adb0*/  LDL.LU R126, [R1+0x2930] ;  /* 0x00293000017e7983 */ /* 0x000ee80000300800 */
[----:B------:R1:W-:Y:S04]  /*2adc0*/  STL [R1+0x21e8], R3 ;  /* 0x0021e80301007387 */ /* 0x0003e80000100800 */
[----:B------:R-:W4:Y:S04]  /*2add0*/  LDL R93, [R1+0x1e74] ;  /* 0x001e7400015d7983 */ /* 0x000f280000100800 */
[----:B------:R-:W4:Y:S01]  /*2ade0*/  LDL R17, [R1+0x1e78] ;  /* 0x001e780001117983 */ /* 0x000f220000100800 */
[----:B0-----:R-:W-:-:S02]  /*2adf0*/  LOP3.LUT R12, R166, 0xffff, RZ, 0xc0, !PT ;  /* 0x0000ffffa60c7812 */ /* 0x001fc400078ec0ff */
[----:B-1----:R-:W-:Y:S01]  /*2ae00*/  LOP3.LUT R3, R125, 0xffff, RZ, 0xc0, !PT ;  /* 0x0000ffff7d037812 */ /* 0x002fe200078ec0ff */
[----:B------:R-:W-:-:S03]  /*2ae10*/  @!P0 IMAD.MOV.U32 R13, RZ, RZ, R91 ;  /* 0x000000ffff0d8224 */ /* 0x000fc600078e005b */
[----:B------:R-:W-:Y:S01]  /*2ae20*/  PRMT R3, R12, 0x3340, R3 ;  /* 0x000033400c037816 */ /* 0x000fe20000000003 */
[----:B------:R-:W-:Y:S01]  /*2ae30*/  @!P0 IMAD.MOV.U32 R12, RZ, RZ, R16 ;  /* 0x000000ffff0c8224 */ /* 0x000fe200078e0010 */
[----:B--2---:R-:W-:Y:S04]  /*2ae40*/  STL [R1+0x26c0], R127 ;  /* 0x0026c07f01007387 */ /* 0x004fe80000100800 */
[----:B------:R-:W2:Y:S01]  /*2ae50*/  LDL.LU R125, [R1+0x292c] ;  /* 0x00292c00017d7983 */ /* 0x000ea20000300800 */
[----:B---3--:R-:W-:-:S06]  /*2ae60*/  PRMT R126, RZ, 0x7610, R126 ;  /* 0x00007610ff7e7816 */ /* 0x008fcc000000007e */
[----:B------:R0:W3:Y:S04]  /*2ae70*/  @!P0 LDG.E.U8 R126, desc[UR60][R12.64] ;  /* 0x0000003c0c7e8981 */ /* 0x0000e8000c1e1100 */
        /* <DEDUP_REMOVED lines=8> */
[----:B--2---:R-:W-:-:S06]  /*2af00*/  PRMT R125, RZ, 0x7610, R125 ;  /* 0x00007610ff7d7816 */ /* 0x004fcc000000007d */
[----:B------:R0:W2:Y:S04]  /*2af10*/  @!P0 LDG.E.U8 R125, desc[UR60][R12.64] ;  /* 0x0000003c0c7d8981 */ /* 0x0000a8000c1e1100 */
[----:B---3--:R-:W-:Y:S04]  /*2af20*/  STL [R1+0x26c4], R126 ;  /* 0x0026c47e01007387 */ /* 0x008fe80000100800 */
[----:B------:R-:W3:Y:S04]  /*2af30*/  LDL.LU R124, [R1+0x2928] ;  /* 0x00292800017c7983 */ /* 0x000ee80000300800 */
[----:B------:R1:W-:Y:S02]  /*2af40*/  STL [R1+0x21e0], R3 ;  /* 0x0021e00301007387 */ /* 0x0003e40000100800 */
[----:B-1----:R-:W-:-:S02]  /*2af50*/  LOP3.LUT R3, R123, 0xffff, RZ, 0xc0, !PT ;  /* 0x0000ffff7b037812 */ /* 0x002fc400078ec0ff */
[----:B0-----:R-:W-:Y:S01]  /*2af60*/  LOP3.LUT R12, R233, 0xffff, RZ, 0xc0, !PT ;  /* 0x0000ffffe90c7812 */ /* 0x001fe200078ec0ff */
[----:B----4-:R-:W-:-:S03]  /*2af70*/  @!P0 IMAD.MOV.U32 R13, RZ, RZ, R99 ;  /* 0x000000ffff0d8224 */ /* 0x010fc600078e0063 */
[----:B------:R-:W-:Y:S01]  /*2af80*/  PRMT R3, R12, 0x3340, R3 ;  /* 0x000033400c037816 */ /* 0x000fe20000000003 */
[----:B------:R-:W-:Y:S01]  /*2af90*/  @!P0 IMAD.MOV.U32 R12, RZ, RZ, R14 ;  /* 0x000000ffff0c8224 */ /* 0x000fe200078e000e */
[----:B--2---:R-:W-:Y:S04]  /*2afa0*/  STL [R1+0x26c8], R125 ;  /* 0x0026c87d01007387 */ /* 0x004fe80000100800 */
[----:B------:R-:W2:Y:S04]  /*2afb0*/  LDL R88, [R1+0x1df4] ;  /* 0x001df40001587983 */ /* 0x000ea80000100800 */
[----:B------:R-:W4:Y:S04]  /*2afc0*/  LDL R15, [R1+0x1df8] ;  /* 0x001df800010f7983 */ /* 0x000f280000100800 */
[----:B------:R-:W2:Y:S01]  /*2afd0*/  LDL.LU R123, [R1+0x2924] ;  /* 0x00292400017b7983 */ /* 0x000ea20000300800 */
[----:B---3--:R-:W-:-:S06]  /*2afe0*/  PRMT R124, RZ, 0x7610, R124 ;  /* 0x00007610ff7c7816 */ /* 0x008fcc000000007c */
[----:B------:R0:W3:Y:S04]  /*2aff0*/  @!P0 LDG.E.U8 R124, desc[UR60][R12.64] ;  /* 0x0000003c0c7c8981 */ /* 0x0000e8000c1e1100 */
[----:B------:R1:W-:Y:S01]  /*2b000*/  STL [R1+0x21dc], R3 ;  /* 0x0021dc0301007387 */ /* 0x0003e20000100800 */
[----:B0-----:R-:W-:Y:S02]  /*2b010*/  LOP3.LUT R12, R87, 0xffff, RZ, 0xc0, !PT ;  /* 0x0000ffff570c7812 */ /* 0x001fe400078ec0ff */
        /* <DEDUP_REMOVED lines=8> */
[----:B------:R-:W4:Y:S04]  /*2b0a0*/  LDL.LU R122, [R1+0x291c] ;  /* 0x00291c00017a7983 */ /* 0x000f280000300800 */
[----:B------:R-:W3:Y:S04]  /*2b0b0*/  LDL R14, [R1+0x1db8] ;  /* 0x001db800010e7983 */ /* 0x000ee80000100800 */
[----:B------:R1:W-:Y:S04]  /*2b0c0*/  STL [R1+0x21d8], R3 ;  /* 0x0021d80301007387 */ /* 0x0003e80000100800 */
[----:B------:R-:W3:Y:S01]  /*2b0d0*/  LDL.LU R17, [R1+0x590] ;  /* 0x0005900001117983 */ /* 0x000ee20000300800 */
[----:B0-----:R-:W-:-:S02]  /*2b0e0*/  LOP3.LUT R12, R120, 0xffff, RZ, 0xc0, !PT ;  /* 0x0000ffff780c7812 */ /* 0x001fc400078ec0ff */
[----:B-1----:R-:W-:Y:S01]  /*2b0f0*/  LOP3.LUT R3, R121, 0xffff, RZ, 0xc0, !PT ;  /* 0x0000ffff79037812 */ /* 0x002fe200078ec0ff */
[----:B------:R-:W-:-:S03]  /*2b100*/  @!P0 IMAD.MOV.U32 R13, RZ, RZ, R91 ;  /* 0x000000ffff0d8224 */ /* 0x000fc600078e005b */
[----:B------:R-:W-:Y:S01]  /*2b110*/  PRMT R3, R12, 0x3340, R3 ;  /* 0x000033400c037816 */ /* 0x000fe20000000003 */
[----:B------:R-:W-:Y:S01]  /*2b120*/  @!P0 IMAD.MOV.U32 R12, RZ, RZ, R16 ;  /* 0x000000ffff0c8224 */ /* 0x000fe200078e0010 */
[----:B--2---:R-:W-:Y:S04]  /*2b130*/  STL [R1+0x26d0], R123 ;  /* 0x0026d07b01007387 */ /* 0x004fe80000100800 */
[----:B------:R-:W2:Y:S04]  /*2b140*/  LDL.LU R120, [R1+0x2918] ;  /* 0x0029180001787983 */ /* 0x000ea80000300800 */
[----:B------:R-:W3:Y:S01]  /*2b150*/  LDL.LU R121, [R1+0x2914] ;  /* 0x0029140001797983 */ /* 0x000ee20000300800 */
[----:B----4-:R-:W-:-:S03]  /*2b160*/  PRMT R122, RZ, 0x7610, R122 ;  /* 0x00007610ff7a7816 */ /* 0x010fc6000000007a */
[----:B------:R-:W4:Y:S04]  /*2b170*/  LDL.LU R236, [R1+0x1db4] ;  /* 0x001db40001ec7983 */ /* 0x000f280000300800 */
[----:B------:R0:W2:Y:S04]  /*2b180*/  @!P0 LDG.E.U8 R122, desc[UR60][R12.64] ;  /* 0x0000003c0c7a8981 */ /* 0x0000a8000c1e1100 */
[----:B------:R1:W-:Y:S01]  /*2b190*/  STL [R1+0x21d4], R3 ;  /* 0x0021d40301007387 */ /* 0x0003e20000100800 */
[----:B0-----:R-:W-:Y:S02]  /*2b1a0*/  LOP3.LUT R12, R234, 0xffff, RZ, 0xc0, !PT ;  /* 0x0000ffffea0c7812 */ /* 0x001fe400078ec0ff */
[----:B-1----:R-:W-:Y:S01]  /*2b1b0*/  LOP3.LUT R3, R90, 0xffff, RZ, 0xc0, !PT ;  /* 0x0000ffff5a037812 */ /* 0x002fe200078ec0ff */
[----:B------:R-:W-:-:S03]  /*2b1c0*/  @!P0 IMAD.MOV.U32 R13, RZ, RZ, R88 ;  /* 0x000000ffff0d8224 */ /* 0x000fc600078e0058 */
[----:B------:R-:W-:Y:S01]  /*2b1d0*/  PRMT R3, R12, 0x3340, R3 ;  /* 0x000033400c037816 */ /* 0x000fe20000000003 */
[----:B------:R-:W-:Y:S01]  /*2b1e0*/  @!P0 IMAD.MOV.U32 R12, RZ, RZ, R15 ;  /* 0x000000ffff0c8224 */ /* 0x000fe200078e000f */
[----:B---3--:R-:W-:-:S06]  /*2b1f0*/  PRMT R121, RZ, 0x7610, R121 ;  /* 0x00007610ff797816 */ /* 0x008fcc0000000079 */
[----:B------:R0:W3:Y:S04]  /*2b200*/  @!P0 LDG.E.U8 R121, desc[UR60][R12.64] ;  /* 0x0000003c0c798981 */ /* 0x0000e8000c1e1100 */
[----:B--2---:R-:W-:Y:S04]  /*2b210*/  STL [R1+0x26d4], R122 ;  /* 0x0026d47a01007387 */ /* 0x004fe80000100800 */
[----:B------:R-:W2:Y:S04]  /*2b220*/  LDL.LU R234, [R1+0x1d78] ;  /* 0x001d780001ea7983 */ /* 0x000ea80000300800 */
[----:B------:R-:W2:Y:S04]  /*2b230*/  LDL.LU R16, [R1+0x55c] ;  /* 0x00055c0001107983 */ /* 0x000ea80000300800 */
[----:B------:R-:W2:Y:S04]  /*2b240*/  LDL.LU R90, [R1+0x1d74] ;  /* 0x001d7400015a7983 */ /* 0x000ea80000300800 */
[----:B------:R1:W-:Y:S01]  /*2b250*/  STL [R1+0x21d0], R3 ;  /* 0x0021d00301007387 */ /* 0x0003e20000100800 */
[----:B------:R-:W-:-:S02]  /*2b260*/  PRMT R120, RZ, 0x7610, R120 ;  /* 0x00007610ff787816 */ /* 0x000fc40000000078 */
[----:B0-----:R-:W-:Y:S02]  /*2b270*/  LOP3.LUT R12, R106, 0xffff, RZ, 0xc0, !PT ;  /* 0x0000ffff6a0c7812 */ /* 0x001fe400078ec0ff */
[----:B-1----:R-:W-:Y:S01]  /*2b280*/  LOP3.LUT R3, R95, 0xffff, RZ, 0xc0, !PT ;  /* 0x0000ffff5f037812 */ /* 0x002fe200078ec0ff */
[----:B----4-:R-:W-:-:S03]  /*2b290*/  @!P0 IMAD.MOV.U32 R13, RZ, RZ, R236 ;  /* 0x000000ffff0d8224 */ /* 0x010fc600078e00ec */
[----:B------:R-:W-:Y:S01]  /*2b2a0*/  PRMT R3, R12, 0x3340, R3 ;  /* 0x000033400c037816 */ /* 0x000fe20000000003 */
[----:B------:R-:W-:-:S05]  /*2b2b0*/  @!P0 IMAD.MOV.U32 R12, RZ, RZ, R14 ;  /* 0x000000ffff0c8224 */ /* 0x000fca00078e000e */
[----:B------:R0:W4:Y:S01]  /*2b2c0*/  @!P0 LDG.E.U8 R120, desc[UR60][R12.64] ;  /* 0x0000003c0c788981 */ /* 0x000122000c1e1100 */
[----:B------:R-:W-:Y:S02]  /*2b2d0*/  PRMT R87, RZ, 0x7610, R87 ;  /* 0x00007610ff577816 */ /* 0x000fe40000000057 */
[----:B0-----:R-:W-:Y:S01]  /*2b2e0*/  LOP3.LUT R12, R17, 0xffff, RZ, 0xc0, !PT ;  /* 0x0000ffff110c7812 */ /* 0x001fe200078ec0ff */
[----:B---3--:R-:W-:Y:S04]  /*2b2f0*/  STL [R1+0x26d8], R121 ;  /* 0x0026d87901007387 */ /* 0x008fe80000100800 */
[----:B------:R-:W3:Y:S04]  /*2b300*/  LDL.LU R106, [R1+0x1d34] ;  /* 0x001d3400016a7983 */ /* 0x000ee80000300800 */
[----:B------:R-:W3:Y:S04]  /*2b310*/  LDL.LU R95, [R1+0x1d38] ;  /* 0x001d3800015f7983 */ /* 0x000ee80000300800 */
[----:B------:R-:W3:Y:S04]  /*2b320*/  LDL.LU R233, [R1+0x578] ;  /* 0x0005780001e97983 */ /* 0x000ee80000300800 */
[----:B------:R0:W-:Y:S01]  /*2b330*/  STL [R1+0x21c8], R3 ;  /* 0x0021c80301007387 */ /* 0x0001e20000100800 */
[----:B--2---:R-:W-:Y:S01]  /*2b340*/  @!P0 IMAD.MOV.U32 R13, RZ, RZ, R90 ;  /* 0x000000ffff0d8224 */ /* 0x004fe200078e005a */
[----:B0-----:R-:W-:-:S04]  /*2b350*/  LOP3.LUT R3, R86, 0xffff, RZ, 0xc0, !PT ;  /* 0x0000ffff56037812 */ /* 0x001fc800078ec0ff */
[----:B------:R-:W-:Y:S01]  /*2b360*/  PRMT R3, R12, 0x3340, R3 ;  /* 0x000033400c037816 */ /* 0x000fe20000000003 */
[----:B------:R-:W-:-:S05]  /*2b370*/  @!P0 IMAD.MOV.U32 R12, RZ, RZ, R234 ;  /* 0x000000ffff0c8224 */ /* 0x000fca00078e00ea */
[----:B------:R0:W2:Y:S04]  /*2b380*/  @!P0 LDG.E.U8 R87, desc[UR60][R12.64] ;  /* 0x0000003c0c578981 */ /* 0x0000a8000c1e1100 */
[----:B------:R-:W-:Y:S04]  /*2b390*/  STL [R1+0x2240], R236 ;  /* 0x002240ec01007387 */ /* 0x000fe80000100800 */
[----:B----4-:R-:W-:Y:S04]  /*2b3a0*/  STL [R1+0x26dc], R120 ;  /* 0x0026dc7801007387 */ /* 0x010fe80000100800 */
[----:B------:R-:W4:Y:S04]  /*2b3b0*/  LDL.LU R86, [R1+0x2910] ;  /* 0x0029100001567983 */ /* 0x000f280000300800 */
[----:B------:R-:W4:Y:S04]  /*2b3c0*/  LDL R108, [R1+0x20d0] ;  /* 0x0020d000016c7983 */ /* 0x000f280000100800 */
[----:B------:R-:W4:Y:S04]  /*2b3d0*/  LDL R100, [R1+0x20fc] ;  /* 0x0020fc0001647983 */ /* 0x000f280000100800 */
[----:B------:R-:W4:Y:S04]  /*2b3e0*/  LDL.LU R117, [R1+0x598] ;  /* 0x0005980001757983 */ /* 0x000f280000300800 */
[----:B------:R-:W4:Y:S04]  /*2b3f0*/  LDL R93, [R1+0x20ac] ;  /* 0x0020ac00015d7983 */ /* 0x000f280000100800 */
[----:B------:R1:W-:Y:S04]  /*2b400*/  STL [R1+0x21cc], R3 ;  /* 0x0021cc0301007387 */ /* 0x0003e80000100800 */
[----:B------:R-:W4:Y:S04]  /*2b410*/  LDL R91, [R1+0x20b0] ;  /* 0x0020b000015b7983 */ /* 0x000f280000100800 */
[----:B------:R4:W-:Y:S04]  /*2b420*/  STL [R1+0x26e0], R90 ;  /* 0x0026e05a01007387 */ /* 0x0009e80000100800 */
[----:B------:R-:W-:Y:S01]  /*2b430*/  STL [R1+0x2244], R234 ;  /* 0x002244ea01007387 */ /* 0x000fe20000100800 */
[----:B0-----:R-:W-:-:S02]  /*2b440*/  LOP3.LUT R12, R16, 0xffff, RZ, 0xc0, !PT ;  /* 0x0000ffff100c7812 */ /* 0x001fc400078ec0ff */
[----:B-1----:R-:W-:-:S04]  /*2b450*/  LOP3.LUT R3, R85, 0xffff, RZ, 0xc0, !PT ;  /* 0x0000ffff55037812 */ /* 0x002fc800078ec0ff */
[----:B------:R-:W-:Y:S01]  /*2b460*/  PRMT R3, R12, 0x3340, R3 ;  /* 0x000033400c037816 */ /* 0x000fe20000000003 */
[----:B---3--:R-:W-:Y:S02]  /*2b470*/  @!P0 IMAD.MOV.U32 R13, RZ, RZ, R106 ;  /* 0x000000ffff0d8224 */ /* 0x008fe400078e006a */
[----:B------:R-:W-:Y:S01]  /*2b480*/  @!P0 IMAD.MOV.U32 R12, RZ, RZ, R95 ;  /* 0x000000ffff0c8224 */ /* 0x000fe200078e005f */
[----:B--2---:R-:W-:Y:S04]  /*2b490*/  STL [R1+0x26e4], R87 ;  /* 0x0026e45701007387 */ /* 0x004fe80000100800 */
[----:B------:R-:W2:Y:S04]  /*2b4a0*/  LDL.LU R85, [R1+0x290c] ;  /* 0x00290c0001557983 */ /* 0x000ea80000300800 */
[----:B------:R-:W3:Y:S01]  /*2b4b0*/  LDL.LU R99, [R1+0x5b8] ;  /* 0x0005b80001637983 */ /* 0x000ee20000300800 */
[----:B----4-:R-:W-:-:S03]  /*2b4c0*/  PRMT R86, RZ, 0x7610, R86 ;  /* 0x00007610ff567816 */ /* 0x010fc60000000056 */
[----:B------:R-:W4:Y:S04]  /*2b4d0*/  LDL R90, [R1+0x206c] ;  /* 0x00206c00015a7983 */ /* 0x000f280000100800 */
[----:B------:R0:W3:Y:S04]  /*2b4e0*/  @!P0 LDG.E.U8 R86, desc[UR60][R12.64] ;  /* 0x0000003c0c568981 */ /* 0x0000e8000c1e1100 */
[----:B------:R1:W-:Y:S04]  /*2b4f0*/  STL [R1+0x21c4], R3 ;  /* 0x0021c40301007387 */ /* 0x0003e80000100800 */
[----:B------:R-:W4:Y:S01]  /*2b500*/  LDL R88, [R1+0x2070] ;  /* 0x0020700001587983 */ /* 0x000f220000100800 */
        /* <DEDUP_REMOVED lines=9> */
[----:B---3--:R1:W-:Y:S04]  /*2b5a0*/  STL [R1+0x26f0], R86 ;  /* 0x0026f05601007387 */ /* 0x0083e80000100800 */
[----:B------:R-:W3:Y:S04]  /*2b5b0*/  LDL.LU R17, [R1+0x584] ;  /* 0x0005840001117983 */ /* 0x000ee80000300800 */
[----:B------:R-:W4:Y:S04]  /*2b5c0*/  LDL.LU R84, [R1+0x2908] ;  /* 0x0029080001547983 */ /* 0x000f280000300800 */
[----:B------:R-:W3:Y:S04]  /*2b5d0*/  LDL R15, [R1+0x202c] ;  /* 0x00202c00010f7983 */ /* 0x000ee80000100800 */
[----:B------:R-:W3:Y:S04]  /*2b5e0*/  LDL R14, [R1+0x2030] ;  /* 0x00203000010e7983 */ /* 0x000ee80000100800 */
[----:B------:R-:W-:Y:S04]  /*2b5f0*/  STL [R1+0x27ec], R16 ;  /* 0x0027ec1001007387 */ /* 0x000fe80000100800 */
[----:B------:R-:W3:Y:S01]  /*2b600*/  LDL.LU R233, [R1+0x5a4] ;  /* 0x0005a40001e97983 */ /* 0x000ee20000300800 */
[----:B------:R-:W-:-:S02]  /*2b610*/  LOP3.LUT R3, R83, 0xffff, RZ, 0xc0, !PT ;  /* 0x0000ffff53037812 */ /* 0x000fc400078ec0ff */
[----:B0-----:R-:W-:Y:S01]  /*2b620*/  LOP3.LUT R12, R117, 0xffff, RZ, 0xc0, !PT ;  /* 0x0000ffff750c7812 */ /* 0x001fe200078ec0ff */
[----:B------:R-:W-:-:S03]  /*2b630*/  @!P0 IMAD.MOV.U32 R13, RZ, RZ, R93 ;  /* 0x000000ffff0d8224 */ /* 0x000fc600078e005d */
[----:B------:R-:W-:Y:S01]  /*2b640*/  PRMT R3, R12, 0x3340, R3 ;  /* 0x000033400c037816 */ /* 0x000fe20000000003 */
[----:B------:R-:W-:Y:S01]  /*2b650*/  @!P0 IMAD.MOV.U32 R12, RZ, RZ, R91 ;  /* 0x000000ffff0c8224 */ /* 0x000fe200078e005b */
[----:B--2---:R-:W-:Y:S04]  /*2b660*/  STL [R1+0x26f4], R85 ;  /* 0x0026f45501007387 */ /* 0x004fe80000100800 */
[----:B------:R-:W2:Y:S01]  /*2b670*/  LDL.LU R83, [R1+0x2904] ;  /* 0x0029040001537983 */ /* 0x000ea20000300800 */
[----:B----4-:R-:W-:-:S06]  /*2b680*/  PRMT R84, RZ, 0x7610, R84 ;  /* 0x00007610ff547816 */ /* 0x010fcc0000000054 */
[----:B------:R0:W4:Y:S04]  /*2b690*/  @!P0 LDG.E.U8 R84, desc[UR60][R12.64] ;  /* 0x0000003c0c548981 */ /* 0x000128000c1e1100 */
[----:B------:R3:W-:Y:S04]  /*2b6a0*/  STL [R1+0x21bc], R3 ;  /* 0x0021bc0301007387 */ /* 0x0007e80000100800 */
[----:B------:R-:W4:Y:S04]  /*2b6b0*/  LDL R87, [R1+0x1fec] ;  /* 0x001fec0001577983 */ /* 0x000f280000100800 */
[----:B-1----:R-:W4:Y:S04]  /*2b6c0*/  LDL R86, [R1+0x1ff0] ;  /* 0x001ff00001567983 */ /* 0x002f280000100800 */
[----:B------:R-:W4:Y:S01]  /*2b6d0*/  LDL.LU R117, [R1+0x5c4] ;  /* 0x0005c40001757983 */ /* 0x000f220000300800 */
[----:B0-----:R-:W-:-:S02]  /*2b6e0*/  LOP3.LUT R12, R99, 0xffff, RZ, 0xc0, !PT ;  /* 0x0000ffff630c7812 */ /* 0x001fc400078ec0ff */
[----:B---3--:R-:W-:Y:S01]  /*2b6f0*/  LOP3.LUT R3, R82, 0xffff, RZ, 0xc0, !PT ;  /* 0x0000ffff52037812 */ /* 0x008fe200078ec0ff */
[----:B------:R-:W-:-:S03]  /*2b700*/  @!P0 IMAD.MOV.U32 R13, RZ, RZ, R90 ;  /* 0x000000ffff0d8224 */ /* 0x000fc600078e005a */
[----:B------:R-:W-:Y:S01]  /*2b710*/  PRMT R3, R12, 0x3340, R3 ;  /* 0x000033400c037816 */ /* 0x000fe20000000003 */
[----:B------:R-:W-:Y:S01]  /*2b720*/  @!P0 IMAD.MOV.U32 R12, RZ, RZ, R88 ;  /* 0x000000ffff0c8224 */ /* 0x000fe200078e0058 */
[----:B--2---:R-:W-:-:S06]  /*2b730*/  PRMT R83, RZ, 0x7610, R83 ;  /* 0x00007610ff537816 */ /* 0x004fcc0000000053 */
[----:B------:R0:W2:Y:S04]  /*2b740*/  @!P0 LDG.E.U8 R83, desc[UR60][R12.64] ;  /* 0x0000003c0c538981 */ /* 0x0000a8000c1e1100 */
[----:B----4-:R-:W-:Y:S04]  /*2b750*/  STL [R1+0x26f8], R84 ;  /* 0x0026f85401007387 */ /* 0x010fe80000100800 */
        /* <DEDUP_REMOVED lines=10> */
[----:B--2---:R0:W-:Y:S04]  /*2b800*/  STL [R1+0x26fc], R83 ;  /* 0x0026fc5301007387 */ /* 0x0041e80000100800 */
[----:B------:R-:W2:Y:S01]  /*2b810*/  LDL.LU R81, [R1+0x28fc] ;  /* 0x0028fc0001517983 */ /* 0x000ea20000300800 */
[----:B---3--:R-:W-:-:S03]  /*2b820*/  PRMT R82, RZ, 0x7610, R82 ;  /* 0x00007610ff527816 */ /* 0x008fc60000000052 */
[----:B------:R-:W3:Y:S04]  /*2b830*/  LDL R84, [R1+0x1f6c] ;  /* 0x001f6c0001547983 */ /* 0x000ee80000100800 */
[----:B------:R1:W4:Y:S04]  /*2b840*/  @!P0 LDG.E.U8 R82, desc[UR60][R12.64] ;  /* 0x0000003c0c528981 */ /* 0x000328000c1e1100 */
[----:B0-----:R-:W3:Y:S04]  /*2b850*/  LDL R83, [R1+0x1f70] ;  /* 0x001f700001537983 */ /* 0x001ee80000100800 */
[----:B------:R0:W-:Y:S04]  /*2b860*/  STL [R1+0x21b8], R3 ;  /* 0x0021b80301007387 */ /* 0x0001e80000100800 */
[----:B------:R-:W3:Y:S01]  /*2b870*/  LDL.LU R15, [R1+0x5b0] ;  /* 0x0005b000010f7983 */ /* 0x000ee20000300800 */
[----:B-1----:R-:W-:-:S02]  /*2b880*/  LOP3.LUT R12, R233, 0xffff, RZ, 0xc0, !PT ;  /* 0x0000ffffe90c7812 */ /* 0x002fc400078ec0ff */
[----:B0-----:R-:W-:Y:S01]  /*2b890*/  LOP3.LUT R3, R80, 0xffff, RZ, 0xc0, !PT ;  /* 0x0000ffff50037812 */ /* 0x001fe200078ec0ff */
[----:B------:R-:W-:-:S03]  /*2b8a0*/  @!P0 IMAD.MOV.U32 R13, RZ, RZ, R87 ;  /* 0x000000ffff0d8224 */ /* 0x000fc600078e0057 */
[----:B------:R-:W-:Y:S01]  /*2b8b0*/  PRMT R3, R12, 0x3340, R3 ;  /* 0x000033400c037816 */ /* 0x000fe20000000003 */
[----:B------:R-:W-:Y:S01]  /*2b8c0*/  @!P0 IMAD.MOV.U32 R12, RZ, RZ, R86 ;  /* 0x000000ffff0c8224 */ /* 0x000fe200078e0056 */
[----:B--2---:R-:W-:-:S06]  /*2b8d0*/  PRMT R81, RZ, 0x7610, R81 ;  /* 0x00007610ff517816 */ /* 0x004fcc0000000051 */
[----:B------:R0:W2:Y:S04]  /*2b8e0*/  @!P0 LDG.E.U8 R81, desc[UR60][R12.64] ;  /* 0x0000003c0c518981 */ /* 0x0000a8000c1e1100 */
[----:B----4-:R-:W-:Y:S04]  /*2b8f0*/  STL [R1+0x2700], R82 ;  /* 0x0027005201007387 */ /* 0x010fe80000100800 */
[----:B------:R-:W4:Y:S04]  /*2b900*/  LDL.LU R80, [R1+0x28f8] ;  /* 0x0028f80001507983 */ /* 0x000f280000300800 */
[----:B------:R-:W3:Y:S04]  /*2b910*/  LDL R17, [R1+0x1f2c] ;  /* 0x001f2c0001117983 */ /* 0x000ee80000100800 */
[----:B------:R-:W3:Y:S04]  /*2b920*/  LDL R14, [R1+0x1f30] ;  /* 0x001f3000010e7983 */ /* 0x000ee80000100800 */
[----:B------:R-:W3:Y:S04]  /*2b930*/  LDL.LU R233, [R1+0x5cc] ;  /* 0x0005cc0001e97983 */ /* 0x000ee80000300800 */
[----:B------:R1:W-:Y:S01]  /*2b940*/  STL [R1+0x21b4], R3 ;  /* 0x0021b40301007387 */ /* 0x0003e20000100800 */
[----:B0-----:R-:W-:-:S02]  /*2b950*/  LOP3.LUT R12, R117, 0xffff, RZ, 0xc0, !PT ;  /* 0x0000ffff750c7812 */ /* 0x001fc400078ec0ff */
[----:B-1----:R-:W-:Y:S01]  /*2b960*/  LOP3.LUT R3, R79, 0xffff, RZ, 0xc0, !PT ;  /* 0x0000ffff4f037812 */ /* 0x002fe200078ec0ff */
[----:B------:R-:W-:-:S03]  /*2b970*/  @!P0 IMAD.MOV.U32 R13, RZ, RZ, R85 ;  /* 0x000000ffff0d8224 */ /* 0x000fc600078e0055 */
[----:B------:R-:W-:Y:S01]  /*2b980*/  PRMT R3, R12, 0x3340, R3 ;  /* 0x000033400c037816 */ /* 0x000fe20000000003 */
[----:B------:R-:W-:Y:S01]  /*2b990*/  @!P0 IMAD.MOV.U32 R12, RZ, RZ, R16 ;  /* 0x000000ffff0c8224 */ /* 0x000fe200078e0010 */
[----:B--2---:R0:W-:Y:S04]  /*2b9a0*/  STL [R1+0x2704], R81 ;  /* 0x0027045101007387 */ /* 0x0041e80000100800 */
[----:B------:R-:W2:Y:S01]  /*2b9b0*/  LDL.LU R79, [R1+0x28f4] ;  /* 0x0028f400014f7983 */ /* 0x000ea20000300800 */
[----:B----4-:R-:W-:-:S03]  /*2b9c0*/  PRMT R80, RZ, 0x7610, R80 ;  /* 0x00007610ff507816 */ /* 0x010fc60000000050 */
[----:B------:R-:W4:Y:S04]  /*2b9d0*/  LDL R82, [R1+0x1eec] ;  /* 0x001eec0001527983 */ /* 0x000f280000100800 */
[----:B------:R1:W4:Y:S04]  /*2b9e0*/  @!P0 LDG.E.U8 R80, desc[UR60][R12.64] ;  /* 0x0000003c0c508981 */ /* 0x000328000c1e1100 */
[----:B0-----:R-:W4:Y:S04]  /*2b9f0*/  LDL R81, [R1+0x1ef0] ;  /* 0x001ef00001517983 */ /* 0x001f280000100800 */
[----:B------:R0:W-:Y:S01]  /*2ba00*/  STL [R1+0x21ac], R3 ;  /* 0x0021ac0301007387 */ /* 0x0001e20000100800 */
[----:B-1----:R-:W-:-:S02]  /*2ba10*/  LOP3.LUT R12, R99, 0xffff, RZ, 0xc0, !PT ;  /* 0x0000ffff630c7812 */ /* 0x002fc400078ec0ff */
[----:B0-----:R-:W-:Y:S01]  /*2ba20*/  LOP3.LUT R3, R78, 0xffff, RZ, 0xc0, !PT ;  /* 0x0000ffff4e037812 */ /* 0x001fe200078ec0ff */
[----:B---3--:R-:W-:-:S03]  /*2ba30*/  @!P0 IMAD.MOV.U32 R13, RZ, RZ, R84 ;  /* 0x000000ffff0d8224 */ /* 0x008fc600078e0054 */
[----:B------:R-:W-:Y:S01]  /*2ba40*/  PRMT R3, R12, 0x3340, R3 ;  /* 0x000033400c037816 */ /* 0x000fe20000000003 */
[----:B------:R-:W-:Y:S01]  /*2ba50*/  @!P0 IMAD.MOV.U32 R12, RZ, RZ, R83 ;  /* 0x000000ffff0c8224 */ /* 0x000fe200078e0053 */
[----:B--2---:R-:W-:-:S06]  /*2ba60*/  PRMT R79, RZ, 0x7610, R79 ;  /* 0x00007610ff4f7816 */ /* 0x004fcc000000004f */
[----:B------:R0:W2:Y:S04]  /*2ba70*/  @!P0 LDG.E.U8 R79, desc[UR60][R12.64] ;  /* 0x0000003c0c4f8981 */ /* 0x0000a8000c1e1100 */
[----:B----4-:R1:W-:Y:S04]  /*2ba80*/  STL [R1+0x2708], R80 ;  /* 0x0027085001007387 */ /* 0x0103e80000100800 */
[----:B------:R-:W3:Y:S04]  /*2ba90*/  LDL.LU R78, [R1+0x28f0] ;  /* 0x0028f000014e7983 */ /* 0x000ee80000300800 */
[----:B------:R-:W4:Y:S04]  /*2baa0*/  LDL R16, [R1+0x1eb0] ;  /* 0x001eb00001107983 */ /* 0x000f280000100800 */
[----:B-1----:R-:W4:Y:S04]  /*2bab0*/  LDL R80, [R1+0x1eac] ;  /* 0x001eac0001507983 */ /* 0x002f280000100800 */
[----:B------:R1:W-:Y:S01]  /*2bac0*/  STL [R1+0x21b0], R3 ;  /* 0x0021b00301007387 */ /* 0x0003e20000100800 */
[----:B0-----:R-:W-:-:S02]  /*2bad0*/  LOP3.LUT R12, R15, 0xffff, RZ, 0xc0, !PT ;  /* 0x0000ffff0f0c7812 */ /* 0x001fc400078ec0ff */
[----:B-1----:R-:W-:Y:S01]  /*2bae0*/  LOP3.LUT R3, R77, 0xffff, RZ, 0xc0, !PT ;  /* 0x0000ffff4d037812 */ /* 0x002fe200078ec0ff */
[----:B------:R-:W-:-:S03]  /*2baf0*/  @!P0 IMAD.MOV.U32 R13, RZ, RZ, R17 ;  /* 0x000000ffff0d8224 */ /* 0x000fc600078e0011 */
[----:B------:R-:W-:Y:S01]  /*2bb00*/  PRMT R3, R12, 0x3340, R3 ;  /* 0x000033400c037816 */ /* 0x000fe20000000003 */
[----:B------:R-:W-:Y:S01]  /*2bb10*/  @!P0 IMAD.MOV.U32 R12, RZ, RZ, R14 ;  /* 0x000000ffff0c8224 */ /* 0x000fe200078e000e */
[----:B--2---:R0:W-:Y:S04]  /*2bb20*/  STL [R1+0x270c], R79 ;  /* 0x00270c4f01007387 */ /* 0x0041e80000100800 */
[----:B------:R-:W2:Y:S01]  /*2bb30*/  LDL R15, [R1+0x1e70] ;  /* 0x001e7000010f7983 */ /* 0x000ea20000100800 */
[----:B---3--:R-:W-:-:S06]  /*2bb40*/  PRMT R78, RZ, 0x7610, R78 ;  /* 0x00007610ff4e7816 */ /* 0x008fcc000000004e */
[----:B------:R1:W3:Y:S04]  /*2bb50*/  @!P0 LDG.E.U8 R78, desc[UR60][R12.64] ;  /* 0x0000003c0c4e8981 */ /* 0x0002e8000c1e1100 */
[----:B0-----:R-:W2:Y:S04]  /*2bb60*/  LDL R79, [R1+0x1e6c] ;  /* 0x001e6c00014f7983 */ /* 0x001ea80000100800 */
[----:B------:R-:W4:Y:S04]  /*2bb70*/  LDL.LU R77, [R1+0x28ec] ;  /* 0x0028ec00014d7983 */ /* 0x000f280000300800 */
[----:B------:R0:W-:Y:S01]  /*2bb80*/  STL [R1+0x21a8], R3 ;  /* 0x0021a80301007387 */ /* 0x0001e20000100800 */
[----:B-1----:R-:W-:-:S02]  /*2bb90*/  LOP3.LUT R12, R233, 0xffff, RZ, 0xc0, !PT ;  /* 0x0000ffffe90c7812 */ /* 0x002fc400078ec0ff */
[----:B0-----:R-:W-:Y:S01]  /*2bba0*/  LOP3.LUT R3, R76, 0xffff, RZ, 0xc0, !PT ;  /* 0x0000ffff4c037812 */ /* 0x001fe200078ec0ff */
[----:B------:R-:W-:-:S03]  /*2bbb0*/  @!P0 IMAD.MOV.U32 R13, RZ, RZ, R82 ;  /* 0x000000ffff0d8224 */ /* 0x000fc600078e0052 */
[----:B------:R-:W-:Y:S01]  /*2bbc0*/  PRMT R17, R12, 0x3340, R3 ;  /* 0x000033400c117816 */ /* 0x000fe20000000003 */
[----:B------:R-:W-:Y:S01]  /*2bbd0*/  @!P0 IMAD.MOV.U32 R12, RZ, RZ, R81 ;  /* 0x000000ffff0c8224 */ /* 0x000fe200078e0051 */
[----:B----4-:R-:W-:-:S06]  /*2bbe0*/  PRMT R77, RZ, 0x7610, R77 ;  /* 0x00007610ff4d7816 */ /* 0x010fcc000000004d */
[----:B------:R0:W4:Y:S04]  /*2bbf0*/  @!P0 LDG.E.U8 R77, desc[UR60][R12.64] ;  /* 0x0000003c0c4d8981 */ /* 0x000128000c1e1100 */
[----:B---3--:R1:W-:Y:S04]  /*2bc00*/  STL [R1+0x2710], R78 ;  /* 0x0027104e01007387 */ /* 0x0083e80000100800 */
[----:B------:R-:W3:Y:S04]  /*2bc10*/  LDL R14, [R1+0x1e30] ;  /* 0x001e3000010e7983 */ /* 0x000ee80000100800 */
[----:B-1----:R-:W3:Y:S04]  /*2bc20*/  LDL R78, [R1+0x1e2c] ;  /* 0x001e2c00014e7983 */ /* 0x002ee80000100800 */
[----:B------:R-:W2:Y:S04]  /*2bc30*/  LDL.LU R76, [R1+0x28e8] ;  /* 0x0028e800014c7983 */ /* 0x000ea80000300800 */
[----:B------:R1:W-:Y:S01]  /*2bc40*/  STL [R1+0x27e0], R17 ;  /* 0x0027e01101007387 */ /* 0x0003e20000100800 */
[----:B0-----:R-:W-:-:S02]  /*2bc50*/  LOP3.LUT R12, R71, 0xffff, RZ, 0xc0, !PT ;  /* 0x0000ffff470c7812 */ /* 0x001fc400078ec0ff */
[----:B------:R-:W-:Y:S01]  /*2bc60*/  LOP3.LUT R3, R75, 0xffff, RZ, 0xc0, !PT ;  /* 0x0000ffff4b037812 */ /* 0x000fe200078ec0ff */
[----:B------:R-:W-:-:S03]  /*2bc70*/  @!P0 IMAD.MOV.U32 R13, RZ, RZ, R80 ;  /* 0x000000ffff0d8224 */ /* 0x000fc600078e0050 */
[----:B------:R-:W-:Y:S01]  /*2bc80*/  PRMT R3, R12, 0x3340, R3 ;  /* 0x000033400c037816 */ /* 0x000fe20000000003 */
[----:B------:R-:W-:Y:S01]  /*2bc90*/  @!P0 IMAD.MOV.U32 R12, RZ, RZ, R16 ;  /* 0x000000ffff0c8224 */ /* 0x000fe200078e0010 */
[----:B----4-:R0:W-:Y:S04]  /*2bca0*/  STL [R1+0x2714], R77 ;  /* 0x0027144d01007387 */ /* 0x0101e80000100800 */
[----:B------:R-:W4:Y:S04]  /*2bcb0*/  LDL.LU R71, [R1+0x28e4] ;  /* 0x0028e40001477983 */ /* 0x000f280000300800 */
[----:B-1----:R-:W4:Y:S04]  /*2bcc0*/  LDL R17, [R1+0x1df0] ;  /* 0x001df00001117983 */ /* 0x002f280000100800 */
[----:B0-----:R-:W4:Y:S04]  /*2bcd0*/  LDL R77, [R1+0x1dec] ;  /* 0x001dec00014d7983 */ /* 0x001f280000100800 */
[----:B------:R-:W3:Y:S01]  /*2bce0*/  LDL.LU R75, [R1+0x28e0] ;  /* 0x0028e000014b7983 */ /* 0x000ee20000300800 */
[----:B--2---:R-:W-:-:S06]  /*2bcf0*/  PRMT R76, RZ, 0x7610, R76 ;  /* 0x00007610ff4c7816 */ /* 0x004fcc000000004c */
        /* <DEDUP_REMOVED lines=11> */
[----:B------:R-:W4:Y:S04]  /*2bdb0*/  LDL.LU R74, [R1+0x28d8] ;  /* 0x0028d800014a7983 */ /* 0x000f280000300800 */
[----:B------:R-:W2:Y:S04]  /*2bdc0*/  LDL R16, [R1+0x1db0] ;  /* 0x001db00001107983 */ /* 0x000ea80000100800 */
[----:B------:R1:W-:Y:S04]  /*2bdd0*/  STL [R1+0x21a4], R3 ;  /* 0x0021a40301007387 */ /* 0x0003e80000100800 */
[----:B------:R-:W2:Y:S01]  /*2bde0*/  LDL.LU R15, [R1+0xa44] ;  /* 0x000a4400010f7983 */ /* 0x000ea20000300800 */
[----:B0-----:R-:W-:-:S02]  /*2bdf0*/  LOP3.LUT R12, R237, 0xffff, RZ, 0xc0, !PT ;  /* 0x0000ffffed0c7812 */ /* 0x001fc400078ec0ff */
[----:B-1----:R-:W-:Y:S01]  /*2be00*/  LOP3.LUT R3, R73, 0xffff, RZ, 0xc0, !PT ;  /* 0x0000ffff49037812 */ /* 0x002fe200078ec0ff */
[----:B------:R-:W-:-:S03]  /*2be10*/  @!P0 IMAD.MOV.U32 R13, RZ, RZ, R78 ;  /* 0x000000ffff0d8224 */ /* 0x000fc600078e004e */
[----:B------:R-:W-:Y:S01]  /*2be20*/  PRMT R3, R12, 0x3340, R3 ;  /* 0x000033400c037816 */ /* 0x000fe20000000003 */
[----:B------:R-:W-:Y:S01]  /*2be30*/  @!P0 IMAD.MOV.U32 R12, RZ, RZ, R14 ;  /* 0x000000ffff0c8224 */ /* 0x000fe200078e000e */
[----:B---3--:R-:W-:Y:S04]  /*2be40*/  STL [R1+0x271c], R75 ;  /* 0x00271c4b01007387 */ /* 0x008fe80000100800 */
[----:B------:R-:W3:Y:S04]  /*2be50*/  LDL.LU R237, [R1+0x1dac] ;  /* 0x001dac0001ed7983 */ /* 0x000ee80000300800 */
[----:B------:R-:W3:Y:S01]  /*2be60*/  LDL.LU R73, [R1+0x28d4] ;  /* 0x0028d40001497983 */ /* 0x000ee20000300800 */
[----:B----4-:R-:W-:-:S06]  /*2be70*/  PRMT R74, RZ, 0x7610, R74 ;  /* 0x00007610ff4a7816 */ /* 0x010fcc000000004a */
[----:B------:R0:W4:Y:S04]  /*2be80*/  @!P0 LDG.E.U8 R74, desc[UR60][R12.64] ;  /* 0x0000003c0c4a8981 */ /* 0x000128000c1e1100 */
[----:B------:R1:W-:Y:S01]  /*2be90*/  STL [R1+0x219c], R3 ;  /* 0x00219c0301007387 */ /* 0x0003e20000100800 */
[----:B0-----:R-:W-:Y:S02]  /*2bea0*/  LOP3.LUT R12, R103, 0xffff, RZ, 0xc0, !PT ;  /* 0x0000ffff670c7812 */ /* 0x001fe400078ec0ff */
[----:B-1----:R-:W-:Y:S01]  /*2beb0*/  LOP3.LUT R3, R92, 0xffff, RZ, 0xc0, !PT ;  /* 0x0000ffff5c037812 */ /* 0x002fe200078ec0ff */
[----:B------:R-:W-:-:S03]  /*2bec0*/  @!P0 IMAD.MOV.U32 R13, RZ, RZ, R77 ;  /* 0x000000ffff0d8224 */ /* 0x000fc600078e004d */
[----:B------:R-:W-:Y:S01]  /*2bed0*/  PRMT R3, R12, 0x3340, R3 ;  /* 0x000033400c037816 */ /* 0x000fe20000000003 */
[----:B------:R-:W-:Y:S01]  /*2bee0*/  @!P0 IMAD.MOV.U32 R12, RZ, RZ, R17 ;  /* 0x000000ffff0c8224 */ /* 0x000fe200078e0011 */
[----:B--2---:R-:W-:Y:S02]  /*2bef0*/  PRMT R72, RZ, 0x7610, R72 ;  /* 0x00007610ff487816 */ /* 0x004fe40000000048 */
[----:B---3--:R-:W-:-:S06]  /*2bf00*/  PRMT R73, RZ, 0x7610, R73 ;  /* 0x00007610ff497816 */ /* 0x008fcc0000000049 */
[----:B------:R0:W2:Y:S04]  /*2bf10*/  @!P0 LDG.E.U8 R73, desc[UR60][R12.64] ;  /* 0x0000003c0c498981 */ /* 0x0000a8000c1e1100 */
[----:B----4-:R-:W-:Y:S04]  /*2bf20*/  STL [R1+0x2720], R74 ;  /* 0x0027204a01007387 */ /* 0x010fe80000100800 */
[----:B------:R-:W3:Y:S04]  /*2bf30*/  LDL.LU R14, [R1+0xa0c] ;  /* 0x000a0c00010e7983 */ /* 0x000ee80000300800 */
[----:B------:R-:W4:Y:S04]  /*2bf40*/  LDL.LU R103, [R1+0x1d70] ;  /* 0x001d700001677983 */ /* 0x000f280000300800 */
[----:B------:R-:W3:Y:S04]  /*2bf50*/  LDL.LU R92, [R1+0x1d6c] ;  /* 0x001d6c00015c7983 */ /* 0x000ee80000300800 */
[----:B------:R1:W-:Y:S01]  /*2bf60*/  STL [R1+0x2198], R3 ;  /* 0x0021980301007387 */ /* 0x0003e20000100800 */
[----:B0-----:R-:W-:-:S02]  /*2bf70*/  LOP3.LUT R12, R113, 0xffff, RZ, 0xc0, !PT ;  /* 0x0000ffff710c7812 */ /* 0x001fc400078ec0ff */
[----:B-1----:R-:W-:Y:S01]  /*2bf80*/  LOP3.LUT R3, R97, 0xffff, RZ, 0xc0, !PT ;  /* 0x0000ffff61037812 */ /* 0x002fe200078ec0ff */
[----:B------:R-:W-:-:S03]  /*2bf90*/  @!P0 IMAD.MOV.U32 R13, RZ, RZ, R237 ;  /* 0x000000ffff0d8224 */ /* 0x000fc600078e00ed */
[----:B------:R-:W-:Y:S01]  /*2bfa0*/  PRMT R3, R12, 0x3340, R3 ;  /* 0x000033400c037816 */ /* 0x000fe20000000003 */
[----:B------:R-:W-:-:S05]  /*2bfb0*/  @!P0 IMAD.MOV.U32 R12, RZ, RZ, R16 ;  /* 0x000000ffff0c8224 */ /* 0x000fca00078e0010 */
[----:B------:R0:W4:Y:S01]  /*2bfc0*/  @!P0 LDG.E.U8 R72, desc[UR60][R12.64] ;  /* 0x0000003c0c488981 */ /* 0x000122000c1e1100 */
[----:B------:R-:W-:Y:S02]  /*2bfd0*/  PRMT R71, RZ, 0x7610, R71 ;  /* 0x00007610ff477816 */ /* 0x000fe40000000047 */
[----:B0-----:R-:W-:Y:S01]  /*2bfe0*/  LOP3.LUT R12, R15, 0xffff, RZ, 0xc0, !PT ;  /* 0x0000ffff0f0c7812 */ /* 0x001fe200078ec0ff */
[----:B--2---:R-:W-:Y:S04]  /*2bff0*/  STL [R1+0x2724], R73 ;  /* 0x0027244901007387 */ /* 0x004fe80000100800 */
[----:B------:R-:W2:Y:S04]  /*2c000*/  LDL.LU R113, [R1+0x1d30] ;  /* 0x001d300001717983 */ /* 0x000ea80000300800 */
[----:B------:R-:W2:Y:S04]  /*2c010*/  LDL.LU R97, [R1+0x1d2c] ;  /* 0x001d2c0001617983 */ /* 0x000ea80000300800 */
[----:B------:R0:W-:Y:S01]  /*2c020*/  STL [R1+0x2194], R3 ;  /* 0x0021940301007387 */ /* 0x0001e20000100800 */
[----:B---3--:R-:W-:-:S03]  /*2c030*/  @!P0 IMAD.MOV.U32 R13, RZ, RZ, R92 ;  /* 0x000000ffff0d8224 */ /* 0x008fc600078e005c */
[----:B------:R-:W3:Y:S01]  /*2c040*/  LDL.LU R233, [R1+0xa34] ;  /* 0x000a340001e97983 */ /* 0x000ee20000300800 */
[----:B0-----:R-:W-:-:S04]  /*2c050*/  LOP3.LUT R3, R70, 0xffff, RZ, 0xc0, !PT ;  /* 0x0000ffff46037812 */ /* 0x001fc800078ec0ff */
[----:B------:R-:W-:Y:S01]  /*2c060*/  PRMT R3, R12, 0x3340, R3 ;  /* 0x000033400c037816 */ /* 0x000fe20000000003 */
[----:B----4-:R-:W-:-:S05]  /*2c070*/  @!P0 IMAD.MOV.U32 R12, RZ, RZ, R103 ;  /* 0x000000ffff0c8224 */ /* 0x010fca00078e0067 */
[----:B------:R0:W4:Y:S04]  /*2c080*/  @!P0 LDG.E.U8 R71, desc[UR60][R12.64] ;  /* 0x0000003c0c478981 */ /* 0x000128000c1e1100 */
[----:B------:R-:W-:Y:S04]  /*2c090*/  STL [R1+0x2248], R237 ;  /* 0x002248ed01007387 */ /* 0x000fe80000100800 */
[----:B------:R1:W-:Y:S04]  /*2c0a0*/  STL [R1+0x2728], R72 ;  /* 0x0027284801007387 */ /* 0x0003e80000100800 */
[----:B------:R-:W3:Y:S04]  /*2c0b0*/  LDL R73, [R1+0x20cc] ;  /* 0x0020cc0001497983 */ /* 0x000ee80000100800 */
[----:B------:R-:W3:Y:S04]  /*2c0c0*/  LDL R16, [R1+0x20f8] ;  /* 0x0020f80001107983 */ /* 0x000ee80000100800 */
[----:B------:R-:W3:Y:S04]  /*2c0d0*/  LDL.LU R70, [R1+0x28d0] ;  /* 0x0028d00001467983 */ /* 0x000ee80000300800 */
[----:B------:R-:W3:Y:S04]  /*2c0e0*/  LDL.LU R166, [R1+0xa4c] ;  /* 0x000a4c0001a67983 */ /* 0x000ee80000300800 */
[----:B-1----:R-:W3:Y:S04]  /*2c0f0*/  LDL R72, [R1+0x20a4] ;  /* 0x0020a40001487983 */ /* 0x002ee80000100800 */
[----:B------:R1:W-:Y:S04]  /*2c100*/  STL [R1+0x2190], R3 ;  /* 0x0021900301007387 */ /* 0x0003e80000100800 */
[----:B------:R-:W3:Y:S04]  /*2c110*/  LDL R15, [R1+0x20a8] ;  /* 0x0020a800010f7983 */ /* 0x000ee80000100800 */
[----:B------:R-:W-:Y:S04]  /*2c120*/  STL [R1+0x2730], R103 ;  /* 0x0027306701007387 */ /* 0x000fe80000100800 */
[----:B------:R-:W-:Y:S01]  /*2c130*/  STL [R1+0x272c], R92 ;  /* 0x00272c5c01007387 */ /* 0x000fe20000100800 */
[----:B-1----:R-:W-:-:S02]  /*2c140*/  LOP3.LUT R3, R69, 0xffff, RZ, 0xc0, !PT ;  /* 0x0000ffff45037812 */ /* 0x002fc400078ec0ff */
[----:B0-----:R-:W-:-:S04]  /*2c150*/  LOP3.LUT R12, R14, 0xffff, RZ, 0xc0, !PT ;  /* 0x0000ffff0e0c7812 */ /* 0x001fc800078ec0ff */
[----:B------:R-:W-:Y:S01]  /*2c160*/  PRMT R3, R12, 0x3340, R3 ;  /* 0x000033400c037816 */ /* 0x000fe20000000003 */
[----:B--2---:R-:W-:Y:S02]  /*2c170*/  @!P0 IMAD.MOV.U32 R12, RZ, RZ, R113 ;  /* 0x000000ffff0c8224 */ /* 0x004fe400078e0071 */
[----:B------:R-:W-:Y:S01]  /*2c180*/  @!P0 IMAD.MOV.U32 R13, RZ, RZ, R97 ;  /* 0x000000ffff0d8224 */ /* 0x000fe200078e0061 */
[----:B----4-:R-:W-:Y:S04]  /*2c190*/  STL [R1+0x2734], R71 ;  /* 0x0027344701007387 */ /* 0x010fe80000100800 */
[----:B------:R-:W2:Y:S04]  /*2c1a0*/  LDL.LU R69, [R1+0x28cc] ;  /* 0x0028cc0001457983 */ /* 0x000ea80000300800 */
[----:B------:R-:W4:Y:S04]  /*2c1b0*/  LDL.LU R117, [R1+0xa7c] ;  /* 0x000a7c0001757983 */ /* 0x000f280000300800 */
[----:B------:R-:W4:Y:S04]  /*2c1c0*/  LDL R75, [R1+0x2064] ;  /* 0x00206400014b7983 */ /* 0x000f280000100800 */
[----:B------:R-:W4:Y:S01]  /*2c1d0*/  LDL R14, [R1+0x2068] ;  /* 0x00206800010e7983 */ /* 0x000f220000100800 */
[----:B---3--:R-:W-:-:S06]  /*2c1e0*/  PRMT R70, RZ, 0x7610, R70 ;  /* 0x00007610ff467816 */ /* 0x008fcc0000000046 */
[----:B------:R0:W3:Y:S04]  /*2c1f0*/  @!P0 LDG.E.U8 R70, desc[UR60][R12.64] ;  /* 0x0000003c0c468981 */ /* 0x0000e8000c1e1100 */
[----:B------:R1:W-:Y:S04]  /*2c200*/  STL [R1+0x218c], R3 ;  /* 0x00218c0301007387 */ /* 0x0003e80000100800 */
[----:B------:R-:W4:Y:S01]  /*2c210*/  LDL.LU R99, [R1+0xa3c] ;  /* 0x000a3c0001637983 */ /* 0x000f220000300800 */
[----:B0-----:R-:W-:Y:S02]  /*2c220*/  LOP3.LUT R12, R233, 0xffff, RZ, 0xc0, !PT ;  /* 0x0000ffffe90c7812 */ /* 0x001fe400078ec0ff */
        /* <DEDUP_REMOVED lines=21> */
[----:B------:R-:W2:Y:S04]  /*2c380*/  LDL R73, [R1+0x1fe4] ;  /* 0x001fe40001497983 */ /* 0x000ea80000100800 */
[----:B------:R-:W2:Y:S01]  /*2c390*/  LDL R16, [R1+0x1fe8] ;  /* 0x001fe80001107983 */ /* 0x000ea20000100800 */
[----:B---3--:R-:W-:-:S06]  /*2c3a0*/  PRMT R68, RZ, 0x7610, R68 ;  /* 0x00007610ff447816 */ /* 0x008fcc0000000044 */
[----:B------:R4:W3:Y:S04]  /*2c3b0*/  @!P0 LDG.E.U8 R68, desc[UR60][R12.64] ;  /* 0x0000003c0c448981 */ /* 0x0008e8000c1e1100 */
[----:B------:R0:W-:Y:S04]  /*2c3c0*/  STL [R1+0x2184], R3 ;  /* 0x0021840301007387 */ /* 0x0001e80000100800 */
[----:B------:R-:W3:Y:S01]  /*2c3d0*/  LDL.LU R15, [R1+0xa8c] ;  /* 0x000a8c00010f7983 */ /* 0x000ee20000300800 */
[----:B----4-:R-:W-:Y:S02]  /*2c3e0*/  LOP3.LUT R12, R117, 0xffff, RZ, 0xc0, !PT ;  /* 0x0000ffff750c7812 */ /* 0x010fe400078ec0ff */
[----:B0-----:R-:W-:Y:S01]  /*2c3f0*/  LOP3.LUT R3, R66, 0xffff, RZ, 0xc0, !PT ;  /* 0x0000ffff42037812 */ /* 0x001fe200078ec0ff */
[----:B------:R-:W-:-:S03]  /*2c400*/  @!P0 IMAD.MOV.U32 R13, RZ, RZ, R75 ;  /* 0x000000ffff0d8224 */ /* 0x000fc600078e004b */
[----:B------:R-:W-:Y:S01]  /*2c410*/  PRMT R3, R12, 0x3340, R3 ;  /* 0x000033400c037816 */ /* 0x000fe20000000003 */
[----:B------:R-:W-:Y:S01]  /*2c420*/  @!P0 IMAD.MOV.U32 R12, RZ, RZ, R14 ;  /* 0x000000ffff0c8224 */ /* 0x000fe200078e000e */
        /* <DEDUP_REMOVED lines=30> */
[----:B------:R-:W3:Y:S04]  /*2c610*/  LDL R68, [R1+0x1f24] ;  /* 0x001f240001447983 */ /* 0x000ee80000100800 */
[----:B------:R-:W3:Y:S04]  /*2c620*/  LDL R17, [R1+0x1f28] ;  /* 0x001f280001117983 */ /* 0x000ee80000100800 */
[----:B------:R1:W-:Y:S04]  /*2c630*/  STL [R1+0x2178], R3 ;  /* 0x0021780301007387 */ /* 0x0003e80000100800 */
[----:B------:R-:W3:Y:S01]  /*2c640*/  LDL.LU R233, [R1+0xa94] ;  /* 0x000a940001e97983 */ /* 0x000ee20000300800 */
[----:B0-----:R-:W-:-:S02]  /*2c650*/  LOP3.LUT R12, R15, 0xffff, RZ, 0xc0, !PT ;  /* 0x0000ffff0f0c7812 */ /* 0x001fc400078ec0ff */
[----:B-1----:R-:W-:Y:S01]  /*2c660*/  LOP3.LUT R3, R63, 0xffff, RZ, 0xc0, !PT ;  /* 0x0000ffff3f037812 */ /* 0x002fe200078ec0ff */
        /* <DEDUP_REMOVED lines=21> */
[----:B------:R1:W-:Y:S02]  /*2c7c0*/  STL [R1+0x2170], R3 ;  /* 0x0021700301007387 */ /* 0x0003e40000100800 */
[----:B-1----:R-:W-:-:S02]  /*2c7d0*/  LOP3.LUT R3, R61, 0xffff, RZ, 0xc0, !PT ;  /* 0x0000ffff3d037812 */ /* 0x002fc400078ec0ff */
[----:B0-----:R-:W-:Y:S01]  /*2c7e0*/  LOP3.LUT R12, R99, 0xffff, RZ, 0xc0, !PT ;  /* 0x0000ffff630c7812 */ /* 0x001fe200078ec0ff */
[----:B------:R-:W-:-:S03]  /*2c7f0*/  @!P0 IMAD.MOV.U32 R13, RZ, RZ, R68 ;  /* 0x000000ffff0d8224 */ /* 0x000fc600078e0044 */
[----:B------:R-:W-:Y:S01]  /*2c800*/  PRMT R3, R12, 0x3340, R3 ;  /* 0x000033400c037816 */ /* 0x000fe20000000003 */
[----:B------:R-:W-:Y:S01]  /*2c810*/  @!P0 IMAD.MOV.U32 R12, RZ, RZ, R17 ;  /* 0x000000ffff0c8224 */ /* 0x000fe200078e0011 */
[----:B--2---:R0:W-:Y:S04]  /*2c820*/  STL [R1+0x275c], R63 ;  /* 0x00275c3f01007387 */ /* 0x0041e80000100800 */
[----:B------:R-:W2:Y:S04]  /*2c830*/  LDL R66, [R1+0x1e64] ;  /* 0x001e640001427983 */ /* 0x000ea80000100800 */
[----:B------:R-:W2:Y:S04]  /*2c840*/  LDL R65, [R1+0x1e68] ;  /* 0x001e680001417983 */ /* 0x000ea80000100800 */
[----:B------:R-:W2:Y:S01]  /*2c850*/  LDL.LU R61, [R1+0x28ac] ;  /* 0x0028ac00013d7983 */ /* 0x000ea20000300800 */
[----:B---3--:R-:W-:-:S06]  /*2c860*/  PRMT R62, RZ, 0x7610, R62 ;  /* 0x00007610ff3e7816 */ /* 0x008fcc000000003e */
[----:B------:R1:W3:Y:S04]  /*2c870*/  @!P0 LDG.E.U8 R62, desc[UR60][R12.64] ;  /* 0x0000003c0c3e8981 */ /* 0x0002e8000c1e1100 */
[----:B------:R4:W-:Y:S04]  /*2c880*/  STL [R1+0x216c], R3 ;  /* 0x00216c0301007387 */ /* 0x0009e80000100800 */
[----:B------:R-:W3:Y:S04]  /*2c890*/  LDL R64, [R1+0x1e24] ;  /* 0x001e240001407983 */ /* 0x000ee80000100800 */
[----:B0-----:R-:W3:Y:S01]  /*2c8a0*/  LDL R63, [R1+0x1e28] ;  /* 0x001e2800013f7983 */ /* 0x001ee20000100800 */
[----:B-1----:R-:W-:-:S02]  /*2c8b0*/  LOP3.LUT R12, R233, 0xffff, RZ, 0xc0, !PT ;  /* 0x0000ffffe90c7812 */ /* 0x002fc400078ec0ff */
[----:B----4-:R-:W-:Y:S01]  /*2c8c0*/  LOP3.LUT R3, R60, 0xffff, RZ, 0xc0, !PT ;  /* 0x0000ffff3c037812 */ /* 0x010fe200078ec0ff */
[----:B------:R-:W-:-:S03]  /*2c8d0*/  @!P0 IMAD.MOV.U32 R13, RZ, RZ, R16 ;  /* 0x000000ffff0d8224 */ /* 0x000fc600078e0010 */
[----:B------:R-:W-:Y:S01]  /*2c8e0*/  PRMT R3, R12, 0x3340, R3 ;  /* 0x000033400c037816 */ /* 0x000fe20000000003 */
[----:B------:R-:W-:Y:S01]  /*2c8f0*/  @!P0 IMAD.MOV.U32 R12, RZ, RZ, R15 ;  /* 0x000000ffff0c8224 */ /* 0x000fe200078e000f */
[----:B--2---:R-:W-:-:S06]  /*2c900*/  PRMT R61, RZ, 0x7610, R61 ;  /* 0x00007610ff3d7816 */ /* 0x004fcc000000003d */
[----:B------:R0:W2:Y:S04]  /*2c910*/  @!P0 LDG.E.U8 R61, desc[UR60][R12.64] ;  /* 0x0000003c0c3d8981 */ /* 0x0000a8000c1e1100 */
[----:B---3--:R-:W-:Y:S04]  /*2c920*/  STL [R1+0x2760], R62 ;  /* 0x0027603e01007387 */ /* 0x008fe80000100800 */
[----:B------:R-:W3:Y:S04]  /*2c930*/  LDL.LU R60, [R1+0x28a8] ;  /* 0x0028a800013c7983 */ /* 0x000ee80000300800 */
[----:B------:R1:W-:Y:S01]  /*2c940*/  STL [R1+0x2168], R3 ;  /* 0x0021680301007387 */ /* 0x0003e20000100800 */
        /* <DEDUP_REMOVED lines=8> */
[----:B------:R-:W2:Y:S04]  /*2c9d0*/  LDL R16, [R1+0x1de8] ;  /* 0x001de80001107983 */ /* 0x000ea80000100800 */
[----:B------:R-:W4:Y:S01]  /*2c9e0*/  LDL.LU R59, [R1+0x28a0] ;  /* 0x0028a000013b7983 */ /* 0x000f220000300800 */
[----:B---3--:R-:W-:-:S06]  /*2c9f0*/  PRMT R60, RZ, 0x7610, R60 ;  /* 0x00007610ff3c7816 */ /* 0x008fcc000000003c */
[----:B------:R0:W3:Y:S01]  /*2ca00*/  @!P0 LDG.E.U8 R60, desc[UR60][R12.64] ;  /* 0x0000003c0c3c8981 */ /* 0x0000e2000c1e1100 */
[----:B------:R-:W-:Y:S02]  /*2ca10*/  LOP3.LUT R3, R58, 0xffff, RZ, 0xc0, !PT ;  /* 0x0000ffff3a037812 */ /* 0x000fe400078ec0ff */
[----:B0-----:R-:W-:Y:S01]  /*2ca20*/  LOP3.LUT R12, R56, 0xffff, RZ, 0xc0, !PT ;  /* 0x0000ffff380c7812 */ /* 0x001fe200078ec0ff */
[----:B------:R-:W-:-:S03]  /*2ca30*/  @!P0 IMAD.MOV.U32 R13, RZ, RZ, R66 ;  /* 0x000000ffff0d8224 */ /* 0x000fc600078e0042 */
[----:B------:R-:W-:Y:S01]  /*2ca40*/  PRMT R3, R12, 0x3340, R3 ;  /* 0x000033400c037816 */ /* 0x000fe20000000003 */
[----:B------:R-:W-:Y:S01]  /*2ca50*/  @!P0 IMAD.MOV.U32 R12, RZ, RZ, R65 ;  /* 0x000000ffff0c8224 */ /* 0x000fe200078e0041 */
[----:B------:R-:W-:Y:S01]  /*2ca60*/  STL [R1+0x27d0], R15 ;  /* 0x0027d00f01007387 */ /* 0x000fe20000100800 */
[----:B----4-:R-:W-:-:S06]  /*2ca70*/  PRMT R59, RZ, 0x7610, R59 ;  /* 0x00007610ff3b7816 */ /* 0x010fcc000000003b */
[----:B------:R0:W4:Y:S04]  /*2ca80*/  @!P0 LDG.E.U8 R59, desc[UR60][R12.64] ;  /* 0x0000003c0c3b8981 */ /* 0x000128000c1e1100 */
[----:B---3--:R-:W-:Y:S04]  /*2ca90*/  STL [R1+0x2768], R60 ;  /* 0x0027683c01007387 */ /* 0x008fe80000100800 */
[----:B------:R-:W3:Y:S04]  /*2caa0*/  LDL.LU R56, [R1+0x289c] ;  /* 0x00289c0001387983 */ /* 0x000ee80000300800 */
[----:B------:R-:W2:Y:S04]  /*2cab0*/  LDL.LU R58, [R1+0x2898] ;  /* 0x00289800013a7983 */ /* 0x000ea80000300800 */
[----:B------:R-:W3:Y:S04]  /*2cac0*/  LDL R14, [R1+0x1da8] ;  /* 0x001da800010e7983 */ /* 0x000ee80000100800 */
[----:B------:R1:W-:Y:S01]  /*2cad0*/  STL [R1+0x2164], R3 ;  /* 0x0021640301007387 */ /* 0x0003e20000100800 */
[----:B0-----:R-:W-:-:S02]  /*2cae0*/  LOP3.LUT R12, R235, 0xffff, RZ, 0xc0, !PT ;  /* 0x0000ffffeb0c7812 */ /* 0x001fc400078ec0ff */
[----:B-1----:R-:W-:Y:S01]  /*2caf0*/  LOP3.LUT R3, R57, 0xffff, RZ, 0xc0, !PT ;  /* 0x0000ffff39037812 */ /* 0x002fe200078ec0ff */
[----:B------:R-:W-:-:S03]  /*2cb00*/  @!P0 IMAD.MOV.U32 R13, RZ, RZ, R64 ;  /* 0x000000ffff0d8224 */ /* 0x000fc600078e0040 */
[----:B------:R-:W-:Y:S01]  /*2cb10*/  PRMT R3, R12, 0x3340, R3 ;  /* 0x000033400c037816 */ /* 0x000fe20000000003 */
[----:B------:R-:W-:Y:S01]  /*2cb20*/  @!P0 IMAD.MOV.U32 R12, RZ, RZ, R63 ;  /* 0x000000ffff0c8224 */ /* 0x000fe200078e003f */
[----:B----4-:R-:W-:Y:S04]  /*2cb30*/  STL [R1+0x276c], R59 ;  /* 0x00276c3b01007387 */ /* 0x010fe80000100800 */
[----:B------:R-:W4:Y:S04]  /*2cb40*/  LDL.LU R235, [R1+0x1da4] ;  /* 0x001da40001eb7983 */ /* 0x000f280000300800 */
        /* <DEDUP_REMOVED lines=30> */
[----:B--2---:R-:W-:-:S03]  /*2cd30*/  @!P0 IMAD.MOV.U32 R13, RZ, RZ, R94 ;  /* 0x000000ffff0d8224 */ /* 0x004fc600078e005e */
[----:B------:R-:W2:Y:S01]  /*2cd40*/  LDL R16, [R1+0x20c8] ;  /* 0x0020c80001107983 */ /* 0x000ea20000100800 */
[----:B0-----:R-:W-:-:S04]  /*2cd50*/  LOP3.LUT R3, R54, 0xffff, RZ, 0xc0, !PT ;  /* 0x0000ffff36037812 */ /* 0x001fc800078ec0ff */
[----:B------:R-:W-:Y:S01]  /*2cd60*/  PRMT R3, R12, 0x3340, R3 ;  /* 0x000033400c037816 */ /* 0x000fe20000000003 */
[----:B------:R-:W-:-:S05]  /*2cd70*/  @!P0 IMAD.MOV.U32 R12, RZ, RZ, R105 ;  /* 0x000000ffff0c8224 */ /* 0x000fca00078e0069 */
[----:B------:R-:W3:Y:S04]  /*2cd80*/  @!P0 LDG.E.U8 R55, desc[UR60][R12.64] ;  /* 0x0000003c0c378981 */ /* 0x000ee8000c1e1100 */
[----:B------:R-:W-:Y:S04]  /*2cd90*/  STL [R1+0x224c], R235 ;  /* 0x00224ceb01007387 */ /* 0x000fe80000100800 */
[----:B----4-:R-:W-:Y:S04]  /*2cda0*/  STL [R1+0x2778], R56 ;  /* 0x0027783801007387 */ /* 0x010fe80000100800 */
[----:B------:R-:W4:Y:S04]  /*2cdb0*/  LDL.LU R224, [R1+0x20f4] ;  /* 0x0020f40001e07983 */ /* 0x000f280000300800 */
[----:B------:R-:W2:Y:S04]  /*2cdc0*/  LDL.LU R54, [R1+0x2890] ;  /* 0x0028900001367983 */ /* 0x000ea80000300800 */
[----:B------:R-:W4:Y:S04]  /*2cdd0*/  LDL.LU R166, [R1+0xb0c] ;  /* 0x000b0c0001a67983 */ /* 0x000f280000300800 */
[----:B------:R-:W4:Y:S04]  /*2cde0*/  LDL R15, [R1+0x209c] ;  /* 0x00209c00010f7983 */ /* 0x000f280000100800 */
[----:B------:R0:W-:Y:S04]  /*2cdf0*/  STL [R1+0x2154], R3 ;  /* 0x0021540301007387 */ /* 0x0001e80000100800 */
[----:B------:R-:W4:Y:S04]  /*2ce00*/  LDL R14, [R1+0x20a0] ;  /* 0x0020a000010e7983 */ /* 0x000f280000100800 */
[----:B------:R-:W-:Y:S04]  /*2ce10*/  STL [R1+0x2780], R105 ;  /* 0x0027806901007387 */ /* 0x000fe80000100800 */
[----:B------:R-:W-:Y:S01]  /*2ce20*/  STL [R1+0x277c], R94 ;  /* 0x00277c5e01007387 */ /* 0x000fe20000100800 */
[----:B0-----:R-:W-:-:S03]  /*2ce30*/  LOP3.LUT R3, R53, 0xffff, RZ, 0xc0, !PT ;  /* 0x0000ffff35037812 */ /* 0x001fc600078ec0ff */
[----:B---3--:R-:W-:Y:S04]  /*2ce40*/  STL [R1+0x2784], R55 ;  /* 0x0027843701007387 */ /* 0x008fe80000100800 */
[----:B------:R-:W3:Y:S01]  /*2ce50*/  LDL.LU R53, [R1+0x288c] ;  /* 0x00288c0001357983 */ /* 0x000ee20000300800 */
[----:B------:R-:W-:Y:S01]  /*2ce60*/  LOP3.LUT R12, R99, 0xffff, RZ, 0xc0, !PT ;  /* 0x0000ffff630c7812 */ /* 0x000fe200078ec0ff */
[----:B------:R-:W-:Y:S01]  /*2ce70*/  @!P0 IMAD.MOV.U32 R13, RZ, RZ, R102 ;  /* 0x000000ffff0d8224 */ /* 0x000fe200078e0066 */
[----:B--2---:R-:W-:Y:S01]  /*2ce80*/  PRMT R54, RZ, 0x7610, R54 ;  /* 0x00007610ff367816 */ /* 0x004fe20000000036 */
[----:B------:R-:W2:Y:S01]  /*2ce90*/  LDL.LU R117, [R1+0xb3c] ;  /* 0x000b3c0001757983 */ /* 0x000ea20000300800 */
[----:B------:R-:W-:Y:S01]  /*2cea0*/  PRMT R3, R12, 0x3340, R3 ;  /* 0x000033400c037816 */ /* 0x000fe20000000003 */
[----:B------:R-:W-:-:S02]  /*2ceb0*/  @!P0 IMAD.MOV.U32 R12, RZ, RZ, R111 ;  /* 0x000000ffff0c8224 */ /* 0x000fc400078e006f */
[----:B------:R-:W2:Y:S04]  /*2cec0*/  LDL R58, [R1+0x205c] ;  /* 0x00205c00013a7983 */ /* 0x000ea80000100800 */
[----:B------:R0:W-:Y:S04]  /*2ced0*/  STL [R1+0x2150], R3 ;  /* 0x0021500301007387 */ /* 0x0001e80000100800 */
[----:B------:R1:W2:Y:S04]  /*2cee0*/  @!P0 LDG.E.U8 R54, desc[UR60][R12.64] ;  /* 0x0000003c0c368981 */ /* 0x0002a8000c1e1100 */
[----:B------:R-:W2:Y:S01]  /*2cef0*/  LDL R57, [R1+0x2060] ;  /* 0x0020600001397983 */ /* 0x000ea20000100800 */
[----:B0-----:R-:W-:-:S02]  /*2cf00*/  LOP3.LUT R3, R52, 0xffff, RZ, 0xc0, !PT ;  /* 0x0000ffff34037812 */ /* 0x001fc400078ec0ff */
[----:B-1----:R-:W-:Y:S01]  /*2cf10*/  LOP3.LUT R12, R233, 0xffff, RZ, 0xc0, !PT ;  /* 0x0000ffffe90c7812 */ /* 0x002fe200078ec0ff */
[----:B------:R-:W-:-:S03]  /*2cf20*/  @!P0 IMAD.MOV.U32 R13, RZ, RZ, R16 ;  /* 0x000000ffff0d8224 */ /* 0x000fc600078e0010 */
[----:B------:R-:W-:Y:S01]  /*2cf30*/  PRMT R3, R12, 0x3340, R3 ;  /* 0x000033400c037816 */ /* 0x000fe20000000003 */
[----:B----4-:R-:W-:Y:S01]  /*2cf40*/  @!P0 IMAD.MOV.U32 R12, RZ, RZ, R224 ;  /* 0x000000ffff0c8224 */ /* 0x010fe200078e00e0 */
[----:B---3--:R-:W-:-:S06]  /*2cf50*/  PRMT R53, RZ, 0x7610, R53 ;  /* 0x00007610ff357816 */ /* 0x008fcc0000000035 */
[----:B------:R-:W3:Y:S04]  /*2cf60*/  @!P0 LDG.E.U8 R53, desc[UR60][R12.64] ;  /* 0x0000003c0c358981 */ /* 0x000ee8000c1e1100 */
[----:B------:R-:W-:Y:S04]  /*2cf70*/  STL [R1+0x278c], R111 ;  /* 0x00278c6f01007387 */ /* 0x000fe80000100800 */
[----:B------:R-:W-:Y:S04]  /*2cf80*/  STL [R1+0x2788], R102 ;  /* 0x0027886601007387 */ /* 0x000fe80000100800 */
[----:B--2---:R-:W-:Y:S04]  /*2cf90*/  STL [R1+0x2790], R54 ;  /* 0x0027903601007387 */ /* 0x004fe80000100800 */
[----:B------:R-:W2:Y:S04]  /*2cfa0*/  LDL.LU R99, [R1+0xafc] ;  /* 0x000afc0001637983 */ /* 0x000ea80000300800 */
[----:B------:R-:W4:Y:S04]  /*2cfb0*/  LDL.LU R52, [R1+0x2888] ;  /* 0x0028880001347983 */ /* 0x000f280000300800 */
[----:B------:R0:W-:Y:S04]  /*2cfc0*/  STL [R1+0x214c], R3 ;  /* 0x00214c0301007387 */ /* 0x0001e80000100800 */
[----:B------:R-:W2:Y:S04]  /*2cfd0*/  LDL R17, [R1+0x201c] ;  /* 0x00201c0001117983 */ /* 0x000ea80000100800 */
[----:B------:R-:W2:Y:S04]  /*2cfe0*/  LDL R16, [R1+0x2020] ;  /* 0x0020200001107983 */ /* 0x000ea80000100800 */
[----:B------:R-:W2:Y:S04]  /*2cff0*/  LDL.LU R233, [R1+0xb1c] ;  /* 0x000b1c0001e97983 */ /* 0x000ea80000300800 */
[----:B------:R-:W-:Y:S01]  /*2d000*/  STL [R1+0x2794], R224 ;  /* 0x002794e001007387 */ /* 0x000fe20000100800 */
[----:B0-----:R-:W-:-:S03]  /*2d010*/  LOP3.LUT R3, R51, 0xffff, RZ, 0xc0, !PT ;  /* 0x0000ffff33037812 */ /* 0x001fc600078ec0ff */
[----:B---3--:R-:W-:Y:S04]  /*2d020*/  STL [R1+0x2798], R53 ;  /* 0x0027983501007387 */ /* 0x008fe80000100800 */
[----:B------:R-:W3:Y:S01]  /*2d030*/  LDL.LU R51, [R1+0x2884] ;  /* 0x0028840001337983 */ /* 0x000ee20000300800 */
[----:B------:R-:W-:Y:S01]  /*2d040*/  LOP3.LUT R12, R166, 0xffff, RZ, 0xc0, !PT ;  /* 0x0000ffffa60c7812 */ /* 0x000fe200078ec0ff */
[----:B------:R-:W-:-:S03]  /*2d050*/  @!P0 IMAD.MOV.U32 R13, RZ, RZ, R15 ;  /* 0x000000ffff0d8224 */ /* 0x000fc600078e000f */
[----:B------:R-:W-:Y:S02]  /*2d060*/  PRMT R3, R12, 0x3340, R3 ;  /* 0x000033400c037816 */ /* 0x000fe40000000003 */
[----:B----4-:R-:W-:Y:S01]  /*2d070*/  PRMT R52, RZ, 0x7610, R52 ;  /* 0x00007610ff347816 */ /* 0x010fe20000000034 */
[----:B------:R-:W-:Y:S02]  /*2d080*/  @!P0 IMAD.MOV.U32 R12, RZ, RZ, R14 ;  /* 0x000000ffff0c8224 */ /* 0x000fe400078e000e */
[----:B------:R0:W-:Y:S04]  /*2d090*/  STL [R1+0x2148], R3 ;  /* 0x0021480301007387 */ /* 0x0001e80000100800 */
[----:B------:R1:W4:Y:S04]  /*2d0a0*/  @!P0 LDG.E.U8 R52, desc[UR60][R12.64] ;  /* 0x0000003c0c348981 */ /* 0x000328000c1e1100 */
[----:B------:R-:W2:Y:S04]  /*2d0b0*/  LDL R56, [R1+0x1fdc] ;  /* 0x001fdc0001387983 */ /* 0x000ea80000100800 */
[----:B------:R-:W2:Y:S04]  /*2d0c0*/  LDL R15, [R1+0x1fe0] ;  /* 0x001fe000010f7983 */ /* 0x000ea80000100800 */
[----:B------:R-:W2:Y:S01]  /*2d0d0*/  LDL.LU R14, [R1+0xb4c] ;  /* 0x000b4c00010e7983 */ /* 0x000ea20000300800 */
[----:B0-----:R-:W-:-:S02]  /*2d0e0*/  LOP3.LUT R3, R50, 0xffff, RZ, 0xc0, !PT ;  /* 0x0000ffff32037812 */ /* 0x001fc400078ec0ff */
[----:B-1----:R-:W-:Y:S01]  /*2d0f0*/  LOP3.LUT R12, R117, 0xffff, RZ, 0xc0, !PT ;  /* 0x0000ffff750c7812 */ /* 0x002fe200078ec0ff */
[----:B------:R-:W-:-:S03]  /*2d100*/  @!P0 IMAD.MOV.U32 R13, RZ, RZ, R58 ;  /* 0x000000ffff0d8224 */ /* 0x000fc600078e003a */
[----:B------:R-:W-:Y:S01]  /*2d110*/  PRMT R3, R12, 0x3340, R3 ;  /* 0x000033400c037816 */ /* 0x000fe20000000003 */
[----:B------:R-:W-:Y:S01]  /*2d120*/  @!P0 IMAD.MOV.U32 R12, RZ, RZ, R57 ;  /* 0x000000ffff0c8224 */ /* 0x000fe200078e0039 */
[----:B---3--:R-:W-:-:S06]  /*2d130*/  PRMT R51, RZ, 0x7610, R51 ;  /* 0x00007610ff337816 */ /* 0x008fcc0000000033 */
[----:B------:R-:W3:Y:S04]  /*2d140*/  @!P0 LDG.E.U8 R51, desc[UR60][R12.64] ;  /* 0x0000003c0c338981 */ /* 0x000ee8000c1e1100 */
[----:B----4-:R-:W-:Y:S04]  /*2d150*/  STL [R1+0x279c], R52 ;  /* 0x00279c3401007387 */ /* 0x010fe80000100800 */
[----:B------:R-:W4:Y:S04]  /*2d160*/  LDL.LU R50, [R1+0x2880] ;  /* 0x0028800001327983 */ /* 0x000f280000300800 */
[----:B------:R-:W4:Y:S04]  /*2d170*/  LDL R55, [R1+0x1f9c] ;  /* 0x001f9c0001377983 */ /* 0x000f280000100800 */
[----:B------:R-:W4:Y:S04]  /*2d180*/  LDL R54, [R1+0x1fa0] ;  /* 0x001fa00001367983 */ /* 0x000f280000100800 */
[----:B------:R0:W-:Y:S04]  /*2d190*/  STL [R1+0x2144], R3 ;  /* 0x0021440301007387 */ /* 0x0001e80000100800 */
[----:B------:R-:W4:Y:S01]  /*2d1a0*/  LDL.LU R117, [R1+0xb64] ;  /* 0x000b640001757983 */ /* 0x000f220000300800 */
[----:B0-----:R-:W-:-:S03]  /*2d1b0*/  LOP3.LUT R3, R49, 0xffff, RZ, 0xc0, !PT ;  /* 0x0000ffff31037812 */ /* 0x001fc600078ec0ff */
[----:B---3--:R-:W-:Y:S04]  /*2d1c0*/  STL [R1+0x27a0], R51 ;  /* 0x0027a03301007387 */ /* 0x008fe80000100800 */
[----:B------:R-:W3:Y:S01]  /*2d1d0*/  LDL.LU R49, [R1+0x287c] ;  /* 0x00287c0001317983 */ /* 0x000ee20000300800 */
[----:B--2---:R-:W-:Y:S01]  /*2d1e0*/  LOP3.LUT R12, R99, 0xffff, RZ, 0xc0, !PT ;  /* 0x0000ffff630c7812 */ /* 0x004fe200078ec0ff */
[----:B------:R-:W-:Y:S02]  /*2d1f0*/  @!P0 IMAD.MOV.U32 R13, RZ, RZ, R17 ;  /* 0x000000ffff0d8224 */ /* 0x000fe400078e0011 */
[----:B------:R-:W2:Y:S04]  /*2d200*/  LDL R53, [R1+0x1f5c] ;  /* 0x001f5c0001357983 */ /* 0x000ea80000100800 */
[----:B------:R-:W2:Y:S01]  /*2d210*/  LDL R52, [R1+0x1f60] ;  /* 0x001f600001347983 */ /* 0x000ea20000100800 */
[----:B------:R-:W-:-:S02]  /*2d220*/  PRMT R3, R12, 0x3340, R3 ;  /* 0x000033400c037816 */ /* 0x000fc40000000003 */
[----:B----4-:R-:W-:Y:S01]  /*2d230*/  PRMT R50, RZ, 0x7610, R50 ;  /* 0x00007610ff327816 */ /* 0x010fe20000000032 */
[----:B------:R-:W-:Y:S02]  /*2d240*/  @!P0 IMAD.MOV.U32 R12, RZ, RZ, R16 ;  /* 0x000000ffff0c8224 */ /* 0x000fe400078e0010 */
[----:B------:R0:W-:Y:S04]  /*2d250*/  STL [R1+0x2140], R3 ;  /* 0x0021400301007387 */ /* 0x0001e80000100800 */
[----:B------:R1:W4:Y:S04]  /*2d260*/  @!P0 LDG.E.U8 R50, desc[UR60][R12.64] ;  /* 0x0000003c0c328981 */ /* 0x000328000c1e1100 */
[----:B------:R-:W2:Y:S01]  /*2d270*/  LDL.LU R99, [R1+0xb2c] ;  /* 0x000b2c0001637983 */ /* 0x000ea20000300800 */
[----:B0-----:R-:W-:-:S02]  /*2d280*/  LOP3.LUT R3, R48, 0xffff, RZ, 0xc0, !PT ;  /* 0x0000ffff30037812 */ /* 0x001fc400078ec0ff */
[----:B-1----:R-:W-:Y:S01]  /*2d290*/  LOP3.LUT R12, R233, 0xffff, RZ, 0xc0, !PT ;  /* 0x0000ffffe90c7812 */ /* 0x002fe200078ec0ff */
[----:B------:R-:W-:-:S03]  /*2d2a0*/  @!P0 IMAD.MOV.U32 R13, RZ, RZ, R56 ;  /* 0x000000ffff0d8224 */ /* 0x000fc600078e0038 */
[----:B------:R-:W-:Y:S01]  /*2d2b0*/  PRMT R3, R12, 0x3340, R3 ;  /* 0x000033400c037816 */ /* 0x000fe20000000003 */
[----:B------:R-:W-:Y:S01]  /*2d2c0*/  @!P0 IMAD.MOV.U32 R12, RZ, RZ, R15 ;  /* 0x000000ffff0c8224 */ /* 0x000fe200078e000f */
[----:B---3--:R-:W-:-:S06]  /*2d2d0*/  PRMT R49, RZ, 0x7610, R49 ;  /* 0x00007610ff317816 */ /* 0x008fcc0000000031 */
[----:B------:R0:W3:Y:S04]  /*2d2e0*/  @!P0 LDG.E.U8 R49, desc[UR60][R12.64] ;  /* 0x0000003c0c318981 */ /* 0x0000e8000c1e1100 */
[----:B----4-:R-:W-:Y:S04]  /*2d2f0*/  STL [R1+0x27a4], R50 ;  /* 0x0027a43201007387 */ /* 0x010fe80000100800 */
[----:B------:R-:W4:Y:S04]  /*2d300*/  LDL.LU R48, [R1+0x2878] ;  /* 0x0028780001307983 */ /* 0x000f280000300800 */
[----:B------:R-:W2:Y:S04]  /*2d310*/  LDL R17, [R1+0x1f1c] ;  /* 0x001f1c0001117983 */ /* 0x000ea80000100800 */
[----:B------:R-:W2:Y:S04]  /*2d320*/  LDL R16, [R1+0x1f20] ;  /* 0x001f200001107983 */ /* 0x000ea80000100800 */
[----:B------:R-:W2:Y:S04]  /*2d330*/  LDL.LU R233, [R1+0xb54] ;  /* 0x000b540001e97983 */ /* 0x000ea80000300800 */
[----:B------:R1:W-:Y:S01]  /*2d340*/  STL [R1+0x213c], R3 ;  /* 0x00213c0301007387 */ /* 0x0003e20000100800 */
[----:B0-----:R-:W-:-:S02]  /*2d350*/  LOP3.LUT R12, R14, 0xffff, RZ, 0xc0, !PT ;  /* 0x0000ffff0e0c7812 */ /* 0x001fc400078ec0ff */
[----:B-1----:R-:W-:Y:S01]  /*2d360*/  LOP3.LUT R3, R47, 0xffff, RZ, 0xc0, !PT ;  /* 0x0000ffff2f037812 */ /* 0x002fe200078ec0ff */
[----:B---3--:R-:W-:Y:S04]  /*2d370*/  STL [R1+0x27a8], R49 ;  /* 0x0027a83101007387 */ /* 0x008fe80000100800 */
[----:B------:R-:W3:Y:S04]  /*2d380*/  LDL R15, [R1+0x1edc] ;  /* 0x001edc00010f7983 */ /* 0x000ee80000100800 */
[----:B------:R-:W3:Y:S04]  /*2d390*/  LDL R14, [R1+0x1ee0] ;  /* 0x001ee000010e7983 */ /* 0x000ee80000100800 */
[----:B------:R-:W3:Y:S01]  /*2d3a0*/  LDL.LU R47, [R1+0x2874] ;  /* 0x00287400012f7983 */ /* 0x000ee20000300800 */
[----:B------:R-:W-:Y:S01]  /*2d3b0*/  PRMT R3, R12, 0x3340, R3 ;  /* 0x000033400c037816 */ /* 0x000fe20000000003 */
[----:B------:R-:W-:Y:S01]  /*2d3c0*/  @!P0 IMAD.MOV.U32 R12, RZ, RZ, R54 ;  /* 0x000000ffff0c8224 */ /* 0x000fe200078e0036 */
[----:B----4-:R-:W-:Y:S01]  /*2d3d0*/  PRMT R48, RZ, 0x7610, R48 ;  /* 0x00007610ff307816 */ /* 0x010fe20000000030 */
[----:B------:R-:W-:-:S02]  /*2d3e0*/  @!P0 IMAD.MOV.U32 R13, RZ, RZ, R55 ;  /* 0x000000ffff0d8224 */ /* 0x000fc400078e0037 */
[----:B------:R0:W-:Y:S04]  /*2d3f0*/  STL [R1+0x2138], R3 ;  /* 0x0021380301007387 */ /* 0x0001e80000100800 */
[----:B------:R1:W4:Y:S01]  /*2d400*/  @!P0 LDG.E.U8 R48, desc[UR60][R12.64] ;  /* 0x0000003c0c308981 */ /* 0x000322000c1e1100 */
[----:B0-----:R-:W-:Y:S02]  /*2d410*/  LOP3.LUT R3, R46, 0xffff, RZ, 0xc0, !PT ;  /* 0x0000ffff2e037812 */ /* 0x001fe400078ec0ff */
[----:B-1----:R-:W-:Y:S01]  /*2d420*/  LOP3.LUT R12, R117, 0xffff, RZ, 0xc0, !PT ;  /* 0x0000ffff750c7812 */ /* 0x002fe200078ec0ff */
[----:B--2---:R-:W-:-:S03]  /*2d430*/  @!P0 IMAD.MOV.U32 R13, RZ, RZ, R53 ;  /* 0x000000ffff0d8224 */ /* 0x004fc600078e0035 */
[----:B------:R-:W-:Y:S01]  /*2d440*/  PRMT R3, R12, 0x3340, R3 ;  /* 0x000033400c037816 */ /* 0x000fe20000000003 */
[----:B------:R-:W-:Y:S01]  /*2d450*/  @!P0 IMAD.MOV.U32 R12, RZ, RZ, R52 ;  /* 0x000000ffff0c8224 */ /* 0x000fe200078e0034 */
[----:B---3--:R-:W-:-:S06]  /*2d460*/  PRMT R47, RZ, 0x7610, R47 ;  /* 0x00007610ff2f7816 */ /* 0x008fcc000000002f */
[----:B------:R-:W2:Y:S04]  /*2d470*/  @!P0 LDG.E.U8 R47, desc[UR60][R12.64] ;  /* 0x0000003c0c2f8981 */ /* 0x000ea8000c1e1100 */
[----:B----4-:R0:W-:Y:S04]  /*2d480*/  STL [R1+0x27ac], R48 ;  /* 0x0027ac3001007387 */ /* 0x0101e80000100800 */
[----:B------:R-:W3:Y:S04]  /*2d490*/  LDL R51, [R1+0x1e9c] ;  /* 0x001e9c0001337983 */ /* 0x000ee80000100800 */
[----:B------:R-:W4:Y:S04]  /*2d4a0*/  LDL R50, [R1+0x1ea0] ;  /* 0x001ea00001327983 */ /* 0x000f280000100800 */
[----:B------:R-:W3:Y:S04]  /*2d4b0*/  LDL.LU R46, [R1+0x2870] ;  /* 0x00287000012e7983 */ /* 0x000ee80000300800 */
[----:B------:R1:W-:Y:S04]  /*2d4c0*/  STL [R1+0x2134], R3 ;  /* 0x0021340301007387 */ /* 0x0003e80000100800 */
[----:B------:R-:W4:Y:S04]  /*2d4d0*/  LDL R49, [R1+0x1e5c] ;  /* 0x001e5c0001317983 */ /* 0x000f280000100800 */
[----:B0-----:R-:W4:Y:S01]  /*2d4e0*/  LDL R48, [R1+0x1e60] ;  /* 0x001e600001307983 */ /* 0x001f220000100800 */
[----:B-1----:R-:W-:-:S03]  /*2d4f0*/  LOP3.LUT R3, R45, 0xffff, RZ, 0xc0, !PT ;  /* 0x0000ffff2d037812 */ /* 0x002fc600078ec0ff */
[----:B--2---:R-:W-:Y:S04]  /*2d500*/  STL [R1+0x27b0], R47 ;  /* 0x0027b02f01007387 */ /* 0x004fe80000100800 */
[----:B------:R-:W2:Y:S01]  /*2d510*/  LDL.LU R45, [R1+0x286c] ;  /* 0x00286c00012d7983 */ /* 0x000ea20000300800 */
[----:B------:R-:W-:Y:S01]  /*2d520*/  LOP3.LUT R12, R99, 0xffff, RZ, 0xc0, !PT ;  /* 0x0000ffff630c7812 */ /* 0x000fe200078ec0ff */
[----:B------:R-:W-:Y:S01]  /*2d530*/  @!P0 IMAD.MOV.U32 R13, RZ, RZ, R17 ;  /* 0x000000ffff0d8224 */ /* 0x000fe200078e0011 */
[----:B---3--:R-:W-:Y:S02]  /*2d540*/  PRMT R46, RZ, 0x7610, R46 ;  /* 0x00007610ff2e7816 */ /* 0x008fe4000000002e */
[----:B------:R-:W-:Y:S01]  /*2d550*/  PRMT R3, R12, 0x3340, R3 ;  /* 0x000033400c037816 */ /* 0x000fe20000000003 */
[----:B------:R-:W-:-:S04]  /*2d560*/  @!P0 IMAD.MOV.U32 R12, RZ, RZ, R16 ;  /* 0x000000ffff0c8224 */ /* 0x000fc800078e0010 */
[----:B------:R0:W-:Y:S04]  /*2d570*/  STL [R1+0x2130], R3 ;  /* 0x0021300301007387 */ /* 0x0001e80000100800 */
[----:B------:R1:W3:Y:S01]  /*2d580*/  @!P0 LDG.E.U8 R46, desc[UR60][R12.64] ;  /* 0x0000003c0c2e8981 */ /* 0x0002e2000c1e1100 */
        /* <DEDUP_REMOVED lines=11> */
[----:B------:R1:W-:Y:S01]  /*2d640*/  STL [R1+0x212c], R3 ;  /* 0x00212c0301007387 */ /* 0x0003e20000100800 */
[----:B0-----:R-:W-:-:S02]  /*2d650*/  LOP3.LUT R12, R39, 0xffff, RZ, 0xc0, !PT ;  /* 0x0000ffff270c7812 */ /* 0x001fc400078ec0ff */
[----:B-1----:R-:W-:Y:S01]  /*2d660*/  LOP3.LUT R3, R43, 0xffff, RZ, 0xc0, !PT ;  /* 0x0000ffff2b037812 */ /* 0x002fe200078ec0ff */
[----:B--2---:R-:W-:Y:S04]  /*2d670*/  STL [R1+0x27b8], R45 ;  /* 0x0027b82d01007387 */ /* 0x004fe80000100800 */
[----:B------:R-:W2:Y:S04]  /*2d680*/  LDL.LU R39, [R1+0x2864] ;  /* 0x0028640001277983 */ /* 0x000ea80000300800 */
[----:B------:R-:W2:Y:S01]  /*2d690*/  LDL.LU R43, [R1+0x2860] ;  /* 0x00286000012b7983 */ /* 0x000ea20000300800 */
[----:B------:R-:W-:Y:S01]  /*2d6a0*/  PRMT R3, R12, 0x3340, R3 ;  /* 0x000033400c037816 */ /* 0x000fe20000000003 */
[----:B----4-:R-:W-:-:S02]  /*2d6b0*/  @!P0 IMAD.MOV.U32 R12, RZ, RZ, R50 ;  /* 0x000000ffff0c8224 */ /* 0x010fc400078e0032 */
[----:B------:R-:W-:Y:S01]  /*2d6c0*/  @!P0 IMAD.MOV.U32 R13, RZ, RZ, R51 ;  /* 0x000000ffff0d8224 */ /* 0x000fe200078e0033 */
[----:B---3--:R-:W-:Y:S01]  /*2d6d0*/  PRMT R44, RZ, 0x7610, R44 ;  /* 0x00007610ff2c7816 */ /* 0x008fe2000000002c */
[----:B------:R-:W3:Y:S04]  /*2d6e0*/  LDL R15, [R1+0x1ddc] ;  /* 0x001ddc00010f7983 */ /* 0x000ee80000100800 */
[----:B------:R-:W4:Y:S04]  /*2d6f0*/  LDL R14, [R1+0x1de0] ;  /* 0x001de000010e7983 */ /* 0x000f280000100800 */
[----:B------:R0:W-:Y:S04]  /*2d700*/  STL [R1+0x2128], R3 ;  /* 0x0021280301007387 */ /* 0x0001e80000100800 */
[----:B------:R1:W3:Y:S01]  /*2d710*/  @!P0 LDG.E.U8 R44, desc[UR60][R12.64] ;  /* 0x0000003c0c2c8981 */ /* 0x0002e2000c1e1100 */
        /* <DEDUP_REMOVED lines=10> */
[----:B------:R-:W-:Y:S01]  /*2d7c0*/  STL [R1+0x27c0], R45 ;  /* 0x0027c02d01007387 */ /* 0x000fe20000100800 */
[----:B------:R-:W-:-:S02]  /*2d7d0*/  LOP3.LUT R3, R41, 0xffff, RZ, 0xc0, !PT ;  /* 0x0000ffff29037812 */ /* 0x000fc400078ec0ff */
[----:B0-----:R-:W-:Y:S01]  /*2d7e0*/  LOP3.LUT R12, R4, 0xffff, RZ, 0xc0, !PT ;  /* 0x0000ffff040c7812 */ /* 0x001fe200078ec0ff */
[----:B--2---:R-:W-:Y:S04]  /*2d7f0*/  STL [R1+0x27c4], R43 ;  /* 0x0027c42b01007387 */ /* 0x004fe80000100800 */
[----:B------:R-:W2:Y:S04]  /*2d800*/  LDL.LU R237, [R1+0x1da0] ;  /* 0x001da00001ed7983 */ /* 0x000ea80000300800 */
[----:B------:R-:W2:Y:S04]  /*2d810*/  LDL.LU R4, [R1+0x1d9c] ;  /* 0x001d9c0001047983 */ /* 0x000ea80000300800 */
[----:B------:R-:W2:Y:S01]  /*2d820*/  LDL.LU R41, [R1+0x2854] ;  /* 0x0028540001297983 */ /* 0x000ea20000300800 */
[----:B------:R-:W-:Y:S01]  /*2d830*/  PRMT R47, R12, 0x3340, R3 ;  /* 0x000033400c2f7816 */ /* 0x000fe20000000003 */
[----:B------:R-:W-:Y:S01]  /*2d840*/  @!P0 IMAD.MOV.U32 R12, RZ, RZ, R16 ;  /* 0x000000ffff0c8224 */ /* 0x000fe200078e0010 */
[----:B----4-:R-:W-:Y:S01]  /*2d850*/  PRMT R42, RZ, 0x7610, R42 ;  /* 0x00007610ff2a7816 */ /* 0x010fe2000000002a */
[----:B------:R-:W-:Y:S01]  /*2d860*/  @!P0 IMAD.MOV.U32 R13, RZ, RZ, R17 ;  /* 0x000000ffff0d8224 */ /* 0x000fe200078e0011 */
[----:B------:R-:W-:-:S02]  /*2d870*/  LOP3.LUT R3, R96, 0xffff, RZ, 0xc0, !PT ;  /* 0x0000ffff60037812 */ /* 0x000fc400078ec0ff */
[----:B---3--:R-:W-:Y:S01]  /*2d880*/  PRMT R40, RZ, 0x7610, R40 ;  /* 0x00007610ff287816 */ /* 0x008fe20000000028 */
[----:B------:R-:W3:Y:S04]  /*2d890*/  LDL.LU R233, [R1+0xbc4] ;  /* 0x000bc40001e97983 */ /* 0x000ee80000300800 */
[----:B------:R0:W4:Y:S02]  /*2d8a0*/  @!P0 LDG.E.U8 R42, desc[UR60][R12.64] ;  /* 0x0000003c0c2a8981 */ /* 0x000124000c1e1100 */
[----:B0-----:R-:W-:Y:S01]  /*2d8b0*/  LOP3.LUT R12, R116, 0xffff, RZ, 0xc0, !PT ;  /* 0x0000ffff740c7812 */ /* 0x001fe200078ec0ff */
[----:B------:R-:W-:-:S03]  /*2d8c0*/  @!P0 IMAD.MOV.U32 R13, RZ, RZ, R15 ;  /* 0x000000ffff0d8224 */ /* 0x000fc600078e000f */
[----:B------:R-:W-:Y:S01]  /*2d8d0*/  PRMT R49, R12, 0x3340, R3 ;  /* 0x000033400c317816 */ /* 0x000fe20000000003 */
[----:B------:R-:W-:Y:S01]  /*2d8e0*/  @!P0 IMAD.MOV.U32 R12, RZ, RZ, R14 ;  /* 0x000000ffff0c8224 */ /* 0x000fe200078e000e */
[----:B------:R-:W-:Y:S02]  /*2d8f0*/  LOP3.LUT R3, R101, 0xffff, RZ, 0xc0, !PT ;  /* 0x0000ffff65037812 */ /* 0x000fe400078ec0ff */
[----:B--2---:R-:W-:-:S06]  /*2d900*/  PRMT R41, RZ, 0x7610, R41 ;  /* 0x00007610ff297816 */ /* 0x004fcc0000000029 */
[----:B------:R0:W2:Y:S02]  /*2d910*/  @!P0 LDG.E.U8 R41, desc[UR60][R12.64] ;  /* 0x0000003c0c298981 */ /* 0x0000a4000c1e1100 */
[----:B0-----:R-:W-:Y:S01]  /*2d920*/  LOP3.LUT R12, R109, 0xffff, RZ, 0xc0, !PT ;  /* 0x0000ffff6d0c7812 */ /* 0x001fe200078ec0ff */
[----:B------:R-:W-:-:S03]  /*2d930*/  @!P0 IMAD.MOV.U32 R13, RZ, RZ, R4 ;  /* 0x000000ffff0d8224 */ /* 0x000fc600078e0004 */
[----:B------:R-:W-:Y:S01]  /*2d940*/  PRMT R51, R12, 0x3340, R3 ;  /* 0x000033400c337816 */ /* 0x000fe20000000003 */
[----:B------:R-:W-:-:S05]  /*2d950*/  @!P0 IMAD.MOV.U32 R12, RZ, RZ, R237 ;  /* 0x000000ffff0c8224 */ /* 0x000fca00078e00ed */
[----:B------:R-:W3:Y:S04]  /*2d960*/  @!P0 LDG.E.U8 R40, desc[UR60][R12.64] ;  /* 0x0000003c0c288981 */ /* 0x000ee8000c1e1100 */
[----:B------:R-:W-:Y:S04]  /*2d970*/  STL [R1+0x27c8], R47 ;  /* 0x0027c82f01007387 */ /* 0x000fe80000100800 */
[----:B----4-:R-:W-:Y:S04]  /*2d980*/  STL [R1+0x27cc], R42 ;  /* 0x0027cc2a01007387 */ /* 0x010fe80000100800 */
[----:B------:R-:W4:Y:S04]  /*2d990*/  LDL.LU R96, [R1+0x1d5c] ;  /* 0x001d5c0001607983 */ /* 0x000f280000300800 */
[----:B------:R-:W-:Y:S04]  /*2d9a0*/  STL [R1+0x27d4], R49 ;  /* 0x0027d43101007387 */ /* 0x000fe80000100800 */
[----:B------:R-:W4:Y:S04]  /*2d9b0*/  LDL.LU R99, [R1+0xb8c] ;  /* 0x000b8c0001637983 */ /* 0x000f280000300800 */
[----:B------:R-:W4:Y:S01]  /*2d9c0*/  LDL.LU R116, [R1+0x1d60] ;  /* 0x001d600001747983 */ /* 0x000f220000300800 */
[----:B------:R-:W-:-:S03]  /*2d9d0*/  LOP3.LUT R3, R38, 0xffff, RZ, 0xc0, !PT ;  /* 0x0000ffff26037812 */ /* 0x000fc600078ec0ff */
[----:B--2---:R-:W-:Y:S04]  /*2d9e0*/  STL [R1+0x27d8], R41 ;  /* 0x0027d82901007387 */ /* 0x004fe80000100800 */
[----:B------:R-:W2:Y:S04]  /*2d9f0*/  LDL.LU R166, [R1+0xbb4] ;  /* 0x000bb40001a67983 */ /* 0x000ea80000300800 */
[----:B------:R-:W2:Y:S04]  /*2da00*/  LDL.LU R109, [R1+0x1d20] ;  /* 0x001d2000016d7983 */ /* 0x000ea80000300800 */
[----:B------:R-:W2:Y:S04]  /*2da10*/  LDL.LU R101, [R1+0x1d1c] ;  /* 0x001d1c0001657983 */ /* 0x000ea80000300800 */
[----:B------:R-:W-:Y:S04]  /*2da20*/  STL [R1+0x27dc], R51 ;  /* 0x0027dc3301007387 */ /* 0x000fe80000100800 */
[----:B------:R-:W-:Y:S04]  /*2da30*/  STL [R1+0x2254], R237 ;  /* 0x002254ed01007387 */ /* 0x000fe80000100800 */
[----:B------:R0:W-:Y:S04]  /*2da40*/  STL [R1+0x2250], R4 ;  /* 0x0022500401007387 */ /* 0x0001e80000100800 */
[----:B---3--:R1:W-:Y:S04]  /*2da50*/  STL [R1+0x27e4], R40 ;  /* 0x0027e42801007387 */ /* 0x0083e80000100800 */
[----:B------:R-:W3:Y:S01]  /*2da60*/  LDL.LU R38, [R1+0x2850] ;  /* 0x0028500001267983 */ /* 0x000ee20000300800 */
[----:B------:R-:W-:-:S02]  /*2da70*/  LOP3.LUT R12, R233, 0xffff, RZ, 0xc0, !PT ;  /* 0x0000ffffe90c7812 */ /* 0x000fc400078ec0ff */
[----:B------:R-:W-:Y:S01]  /*2da80*/  PRMT R39, RZ, 0x7610, R39 ;  /* 0x00007610ff277816 */ /* 0x000fe20000000027 */
[----:B----4-:R-:W-:Y:S01]  /*2da90*/  @!P0 IMAD.MOV.U32 R13, RZ, RZ, R96 ;  /* 0x000000ffff0d8224 */ /* 0x010fe200078e0060 */
[----:B------:R-:W4:Y:S01]  /*2daa0*/  LDL R14, [R1+0x20c4] ;  /* 0x0020c400010e7983 */ /* 0x000f220000100800 */
[----:B------:R-:W-:Y:S01]  /*2dab0*/  PRMT R53, R12, 0x3340, R3 ;  /* 0x000033400c357816 */ /* 0x000fe20000000003 */
[----:B------:R-:W-:Y:S01]  /*2dac0*/  @!P0 IMAD.MOV.U32 R12, RZ, RZ, R116 ;  /* 0x000000ffff0c8224 */ /* 0x000fe200078e0074 */
[----:B------:R-:W-:Y:S01]  /*2dad0*/  LOP3.LUT R3, R37, 0xffff, RZ, 0xc0, !PT ;  /* 0x0000ffff25037812 */ /* 0x000fe200078ec0ff */
[----:B0-----:R-:W4:Y:S04]  /*2dae0*/  LDL R4, [R1+0x20f0] ;  /* 0x0020f00001047983 */ /* 0x001f280000100800 */
[----:B------:R0:W4:Y:S04]  /*2daf0*/  @!P0 LDG.E.U8 R39, desc[UR60][R12.64] ;  /* 0x0000003c0c278981 */ /* 0x000128000c1e1100 */
[----:B------:R-:W4:Y:S04]  /*2db00*/  LDL.LU R233, [R1+0xbcc] ;  /* 0x000bcc0001e97983 */ /* 0x000f280000300800 */
[----:B------:R-:W4:Y:S04]  /*2db10*/  LDL R41, [R1+0x2094] ;  /* 0x0020940001297983 */ /* 0x000f280000100800 */
[----:B------:R-:W4:Y:S01]  /*2db20*/  LDL R17, [R1+0x2098] ;  /* 0x0020980001117983 */ /* 0x000f220000100800 */
[----:B0-----:R-:W-:-:S04]  /*2db30*/  LOP3.LUT R12, R99, 0xffff, RZ, 0xc0, !PT ;  /* 0x0000ffff630c7812 */ /* 0x001fc800078ec0ff */
[----:B------:R-:W-:Y:S01]  /*2db40*/  PRMT R46, R12, 0x3340, R3 ;  /* 0x000033400c2e7816 */ /* 0x000fe20000000003 */
[----:B--2---:R-:W-:Y:S02]  /*2db50*/  @!P0 IMAD.MOV.U32 R12, RZ, RZ, R109 ;  /* 0x000000ffff0c8224 */ /* 0x004fe400078e006d */
[----:B------:R-:W-:Y:S01]  /*2db60*/  @!P0 IMAD.MOV.U32 R13, RZ, RZ, R101 ;  /* 0x000000ffff0d8224 */ /* 0x000fe200078e0065 */
[----:B---3--:R-:W-:-:S06]  /*2db70*/  PRMT R38, RZ, 0x7610, R38 ;  /* 0x00007610ff267816 */ /* 0x008fcc0000000026 */
[----:B------:R0:W2:Y:S04]  /*2db80*/  @!P0 LDG.E.U8 R38, desc[UR60][R12.64] ;  /* 0x0000003c0c268981 */ /* 0x0000a8000c1e1100 */
[----:B------:R-:W-:Y:S04]  /*2db90*/  STL [R1+0x27e8], R53 ;  /* 0x0027e83501007387 */ /* 0x000fe80000100800 */
[----:B------:R-:W-:Y:S04]  /*2dba0*/  STL [R1+0x27f4], R116 ;  /* 0x0027f47401007387 */ /* 0x000fe80000100800 */
[----:B------:R-:W-:Y:S04]  /*2dbb0*/  STL [R1+0x27f0], R96 ;  /* 0x0027f06001007387 */ /* 0x000fe80000100800 */
[----:B----4-:R3:W-:Y:S04]  /*2dbc0*/  STL [R1+0x27f8], R39 ;  /* 0x0027f82701007387 */ /* 0x0107e80000100800 */
[----:B------:R-:W4:Y:S04]  /*2dbd0*/  LDL.LU R117, [R1+0xbfc] ;  /* 0x000bfc0001757983 */ /* 0x000f280000300800 */
[----:B------:R-:W4:Y:S04]  /*2dbe0*/  LDL.LU R37, [R1+0x284c] ;  /* 0x00284c0001257983 */ /* 0x000f280000300800 */
[----:B------:R-:W4:Y:S04]  /*2dbf0*/  LDL R16, [R1+0x2054] ;  /* 0x0020540001107983 */ /* 0x000f280000100800 */
[----:B------:R-:W4:Y:S04]  /*2dc00*/  LDL R15, [R1+0x2058] ;  /* 0x00205800010f7983 */ /* 0x000f280000100800 */
[----:B------:R-:W4:Y:S04]  /*2dc10*/  LDL.LU R99, [R1+0xbbc] ;  /* 0x000bbc0001637983 */ /* 0x000f280000300800 */
[----:B------:R-:W-:Y:S04]  /*2dc20*/  STL [R1+0x27fc], R46 ;  /* 0x0027fc2e01007387 */ /* 0x000fe80000100800 */
[----:B------:R-:W-:Y:S04]  /*2dc30*/  STL [R1+0x2804], R109 ;  /* 0x0028046d01007387 */ /* 0x000fe80000100800 */
[----:B------:R-:W-:Y:S01]  /*2dc40*/  STL [R1+0x2800], R101 ;  /* 0x0028006501007387 */ /* 0x000fe20000100800 */
[----:B------:R-:W-:-:S02]  /*2dc50*/  LOP3.LUT R3, R36, 0xffff, RZ, 0xc0, !PT ;  /* 0x0000ffff24037812 */ /* 0x000fc400078ec0ff */
[----:B0-----:R-:W-:Y:S01]  /*2dc60*/  LOP3.LUT R12, R166, 0xffff, RZ, 0xc0, !PT ;  /* 0x0000ffffa60c7812 */ /* 0x001fe200078ec0ff */
[----:B--2---:R0:W-:Y:S04]  /*2dc70*/  STL [R1+0x2808], R38 ;  /* 0x0028082601007387 */ /* 0x0041e80000100800 */
[----:B------:R-:W2:Y:S04]  /*2dc80*/  LDL.LU R36, [R1+0x2848] ;  /* 0x0028480001247983 */ /* 0x000ea80000300800 */
[----:B-1----:R-:W2:Y:S04]  /*2dc90*/  LDL R40, [R1+0x2014] ;  /* 0x0020140001287983 */ /* 0x002ea80000100800 */
[----:B---3--:R-:W3:Y:S01]  /*2dca0*/  LDL R39, [R1+0x2018] ;  /* 0x0020180001277983 */ /* 0x008ee20000100800 */
[----:B------:R-:W-:-:S03]  /*2dcb0*/  PRMT R48, R12, 0x3340, R3 ;  /* 0x000033400c307816 */ /* 0x000fc60000000003 */
[----:B------:R-:W3:Y:S01]  /*2dcc0*/  LDL.LU R166, [R1+0xbdc] ;  /* 0x000bdc0001a67983 */ /* 0x000ee20000300800 */
[----:B----4-:R-:W-:Y:S01]  /*2dcd0*/  PRMT R37, RZ, 0x7610, R37 ;  /* 0x00007610ff257816 */ /* 0x010fe20000000025 */
[----:B------:R-:W-:Y:S02]  /*2dce0*/  @!P0 IMAD.MOV.U32 R12, RZ, RZ, R4 ;  /* 0x000000ffff0c8224 */ /* 0x000fe400078e0004 */
[----:B------:R-:W-:Y:S01]  /*2dcf0*/  @!P0 IMAD.MOV.U32 R13, RZ, RZ, R14 ;  /* 0x000000ffff0d8224 */ /* 0x000fe200078e000e */
[----:B------:R-:W4:Y:S04]  /*2dd00*/  LDL R4, [R1+0x1fd8] ;  /* 0x001fd80001047983 */ /* 0x000f280000100800 */
[----:B------:R-:W4:Y:S01]  /*2dd10*/  LDL R14, [R1+0x1fd4] ;  /* 0x001fd400010e7983 */ /* 0x000f220000100800 */
[----:B------:R-:W-:-:S03]  /*2dd20*/  LOP3.LUT R3, R35, 0xffff, RZ, 0xc0, !PT ;  /* 0x0000ffff23037812 */ /* 0x000fc600078ec0ff */
[----:B------:R-:W3:Y:S04]  /*2dd30*/  LDL.LU R35, [R1+0x2844] ;  /* 0x0028440001237983 */ /* 0x000ee80000300800 */
[----:B------:R1:W4:Y:S02]  /*2dd40*/  @!P0 LDG.E.U8 R37, desc[UR60][R12.64] ;  /* 0x0000003c0c258981 */ /* 0x000324000c1e1100 */
[----:B-1----:R-:W-:Y:S01]  /*2dd50*/  LOP3.LUT R12, R233, 0xffff, RZ, 0xc0, !PT ;  /* 0x0000ffffe90c7812 */ /* 0x002fe200078ec0ff */
[----:B------:R-:W-:Y:S01]  /*2dd60*/  @!P0 IMAD.MOV.U32 R13, RZ, RZ, R41 ;  /* 0x000000ffff0d8224 */ /* 0x000fe200078e0029 */
[----:B------:R-:W4:Y:S02]  /*2dd70*/  LDL.LU R233, [R1+0xc0c] ;  /* 0x000c0c0001e97983 */ /* 0x000f240000300800 */
[----:B------:R-:W-:Y:S01]  /*2dd80*/  PRMT R50, R12, 0x3340, R3 ;  /* 0x000033400c327816 */ /* 0x000fe20000000003 */
[----:B------:R-:W-:Y:S01]  /*2dd90*/  @!P0 IMAD.MOV.U32 R12, RZ, RZ, R17 ;  /* 0x000000ffff0c8224 */ /* 0x000fe200078e0011 */
[----:B------:R-:W-:-:S02]  /*2dda0*/  LOP3.LUT R3, R34, 0xffff, RZ, 0xc0, !PT ;  /* 0x0000ffff22037812 */ /* 0x000fc400078ec0ff */
[----:B------:R-:W4:Y:S04]  /*2ddb0*/  LDL.LU R34, [R1+0x2840] ;  /* 0x0028400001227983 */ /* 0x000f280000300800 */
[----:B0-----:R-:W4:Y:S04]  /*2ddc0*/  LDL R38, [R1+0x1f94] ;  /* 0x001f940001267983 */ /* 0x001f280000100800 */
[----:B------:R-:W4:Y:S01]  /*2ddd0*/  LDL R17, [R1+0x1f98] ;  /* 0x001f980001117983 */ /* 0x000f220000100800 */
[----:B--2---:R-:W-:-:S06]  /*2dde0*/  PRMT R36, RZ, 0x7610, R36 ;  /* 0x00007610ff247816 */ /* 0x004fcc0000000024 */
[----:B------:R0:W2:Y:S02]  /*2ddf0*/  @!P0 LDG.E.U8 R36, desc[UR60][R12.64] ;  /* 0x0000003c0c248981 */ /* 0x0000a4000c1e1100 */
[----:B0-----:R-:W-:Y:S02]  /*2de00*/  LOP3.LUT R12, R117, 0xffff, RZ, 0xc0, !PT ;  /* 0x0000ffff750c7812 */ /* 0x001fe400078ec0ff */
[----:B------:R-:W2:Y:S02]  /*2de10*/  LDL.LU R117, [R1+0xc24] ;  /* 0x000c240001757983 */ /* 0x000ea40000300800 */
[----:B------:R-:W-:Y:S02]  /*2de20*/  PRMT R52, R12, 0x3340, R3 ;  /* 0x000033400c347816 */ /* 0x000fe40000000003 */
[----:B------:R-:W-:Y:S02]  /*2de30*/  LOP3.LUT R3, R33, 0xffff, RZ, 0xc0, !PT ;  /* 0x0000ffff21037812 */ /* 0x000fe400078ec0ff */
[----:B------:R-:W2:Y:S01]  /*2de40*/  LDL.LU R33, [R1+0x283c] ;  /* 0x00283c0001217983 */ /* 0x000ea20000300800 */
[----:B---3--:R-:W-:Y:S01]  /*2de50*/  PRMT R35, RZ, 0x7610, R35 ;  /* 0x00007610ff237816 */ /* 0x008fe20000000023 */
[----:B------:R-:W-:-:S02]  /*2de60*/  @!P0 IMAD.MOV.U32 R12, RZ, RZ, R15 ;  /* 0x000000ffff0c8224 */ /* 0x000fc400078e000f */
[----:B------:R-:W-:Y:S01]  /*2de70*/  @!P0 IMAD.MOV.U32 R13, RZ, RZ, R16 ;  /* 0x000000ffff0d8224 */ /* 0x000fe200078e0010 */
[----:B------:R-:W3:Y:S04]  /*2de80*/  LDL R15, [R1+0x1f58] ;  /* 0x001f5800010f7983 */ /* 0x000ee80000100800 */
[----:B------:R-:W3:Y:S04]  /*2de90*/  LDL R16, [R1+0x1f54] ;  /* 0x001f540001107983 */ /* 0x000ee80000100800 */
[----:B------:R0:W3:Y:S01]  /*2dea0*/  @!P0 LDG.E.U8 R35, desc[UR60][R12.64] ;  /* 0x0000003c0c238981 */ /* 0x0000e2000c1e1100 */
[----:B----4-:R-:W-:-:S02]  /*2deb0*/  PRMT R34, RZ, 0x7610, R34 ;  /* 0x00007610ff227816 */ /* 0x010fc40000000022 */
[----:B0-----:R-:W-:Y:S01]  /*2dec0*/  LOP3.LUT R12, R99, 0xffff, RZ, 0xc0, !PT ;  /* 0x0000ffff630c7812 */ /* 0x001fe200078ec0ff */
[----:B------:R-:W-:Y:S01]  /*2ded0*/  @!P0 IMAD.MOV.U32 R13, RZ, RZ, R40 ;  /* 0x000000ffff0d8224 */ /* 0x000fe200078e0028 */
[----:B------:R-:W4:Y:S04]  /*2dee0*/  LDL.LU R99, [R1+0xbec] ;  /* 0x000bec0001637983 */ /* 0x000f280000300800 */
[----:B------:R-:W4:Y:S01]  /*2def0*/  LDL R42, [R1+0x1f14] ;  /* 0x001f1400012a7983 */ /* 0x000f220000100800 */
[----:B------:R-:W-:Y:S01]  /*2df00*/  PRMT R54, R12, 0x3340, R3 ;  /* 0x000033400c367816 */ /* 0x000fe20000000003 */
[----:B------:R-:W-:Y:S01]  /*2df10*/  @!P0 IMAD.MOV.U32 R12, RZ, RZ, R39 ;  /* 0x000000ffff0c8224 */ /* 0x000fe200078e0027 */
[----:B------:R-:W-:Y:S01]  /*2df20*/  LOP3.LUT R3, R32, 0xffff, RZ, 0xc0, !PT ;  /* 0x0000ffff20037812 */ /* 0x000fe200078ec0ff */
[----:B------:R-:W4:Y:S04]  /*2df30*/  LDL R41, [R1+0x1f18] ;  /* 0x001f180001297983 */ /* 0x000f280000100800 */
[----:B------:R0:W4:Y:S04]  /*2df40*/  @!P0 LDG.E.U8 R34, desc[UR60][R12.64] ;  /* 0x0000003c0c228981 */ /* 0x000128000c1e1100 */
[----:B------:R-:W3:Y:S04]  /*2df50*/  LDL.LU R32, [R1+0x2838] ;  /* 0x0028380001207983 */ /* 0x000ee80000300800 */
[----:B------:R-:W4:Y:S01]  /*2df60*/  LDL R40, [R1+0x1ed4] ;  /* 0x001ed40001287983 */ /* 0x000f220000100800 */
[----:B0-----:R-:W-:Y:S01]  /*2df70*/  LOP3.LUT R12, R166, 0xffff, RZ, 0xc0, !PT ;  /* 0x0000ffffa60c7812 */ /* 0x001fe200078ec0ff */
[----:B------:R-:W-:-:S02]  /*2df80*/  @!P0 IMAD.MOV.U32 R13, RZ, RZ, R14 ;  /* 0x000000ffff0d8224 */ /* 0x000fc400078e000e */
[----:B------:R-:W4:Y:S01]  /*2df90*/  LDL R14, [R1+0x1ed8] ;  /* 0x001ed800010e7983 */ /* 0x000f220000100800 */
[----:B------:R-:W-:Y:S01]  /*2dfa0*/  PRMT R102, R12, 0x3340, R3 ;  /* 0x000033400c667816 */ /* 0x000fe20000000003 */
[----:B------:R-:W-:Y:S01]  /*2dfb0*/  @!P0 IMAD.MOV.U32 R12, RZ, RZ, R4 ;  /* 0x000000ffff0c8224 */ /* 0x000fe200078e0004 */
[----:B------:R-:W-:Y:S02]  /*2dfc0*/  LOP3.LUT R3, R31, 0xffff, RZ, 0xc0, !PT ;  /* 0x0000ffff1f037812 */ /* 0x000fe400078ec0ff */
[----:B--2---:R-:W-:-:S06]  /*2dfd0*/  PRMT R33, RZ, 0x7610, R33 ;  /* 0x00007610ff217816 */ /* 0x004fcc0000000021 */
[----:B------:R0:W2:Y:S02]  /*2dfe0*/  @!P0 LDG.E.U8 R33, desc[UR60][R12.64] ;  /* 0x0000003c0c218981 */ /* 0x0000a4000c1e1100 */
[----:B0-----:R-:W-:Y:S02]  /*2dff0*/  LOP3.LUT R12, R233, 0xffff, RZ, 0xc0, !PT ;  /* 0x0000ffffe90c7812 */ /* 0x001fe400078ec0ff */
[----:B------:R-:W2:Y:S04]  /*2e000*/  LDL.LU R233, [R1+0xc2c] ;  /* 0x000c2c0001e97983 */ /* 0x000ea80000300800 */
[----:B------:R-:W4:Y:S01]  /*2e010*/  LDL.LU R31, [R1+0x2834] ;  /* 0x00283400011f7983 */ /* 0x000f220000300800 */
[----:B------:R-:W-:-:S03]  /*2e020*/  PRMT R105, R12, 0x3340, R3 ;  /* 0x000033400c697816 */ /* 0x000fc60000000003 */
[----:B------:R-:W2:Y:S04]  /*2e030*/  LDL R39, [R1+0x1e94] ;  /* 0x001e940001277983 */ /* 0x000ea80000100800 */
[----:B------:R-:W2:Y:S01]  /*2e040*/  LDL R4, [R1+0x1e98] ;  /* 0x001e980001047983 */ /* 0x000ea20000100800 */
[----:B------:R-:W-:-:S03]  /*2e050*/  LOP3.LUT R3, R30, 0xffff, RZ, 0xc0, !PT ;  /* 0x0000ffff1e037812 */ /* 0x000fc600078ec0ff */
[----:B------:R-:W2:Y:S01]  /*2e060*/  LDL.LU R30, [R1+0x2830] ;  /* 0x00283000011e7983 */ /* 0x000ea20000300800 */
[----:B---3--:R-:W-:Y:S01]  /*2e070*/  PRMT R32, RZ, 0x7610, R32 ;  /* 0x00007610ff207816 */ /* 0x008fe20000000020 */
[----:B------:R-:W-:Y:S02]  /*2e080*/  @!P0 IMAD.MOV.U32 R12, RZ, RZ, R17 ;  /* 0x000000ffff0c8224 */ /* 0x000fe400078e0011 */
[----:B------:R-:W-:Y:S01]  /*2e090*/  @!P0 IMAD.MOV.U32 R13, RZ, RZ, R38 ;  /* 0x000000ffff0d8224 */ /* 0x000fe200078e0026 */
[----:B------:R-:W3:Y:S04]  /*2e0a0*/  LDL R17, [R1+0x1e58] ;  /* 0x001e580001117983 */ /* 0x000ee80000100800 */
[----:B------:R-:W3:Y:S04]  /*2e0b0*/  LDL R38, [R1+0x1e54] ;  /* 0x001e540001267983 */ /* 0x000ee80000100800 */
[----:B------:R0:W3:Y:S02]  /*2e0c0*/  @!P0 LDG.E.U8 R32, desc[UR60][R12.64] ;  /* 0x0000003c0c208981 */ /* 0x0000e4000c1e1100 */
[----:B0-----:R-:W-:Y:S01]  /*2e0d0*/  LOP3.LUT R12, R117, 0xffff, RZ, 0xc0, !PT ;  /* 0x0000ffff750c7812 */ /* 0x001fe200078ec0ff */
[----:B------:R-:W-:-:S03]  /*2e0e0*/  @!P0 IMAD.MOV.U32 R13, RZ, RZ, R16 ;  /* 0x000000ffff0d8224 */ /* 0x000fc600078e0010 */
[----:B------:R-:W-:Y:S01]  /*2e0f0*/  PRMT R56, R12, 0x3340, R3 ;  /* 0x000033400c387816 */ /* 0x000fe20000000003 */
[----:B------:R-:W-:Y:S01]  /*2e100*/  @!P0 IMAD.MOV.U32 R12, RZ, RZ, R15 ;  /* 0x000000ffff0c8224 */ /* 0x000fe200078e000f */
[----:B------:R-:W-:Y:S02]  /*2e110*/  LOP3.LUT R3, R29, 0xffff, RZ, 0xc0, !PT ;  /* 0x0000ffff1d037812 */ /* 0x000fe400078ec0ff */
[----:B------:R-:W3:Y:S04]  /*2e120*/  LDL.LU R29, [R1+0x282c] ;  /* 0x00282c00011d7983 */ /* 0x000ee80000300800 */
[----:B------:R-:W3:Y:S04]  /*2e130*/  LDL R16, [R1+0x1e14] ;  /* 0x001e140001107983 */ /* 0x000ee80000100800 */
[----:B------:R-:W3:Y:S01]  /*2e140*/  LDL R15, [R1+0x1e18] ;  /* 0x001e1800010f7983 */ /* 0x000ee20000100800 */
[----:B----4-:R-:W-:-:S06]  /*2e150*/  PRMT R31, RZ, 0x7610, R31 ;  /* 0x00007610ff1f7816 */ /* 0x010fcc000000001f */
[----:B------:R0:W4:Y:S01]  /*2e160*/  @!P0 LDG.E.U8 R31, desc[UR60][R12.64] ;  /* 0x0000003c0c1f8981 */ /* 0x000122000c1e1100 */
[----:B--2---:R-:W-:Y:S02]  /*2e170*/  PRMT R30, RZ, 0x7610, R30 ;  /* 0x00007610ff1e7816 */ /* 0x004fe4000000001e */
[----:B0-----:R-:W-:Y:S01]  /*2e180*/  LOP3.LUT R12, R99, 0xffff, RZ, 0xc0, !PT ;  /* 0x0000ffff630c7812 */ /* 0x001fe200078ec0ff */
[----:B------:R-:W-:-:S03]  /*2e190*/  @!P0 IMAD.MOV.U32 R13, RZ, RZ, R42 ;  /* 0x000000ffff0d8224 */ /* 0x000fc600078e002a */
[----:B------:R-:W-:Y:S01]  /*2e1a0*/  PRMT R224, R12, 0x3340, R3 ;  /* 0x000033400ce07816 */ /* 0x000fe20000000003 */
[----:B------:R-:W-:-:S05]  /*2e1b0*/  @!P0 IMAD.MOV.U32 R12, RZ, RZ, R41 ;  /* 0x000000ffff0c8224 */ /* 0x000fca00078e0029 */
[----:B------:R0:W2:Y:S01]  /*2e1c0*/  @!P0 LDG.E.U8 R30, desc[UR60][R12.64] ;  /* 0x0000003c0c1e8981 */ /* 0x0000a2000c1e1100 */
[----:B------:R-:W-:Y:S02]  /*2e1d0*/  LOP3.LUT R3, R24, 0xffff, RZ, 0xc0, !PT ;  /* 0x0000ffff18037812 */ /* 0x000fe400078ec0ff */
[----:B0-----:R-:W-:Y:S02]  /*2e1e0*/  LOP3.LUT R12, R28, 0xffff, RZ, 0xc0, !PT ;  /* 0x0000ffff1c0c7812 */ /* 0x001fe400078ec0ff */
[----:B------:R-:W4:Y:S04]  /*2e1f0*/  LDL.LU R28, [R1+0x2828] ;  /* 0x00282800011c7983 */ /* 0x000f280000300800 */
[----:B------:R-:W2:Y:S01]  /*2e200*/  LDL.LU R24, [R1+0x2824] ;  /* 0x0028240001187983 */ /* 0x000ea20000300800 */
[----:B------:R-:W-:Y:S01]  /*2e210*/  PRMT R111, R12, 0x3340, R3 ;  /* 0x000033400c6f7816 */ /* 0x000fe20000000003 */
[----:B------:R-:W-:Y:S01]  /*2e220*/  @!P0 IMAD.MOV.U32 R12, RZ, RZ, R14 ;  /* 0x000000ffff0c8224 */ /* 0x000fe200078e000e */
[----:B------:R-:W-:Y:S01]  /*2e230*/  LOP3.LUT R3, R27, 0xffff, RZ, 0xc0, !PT ;  /* 0x0000ffff1b037812 */ /* 0x000fe200078ec0ff */
[----:B------:R-:W2:Y:S04]  /*2e240*/  LDL R14, [R1+0x1dd8] ;  /* 0x001dd800010e7983 */ /* 0x000ea80000100800 */
[----:B------:R-:W2:Y:S01]  /*2e250*/  LDL.LU R27, [R1+0x2820] ;  /* 0x00282000011b7983 */ /* 0x000ea20000300800 */
[----:B---3--:R-:W-:Y:S01]  /*2e260*/  PRMT R29, RZ, 0x7610, R29 ;  /* 0x00007610ff1d7816 */ /* 0x008fe2000000001d */
[----:B------:R-:W-:-:S05]  /*2e270*/  @!P0 IMAD.MOV.U32 R13, RZ, RZ, R40 ;  /* 0x000000ffff0d8224 */ /* 0x000fca00078e0028 */
[----:B------:R0:W3:Y:S02]  /*2e280*/  @!P0 LDG.E.U8 R29, desc[UR60][R12.64] ;  /* 0x0000003c0c1d8981 */ /* 0x0000e4000c1e1100 */
[----:B0-----:R-:W-:Y:S01]  /*2e290*/  LOP3.LUT R12, R233, 0xffff, RZ, 0xc0, !PT ;  /* 0x0000ffffe90c7812 */ /* 0x001fe200078ec0ff */
[----:B------:R-:W-:-:S03]  /*2e2a0*/  @!P0 IMAD.MOV.U32 R13, RZ, RZ, R39 ;  /* 0x000000ffff0d8224 */ /* 0x000fc600078e0027 */
[----:B------:R-:W-:Y:S01]  /*2e2b0*/  PRMT R55, R12, 0x3340, R3 ;  /* 0x000033400c377816 */ /* 0x000fe20000000003 */
[----:B------:R-:W-:Y:S01]  /*2e2c0*/  @!P0 IMAD.MOV.U32 R12, RZ, RZ, R4 ;  /* 0x000000ffff0c8224 */ /* 0x000fe200078e0004 */
[----:B------:R-:W-:Y:S02]  /*2e2d0*/  LOP3.LUT R3, R26, 0xffff, RZ, 0xc0, !PT ;  /* 0x0000ffff1a037812 */ /* 0x000fe400078ec0ff */
[----:B----4-:R-:W-:-:S06]  /*2e2e0*/  PRMT R28, RZ, 0x7610, R28 ;  /* 0x00007610ff1c7816 */ /* 0x010fcc000000001c */
[----:B------:R0:W4:Y:S01]  /*2e2f0*/  @!P0 LDG.E.U8 R28, desc[UR60][R12.64] ;  /* 0x0000003c0c1c8981 */ /* 0x000122000c1e1100 */
[----:B--2---:R-:W-:Y:S02]  /*2e300*/  PRMT R27, RZ, 0x7610, R27 ;  /* 0x00007610ff1b7816 */ /* 0x004fe4000000001b */
[----:B0-----:R-:W-:Y:S02]  /*2e310*/  LOP3.LUT R12, R24, 0xffff, RZ, 0xc0, !PT ;  /* 0x0000ffff180c7812 */ /* 0x001fe400078ec0ff */
[----:B------:R-:W2:Y:S04]  /*2e320*/  LDL.LU R24, [R1+0x281c] ;  /* 0x00281c0001187983 */ /* 0x000ea80000300800 */
[----:B------:R-:W3:Y:S01]  /*2e330*/  LDL.LU R26, [R1+0x2818] ;  /* 0x00281800011a7983 */ /* 0x000ee20000300800 */
[----:B------:R-:W-:Y:S01]  /*2e340*/  PRMT R94, R12, 0x3340, R3 ;  /* 0x000033400c5e7816 */ /* 0x000fe20000000003 */
[----:B------:R-:W-:-:S02]  /*2e350*/  @!P0 IMAD.MOV.U32 R12, RZ, RZ, R17 ;  /* 0x000000ffff0c8224 */ /* 0x000fc400078e0011 */
[----:B------:R-:W-:Y:S01]  /*2e360*/  @!P0 IMAD.MOV.U32 R13, RZ, RZ, R38 ;  /* 0x000000ffff0d8224 */ /* 0x000fe200078e0026 */
[----:B------:R-:W4:Y:S04]  /*2e370*/  LDL.LU R4, [R1+0x1dd4] ;  /* 0x001dd40001047983 */ /* 0x000f280000300800 */
[----:B------:R0:W2:Y:S02]  /*2e380*/  @!P0 LDG.E.U8 R27, desc[UR60][R12.64] ;  /* 0x0000003c0c1b8981 */ /* 0x0000a4000c1e1100 */
[----:B0-----:R-:W-:Y:S02]  /*2e390*/  LOP3.LUT R12, R25, 0xffff, RZ, 0xc0, !PT ;  /* 0x0000ffff190c7812 */ /* 0x001fe400078ec0ff */
[----:B------:R-:W2:Y:S04]  /*2e3a0*/  LDL.LU R25, [R1+0x2814] ;  /* 0x0028140001197983 */ /* 0x000ea80000300800 */
[----:B------:R-:W2:Y:S04]  /*2e3b0*/  LDL.LU R233, [R1+0xc84] ;  /* 0x000c840001e97983 */ /* 0x000ea80000300800 */
[----:B------:R-:W2:Y:S01]  /*2e3c0*/  LDL.LU R234, [R1+0x1d98] ;  /* 0x001d980001ea7983 */ /* 0x000ea20000300800 */
[----:B------:R-:W-:-:S03]  /*2e3d0*/  LOP3.LUT R3, R104, 0xffff, RZ, 0xc0, !PT ;  /* 0x0000ffff68037812 */ /* 0x000fc600078ec0ff */
[----:B------:R-:W2:Y:S01]  /*2e3e0*/  LDL.LU R104, [R1+0x1d94] ;  /* 0x001d940001687983 */ /* 0x000ea20000300800 */
[----:B------:R-:W-:Y:S01]  /*2e3f0*/  @!P0 IMAD.MOV.U32 R13, RZ, RZ, R16 ;  /* 0x000000ffff0d8224 */ /* 0x000fe200078e0010 */
[----:B------:R-:W-:Y:S01]  /*2e400*/  PRMT R59, R12, 0x3340, R3 ;  /* 0x000033400c3b7816 */ /* 0x000fe20000000003 */
[----:B------:R-:W-:Y:S01]  /*2e410*/  @!P0 IMAD.MOV.U32 R12, RZ, RZ, R15 ;  /* 0x000000ffff0c8224 */ /* 0x000fe200078e000f */
[----:B------:R-:W-:Y:S01]  /*2e420*/  LOP3.LUT R3, R112, 0xffff, RZ, 0xc0, !PT ;  /* 0x0000ffff70037812 */ /* 0x000fe200078ec0ff */
[----:B------:R-:W2:Y:S01]  /*2e430*/  LDL.LU R164, [R1+0xc4c] ;  /* 0x000c4c0001a47983 */ /* 0x000ea20000300800 */
[----:B---3--:R-:W-:-:S06]  /*2e440*/  PRMT R26, RZ, 0x7610, R26 ;  /* 0x00007610ff1a7816 */ /* 0x008fcc000000001a */
[----:B------:R0:W3:Y:S02]  /*2e450*/  @!P0 LDG.E.U8 R26, desc[UR60][R12.64] ;  /* 0x0000003c0c1a8981 */ /* 0x0000e4000c1e1100 */
[----:B0-----:R-:W-:Y:S01]  /*2e460*/  LOP3.LUT R12, R114, 0xffff, RZ, 0xc0, !PT ;  /* 0x0000ffff720c7812 */ /* 0x001fe200078ec0ff */
[----:B----4-:R-:W-:Y:S01]  /*2e470*/  @!P0 IMAD.MOV.U32 R13, RZ, RZ, R4 ;  /* 0x000000ffff0d8224 */ /* 0x010fe200078e0004 */
[----:B------:R-:W4:Y:S04]  /*2e480*/  LDL.LU R114, [R1+0x1d58] ;  /* 0x001d580001727983 */ /* 0x000f280000300800 */
[----:B------:R-:W3:Y:S01]  /*2e490*/  LDL.LU R112, [R1+0x1d54] ;  /* 0x001d540001707983 */ /* 0x000ee20000300800 */
[----:B------:R-:W-:Y:S02]  /*2e4a0*/  PRMT R61, R12, 0x3340, R3 ;  /* 0x000033400c3d7816 */ /* 0x000fe40000000003 */
[----:B--2---:R-:W-:Y:S01]  /*2e4b0*/  PRMT R25, RZ, 0x7610, R25 ;  /* 0x00007610ff197816 */ /* 0x004fe20000000019 */
[----:B------:R-:W-:Y:S01]  /*2e4c0*/  @!P0 IMAD.MOV.U32 R12, RZ, RZ, R14 ;  /* 0x000000ffff0c8224 */ /* 0x000fe200078e000e */
[----:B------:R-:W2:Y:S04]  /*2e4d0*/  LDL.LU R165, [R1+0xbf8] ;  /* 0x000bf80001a57983 */ /* 0x000ea80000300800 */
[----:B------:R-:W2:Y:S04]  /*2e4e0*/  LDL R14, [R1+0x1d14] ;  /* 0x001d1400010e7983 */ /* 0x000ea80000100800 */
[----:B------:R0:W-:Y:S04]  /*2e4f0*/  STL [R1+0x2258], R4 ;  /* 0x0022580401007387 */ /* 0x0001e80000100800 */
[----:B------:R1:W2:Y:S01]  /*2e500*/  @!P0 LDG.E.U8 R25, desc[UR60][R12.64] ;  /* 0x0000003c0c198981 */ /* 0x0002a2000c1e1100 */
[----:B------:R-:W-:-:S02]  /*2e510*/  LOP3.LUT R3, R107, 0xffff, RZ, 0xc0, !PT ;  /* 0x0000ffff6b037812 */ /* 0x000fc400078ec0ff */
[----:B-1----:R-:W-:Y:S02]  /*2e520*/  LOP3.LUT R12, R119, 0xffff, RZ, 0xc0, !PT ;  /* 0x0000ffff770c7812 */ /* 0x002fe400078ec0ff */
[----:B------:R-:W2:Y:S04]  /*2e530*/  LDL.LU R119, [R1+0x2810] ;  /* 0x0028100001777983 */ /* 0x000ea80000300800 */
[----:B------:R-:W2:Y:S04]  /*2e540*/  LDL.LU R166, [R1+0xc74] ;  /* 0x000c740001a67983 */ /* 0x000ea80000300800 */
[----:B------:R-:W2:Y:S04]  /*2e550*/  LDL.LU R117, [R1+0xc18] ;  /* 0x000c180001757983 */ /* 0x000ea80000300800 */
[----:B------:R-:W2:Y:S04]  /*2e560*/  LDL R38, [R1+0x20bc] ;  /* 0x0020bc0001267983 */ /* 0x000ea80000100800 */
[----:B0-----:R-:W2:Y:S04]  /*2e570*/  LDL R4, [R1+0x20ec] ;  /* 0x0020ec0001047983 */ /* 0x001ea80000100800 */
[----:B------:R-:W2:Y:S04]  /*2e580*/  LDL.LU R107, [R1+0x1d18] ;  /* 0x001d1800016b7983 */ /* 0x000ea80000300800 */
[----:B------:R0:W-:Y:S01]  /*2e590*/  STL [R1+0x225c], R234 ;  /* 0x00225cea01007387 */ /* 0x0001e20000100800 */
[----:B------:R-:W-:-:S03]  /*2e5a0*/  PRMT R63, R12, 0x3340, R3 ;  /* 0x000033400c3f7816 */ /* 0x000fc60000000003 */
[----:B------:R-:W2:Y:S04]  /*2e5b0*/  LDL.LU R162, [R1+0xc8c] ;  /* 0x000c8c0001a27983 */ /* 0x000ea80000300800 */
[----:B------:R-:W2:Y:S01]  /*2e5c0*/  LDL.LU R163, [R1+0xc38] ;  /* 0x000c380001a37983 */ /* 0x000ea20000300800 */
[----:B------:R-:W-:-:S03]  /*2e5d0*/  LOP3.LUT R3, R118, 0xffff, RZ, 0xc0, !PT ;  /* 0x0000ffff76037812 */ /* 0x000fc600078ec0ff */
[----:B------:R-:W2:Y:S01]  /*2e5e0*/  LDL.LU R118, [R1+0x280c] ;  /* 0x00280c0001767983 */ /* 0x000ea20000300800 */
[----:B------:R-:W-:Y:S01]  /*2e5f0*/  PRMT R24, RZ, 0x7610, R24 ;  /* 0x00007610ff187816 */ /* 0x000fe20000000018 */
[----:B------:R-:W-:Y:S02]  /*2e600*/  @!P0 IMAD.MOV.U32 R12, RZ, RZ, R234 ;  /* 0x000000ffff0c8224 */ /* 0x000fe400078e00ea */
[----:B------:R-:W-:Y:S01]  /*2e610*/  @!P0 IMAD.MOV.U32 R13, RZ, RZ, R104 ;  /* 0x000000ffff0d8224 */ /* 0x000fe200078e0068 */
[----:B------:R-:W2:Y:S04]  /*2e620*/  LDL R40, [R1+0x208c] ;  /* 0x00208c0001287983 */ /* 0x000ea80000100800 */
[----:B------:R-:W2:Y:S04]  /*2e630*/  LDL R39, [R1+0x2090] ;  /* 0x0020900001277983 */ /* 0x000ea80000100800 */
[----:B------:R1:W2:Y:S04]  /*2e640*/  @!P0 LDG.E.U8 R24, desc[UR60][R12.64] ;  /* 0x0000003c0c188981 */ /* 0x0002a8000c1e1100 */
[----:B------:R-:W2:Y:S01]  /*2e650*/  LDL.LU R99, [R1+0xcb8] ;  /* 0x000cb80001637983 */ /* 0x000ea20000300800 */
[----:B-1----:R-:W-:-:S03]  /*2e660*/  LOP3.LUT R12, R233, 0xffff, RZ, 0xc0, !PT ;  /* 0x0000ffffe90c7812 */ /* 0x002fc600078ec0ff */
[----:B------:R-:W2:Y:S04]  /*2e670*/  LDL.LU R233, [R1+0xc68] ;  /* 0x000c680001e97983 */ /* 0x000ea80000300800 */
[----:B------:R-:W2:Y:S04]  /*2e680*/  LDL R17, [R1+0x204c] ;  /* 0x00204c0001117983 */ /* 0x000ea80000100800 */
[----:B------:R-:W2:Y:S01]  /*2e690*/  LDL R16, [R1+0x2050] ;  /* 0x0020500001107983 */ /* 0x000ea20000100800 */
[----:B------:R-:W-:Y:S02]  /*2e6a0*/  PRMT R65, R12, 0x3340, R3 ;  /* 0x000033400c417816 */ /* 0x000fe40000000003 */
[----:B------:R-:W-:-:S02]  /*2e6b0*/  PRMT R252, RZ, 0x7610, R252 ;  /* 0x00007610fffc7816 */ /* 0x000fc400000000fc */
[----:B------:R-:W-:Y:S01]  /*2e6c0*/  PRMT R251, RZ, 0x7610, R251 ;  /* 0x00007610fffb7816 */ /* 0x000fe200000000fb */
[----:B----4-:R-:W-:Y:S02]  /*2e6d0*/  @!P0 IMAD.MOV.U32 R12, RZ, RZ, R114 ;  /* 0x000000ffff0c8224 */ /* 0x010fe400078e0072 */
[----:B---3--:R-:W-:Y:S01]  /*2e6e0*/  @!P0 IMAD.MOV.U32 R13, RZ, RZ, R112 ;  /* 0x000000ffff0d8224 */ /* 0x008fe200078e0070 */
[----:B--2---:R-:W-:Y:S02]  /*2e6f0*/  LOP3.LUT R3, R165, 0xffff, RZ, 0xc0, !PT ;  /* 0x0000ffffa5037812 */ /* 0x004fe400078ec0ff */
[----:B------:R-:W-:-:S06]  /*2e700*/  PRMT R119, RZ, 0x7610, R119 ;  /* 0x00007610ff777816 */ /* 0x000fcc0000000077 */
[----:B------:R1:W2:Y:S02]  /*2e710*/  @!P0 LDG.E.U8 R119, desc[UR60][R12.64] ;  /* 0x0000003c0c778981 */ /* 0x0002a4000c1e1100 */
[----:B-1----:R-:W-:Y:S02]  /*2e720*/  LOP3.LUT R12, R164, 0xffff, RZ, 0xc0, !PT ;  /* 0x0000ffffa40c7812 */ /* 0x002fe400078ec0ff */
[----:B------:R-:W3:Y:S04]  /*2e730*/  LDL.LU R164, [R1+0xc7c] ;  /* 0x000c7c0001a47983 */ /* 0x000ee80000300800 */
[----:B------:R-:W4:Y:S01]  /*2e740*/  LDL.LU R165, [R1+0xc20] ;  /* 0x000c200001a57983 */ /* 0x000f220000300800 */
[----:B------:R-:W-:Y:S02]  /*2e750*/  PRMT R58, R12, 0x3340, R3 ;  /* 0x000033400c3a7816 */ /* 0x000fe40000000003 */
[----:B------:R-:W-:Y:S01]  /*2e760*/  PRMT R118, RZ, 0x7610, R118 ;  /* 0x00007610ff767816 */ /* 0x000fe20000000076 */
[----:B------:R-:W-:-:S02]  /*2e770*/  @!P0 IMAD.MOV.U32 R12, RZ, RZ, R107 ;  /* 0x000000ffff0c8224 */ /* 0x000fc400078e006b */
[----:B------:R-:W-:Y:S01]  /*2e780*/  @!P0 IMAD.MOV.U32 R13, RZ, RZ, R14 ;  /* 0x000000ffff0d8224 */ /* 0x000fe200078e000e */
[----:B------:R-:W2:Y:S04]  /*2e790*/  LDL R15, [R1+0x200c] ;  /* 0x00200c00010f7983 */ /* 0x000ea80000100800 */
[----:B------:R-:W2:Y:S04]  /*2e7a0*/  LDL R14, [R1+0x2010] ;  /* 0x00201000010e7983 */ /* 0x000ea80000100800 */
[----:B------:R1:W2:Y:S01]  /*2e7b0*/  @!P0 LDG.E.U8 R118, desc[UR60][R12.64] ;  /* 0x0000003c0c768981 */ /* 0x0002a2000c1e1100 */
[----:B------:R-:W-:-:S02]  /*2e7c0*/  LOP3.LUT R3, R117, 0xffff, RZ, 0xc0, !PT ;  /* 0x0000ffff75037812 */ /* 0x000fc400078ec0ff */
[----:B-1----:R-:W-:Y:S01]  /*2e7d0*/  LOP3.LUT R12, R166, 0xffff, RZ, 0xc0, !PT ;  /* 0x0000ffffa60c7812 */ /* 0x002fe200078ec0ff */
[----:B------:R-:W-:Y:S01]  /*2e7e0*/  @!P0 IMAD.MOV.U32 R13, RZ, RZ, R38 ;  /* 0x000000ffff0d8224 */ /* 0x000fe200078e0026 */
[----:B------:R-:W2:Y:S04]  /*2e7f0*/  LDL.LU R166, [R1+0xc9c] ;  /* 0x000c9c0001a67983 */ /* 0x000ea80000300800 */
[----:B------:R-:W2:Y:S01]  /*2e800*/  LDL.LU R117, [R1+0xc48] ;  /* 0x000c480001757983 */ /* 0x000ea20000300800 */
[----:B------:R-:W-:Y:S01]  /*2e810*/  PRMT R60, R12, 0x3340, R3 ;  /* 0x000033400c3c7816 */ /* 0x000fe20000000003 */
[----:B------:R-:W-:Y:S01]  /*2e820*/  @!P0 IMAD.MOV.U32 R12, RZ, RZ, R4 ;  /* 0x000000ffff0c8224 */ /* 0x000fe200078e0004 */
[----:B------:R-:W-:Y:S01]  /*2e830*/  LOP3.LUT R3, R163, 0xffff, RZ, 0xc0, !PT ;  /* 0x0000ffffa3037812 */ /* 0x000fe200078ec0ff */
[----:B------:R-:W2:Y:S04]  /*2e840*/  LDL R38, [R1+0x1fcc] ;  /* 0x001fcc0001267983 */ /* 0x000ea80000100800 */
[----:B------:R1:W2:Y:S04]  /*2e850*/  @!P0 LDG.E.U8 R252, desc[UR60][R12.64] ;  /* 0x0000003c0cfc8981 */ /* 0x0002a8000c1e1100 */
[----:B------:R-:W2:Y:S01]  /*2e860*/  LDL R4, [R1+0x1fd0] ;  /* 0x001fd00001047983 */ /* 0x000ea20000100800 */
[----:B-1----:R-:W-:-:S04]  /*2e870*/  LOP3.LUT R12, R162, 0xffff, RZ, 0xc0, !PT ;  /* 0x0000ffffa20c7812 */ /* 0x002fc800078ec0ff */
[----:B------:R-:W-:Y:S02]  /*2e880*/  PRMT R62, R12, 0x3340, R3 ;  /* 0x000033400c3e7816 */ /* 0x000fe40000000003 */
[----:B------:R-:W-:Y:S02]  /*2e890*/  LOP3.LUT R3, R233, 0xffff, RZ, 0xc0, !PT ;  /* 0x0000ffffe9037812 */ /* 0x000fe400078ec0ff */
[----:B------:R-:W2:Y:S01]  /*2e8a0*/  LDL.LU R233, [R1+0xcc8] ;  /* 0x000cc80001e97983 */ /* 0x000ea20000300800 */
[----:B------:R-:W-:Y:S02]  /*2e8b0*/  @!P0 IMAD.MOV.U32 R12, RZ, RZ, R39 ;  /* 0x000000ffff0c8224 */ /* 0x000fe400078e0027 */
[----:B------:R-:W-:-:S05]  /*2e8c0*/  @!P0 IMAD.MOV.U32 R13, RZ, RZ, R40 ;  /* 0x000000ffff0d8224 */ /* 0x000fca00078e0028 */
[----:B------:R1:W2:Y:S02]  /*2e8d0*/  @!P0 LDG.E.U8 R251, desc[UR60][R12.64] ;  /* 0x0000003c0cfb8981 */ /* 0x0002a4000c1e1100 */
[----:B-1----:R-:W-:Y:S02]  /*2e8e0*/  LOP3.LUT R12, R99, 0xffff, RZ, 0xc0, !PT ;  /* 0x0000ffff630c7812 */ /* 0x002fe400078ec0ff */
[----:B------:R-:W2:Y:S01]  /*2e8f0*/  LDL.LU R99, [R1+0xc70] ;  /* 0x000c700001637983 */ /* 0x000ea20000300800 */
[----:B------:R-:W-:Y:S01]  /*2e900*/  @!P0 IMAD.MOV.U32 R13, RZ, RZ, R17 ;  /* 0x000000ffff0d8224 */ /* 0x000fe200078e0011 */
[----:B------:R-:W-:Y:S01]  /*2e910*/  PRMT R64, R12, 0x3340, R3 ;  /* 0x000033400c407816 */ /* 0x000fe20000000003 */
[----:B------:R-:W-:Y:S01]  /*2e920*/  @!P0 IMAD.MOV.U32 R12, RZ, RZ, R16 ;  /* 0x000000ffff0c8224 */ /* 0x000fe200078e0010 */
[----:B------:R-:W2:Y:S04]  /*2e930*/  LDL R17, [R1+0x1f8c] ;  /* 0x001f8c0001117983 */ /* 0x000ea80000100800 */
[----:B------:R-:W2:Y:S01]  /*2e940*/  LDL R16, [R1+0x1f90] ;  /* 0x001f900001107983 */ /* 0x000ea20000100800 */
[----:B------:R-:W-:-:S03]  /*2e950*/  PRMT R250, RZ, 0x7610, R250 ;  /* 0x00007610fffa7816 */ /* 0x000fc600000000fa */
[----:B------:R-:W2:Y:S04]  /*2e960*/  LDL.LU R160, [R1+0xcd8] ;  /* 0x000cd80001a07983 */ /* 0x000ea80000300800 */
[----:B------:R-:W2:Y:S04]  /*2e970*/  LDL.LU R161, [R1+0xc88] ;  /* 0x000c880001a17983 */ /* 0x000ea80000300800 */
[----:B------:R3:W2:Y:S01]  /*2e980*/  @!P0 LDG.E.U8 R250, desc[UR60][R12.64] ;  /* 0x0000003c0cfa8981 */ /* 0x0006a2000c1e1100 */
[----:B------:R-:W-:Y:S02]  /*2e990*/  PRMT R249, RZ, 0x7610, R249 ;  /* 0x00007610fff97816 */ /* 0x000fe400000000f9 */
[----:B------:R-:W-:-:S02]  /*2e9a0*/  PRMT R248, RZ, 0x7610, R248 ;  /* 0x00007610fff87816 */ /* 0x000fc400000000f8 */
[----:B---3--:R-:W-:Y:S02]  /*2e9b0*/  LOP3.LUT R12, R164, 0xffff, RZ, 0xc0, !PT ;  /* 0x0000ffffa40c7812 */ /* 0x008fe400078ec0ff */
[----:B----4-:R-:W-:-:S04]  /*2e9c0*/  LOP3.LUT R3, R165, 0xffff, RZ, 0xc0, !PT ;  /* 0x0000ffffa5037812 */ /* 0x010fc800078ec0ff */
[----:B------:R-:W-:Y:S01]  /*2e9d0*/  PRMT R67, R12, 0x3340, R3 ;  /* 0x000033400c437816 */ /* 0x000fe20000000003 */
[----:B--2---:R-:W-:Y:S02]  /*2e9e0*/  @!P0 IMAD.MOV.U32 R13, RZ, RZ, R15 ;  /* 0x000000ffff0d8224 */ /* 0x004fe400078e000f */
[----:B------:R-:W-:Y:S01]  /*2e9f0*/  @!P0 IMAD.MOV.U32 R12, RZ, RZ, R14 ;  /* 0x000000ffff0c8224 */ /* 0x000fe200078e000e */
[----:B------:R-:W2:Y:S04]  /*2ea00*/  LDL R15, [R1+0x1f4c] ;  /* 0x001f4c00010f7983 */ /* 0x000ea80000100800 */
[----:B------:R-:W3:Y:S04]  /*2ea10*/  LDL R14, [R1+0x1f50] ;  /* 0x001f5000010e7983 */ /* 0x000ee80000100800 */
[----:B------:R-:W4:Y:S04]  /*2ea20*/  LDL.LU R162, [R1+0xcac] ;  /* 0x000cac0001a27983 */ /* 0x000f280000300800 */
[----:B------:R-:W4:Y:S04]  /*2ea30*/  LDL.LU R163, [R1+0xc58] ;  /* 0x000c580001a37983 */ /* 0x000f280000300800 */
[----:B------:R1:W4:Y:S04]  /*2ea40*/  @!P0 LDG.E.U8 R249, desc[UR60][R12.64] ;  /* 0x0000003c0cf98981 */ /* 0x000328000c1e1100 */
[----:B------:R-:W4:Y:S04]  /*2ea50*/  LDL R40, [R1+0x1f0c] ;  /* 0x001f0c0001287983 */ /* 0x000f280000100800 */
[----:B------:R-:W4:Y:S04]  /*2ea60*/  LDL R39, [R1+0x1f10] ;  /* 0x001f100001277983 */ /* 0x000f280000100800 */
[----:B------:R-:W4:Y:S04]  /*2ea70*/  LDL.LU R164, [R1+0xcd0] ;  /* 0x000cd00001a47983 */ /* 0x000f280000300800 */
[----:B------:R-:W4:Y:S01]  /*2ea80*/  LDL.LU R165, [R1+0xc78] ;  /* 0x000c780001a57983 */ /* 0x000f220000300800 */
[----:B------:R-:W-:-:S02]  /*2ea90*/  LOP3.LUT R3, R117, 0xffff, RZ, 0xc0, !PT ;  /* 0x0000ffff75037812 */ /* 0x000fc400078ec0ff */
[----:B-1----:R-:W-:Y:S01]  /*2eaa0*/  LOP3.LUT R12, R166, 0xffff, RZ, 0xc0, !PT ;  /* 0x0000ffffa60c7812 */ /* 0x002fe200078ec0ff */
[----:B------:R-:W-:-:S03]  /*2eab0*/  @!P0 IMAD.MOV.U32 R13, RZ, RZ, R38 ;  /* 0x000000ffff0d8224 */ /* 0x000fc600078e0026 */
[----:B------:R-:W-:Y:S01]  /*2eac0*/  PRMT R121, R12, 0x3340, R3 ;  /* 0x000033400c797816 */ /* 0x000fe20000000003 */
[----:B------:R-:W-:Y:S01]  /*2ead0*/  @!P0 IMAD.MOV.U32 R12, RZ, RZ, R4 ;  /* 0x000000ffff0c8224 */ /* 0x000fe200078e0004 */
[----:B------:R-:W4:Y:S04]  /*2eae0*/  LDL R38, [R1+0x1ecc] ;  /* 0x001ecc0001267983 */ /* 0x000f280000100800 */
[----:B------:R-:W4:Y:S04]  /*2eaf0*/  LDL R4, [R1+0x1ed0] ;  /* 0x001ed00001047983 */ /* 0x000f280000100800 */
[----:B------:R1:W4:Y:S04]  /*2eb00*/  @!P0 LDG.E.U8 R248, desc[UR60][R12.64] ;  /* 0x0000003c0cf88981 */ /* 0x000328000c1e1100 */
[----:B------:R-:W4:Y:S01]  /*2eb10*/  LDL.LU R166, [R1+0xce0] ;  /* 0x000ce00001a67983 */ /* 0x000f220000300800 */
[----:B-1----:R-:W-:-:S03]  /*2eb20*/  LOP3.LUT R12, R233, 0xffff, RZ, 0xc0, !PT ;  /* 0x0000ffffe90c7812 */ /* 0x002fc600078ec0ff */
[----:B------:R-:W4:Y:S01]  /*2eb30*/  LDL.LU R233, [R1+0xc98] ;  /* 0x000c980001e97983 */ /* 0x000f220000300800 */
[----:B------:R-:W-:-:S04]  /*2eb40*/  LOP3.LUT R3, R99, 0xffff, RZ, 0xc0, !PT ;  /* 0x0000ffff63037812 */ /* 0x000fc800078ec0ff */
[----:B------:R-:W-:Y:S01]  /*2eb50*/  PRMT R70, R12, 0x3340, R3 ;  /* 0x000033400c467816 */ /* 0x000fe20000000003 */
[----:B------:R-:W-:Y:S02]  /*2eb60*/  @!P0 IMAD.MOV.U32 R12, RZ, RZ, R16 ;  /* 0x000000ffff0c8224 */ /* 0x000fe400078e0010 */
[----:B------:R-:W-:Y:S01]  /*2eb70*/  @!P0 IMAD.MOV.U32 R13, RZ, RZ, R17 ;  /* 0x000000ffff0d8224 */ /* 0x000fe200078e0011 */
[----:B------:R-:W4:Y:S04]  /*2eb80*/  LDL R16, [R1+0x1e90] ;  /* 0x001e900001107983 */ /* 0x000f280000100800 */
[----:B------:R-:W4:Y:S04]  /*2eb90*/  LDL R17, [R1+0x1e8c] ;  /* 0x001e8c0001117983 */ /* 0x000f280000100800 */
[----:B------:R-:W4:Y:S04]  /*2eba0*/  LDL.LU R117, [R1+0xcf8] ;  /* 0x000cf80001757983 */ /* 0x000f280000300800 */
[----:B------:R-:W4:Y:S01]  /*2ebb0*/  LDL.LU R99, [R1+0xcc4] ;  /* 0x000cc40001637983 */ /* 0x000f220000300800 */
[----:B------:R-:W-:-:S02]  /*2ebc0*/  PRMT R247, RZ, 0x7610, R247 ;  /* 0x00007610fff77816 */ /* 0x000fc400000000f7 */
[----:B------:R-:W-:-:S04]  /*2ebd0*/  LOP3.LUT R3, R161, 0xffff, RZ, 0xc0, !PT ;  /* 0x0000ffffa1037812 */ /* 0x000fc800078ec0ff */
[----:B------:R1:W4:Y:S01]  /*2ebe0*/  @!P0 LDG.E.U8 R247, desc[UR60][R12.64] ;  /* 0x0000003c0cf78981 */ /* 0x000322000c1e1100 */
[----:B------:R-:W-:Y:S02]  /*2ebf0*/  PRMT R246, RZ, 0x7610, R246 ;  /* 0x00007610fff67816 */ /* 0x000fe400000000f6 */
[----:B-1----:R-:W-:-:S04]  /*2ec00*/  LOP3.LUT R12, R160, 0xffff, RZ, 0xc0, !PT ;  /* 0x0000ffffa00c7812 */ /* 0x002fc800078ec0ff */
[----:B------:R-:W-:Y:S02]  /*2ec10*/  PRMT R97, R12, 0x3340, R3 ;  /* 0x000033400c617816 */ /* 0x000fe40000000003 */
[----:B------:R-:W-:Y:S02]  /*2ec20*/  PRMT R245, RZ, 0x7610, R245 ;  /* 0x00007610fff57816 */ /* 0x000fe400000000f5 */
[----:B------:R-:W-:Y:S01]  /*2ec30*/  PRMT R244, RZ, 0x7610, R244 ;  /* 0x00007610fff47816 */ /* 0x000fe200000000f4 */
[----:B--2---:R-:W-:Y:S02]  /*2ec40*/  @!P0 IMAD.MOV.U32 R13, RZ, RZ, R15 ;  /* 0x000000ffff0d8224 */ /* 0x004fe400078e000f */
[----:B---3--:R-:W-:Y:S01]  /*2ec50*/  @!P0 IMAD.MOV.U32 R12, RZ, RZ, R14 ;  /* 0x000000ffff0c8224 */ /* 0x008fe200078e000e */
[----:B------:R-:W2:Y:S01]  /*2ec60*/  LDL R15, [R1+0x1e4c] ;  /* 0x001e4c00010f7983 */ /* 0x000ea20000100800 */
[----:B----4-:R-:W-:-:S03]  /*2ec70*/  LOP3.LUT R3, R163, 0xffff, RZ, 0xc0, !PT ;  /* 0x0000ffffa3037812 */ /* 0x010fc600078ec0ff */
[----:B------:R-:W3:Y:S04]  /*2ec80*/  LDL R14, [R1+0x1e50] ;  /* 0x001e5000010e7983 */ /* 0x000ee80000100800 */
[----:B------:R1:W4:Y:S02]  /*2ec90*/  @!P0 LDG.E.U8 R246, desc[UR60][R12.64] ;  /* 0x0000003c0cf68981 */ /* 0x000324000c1e1100 */
[----:B-1----:R-:W-:Y:S01]  /*2eca0*/  LOP3.LUT R12, R162, 0xffff, RZ, 0xc0, !PT ;  /* 0x0000ffffa20c7812 */ /* 0x002fe200078ec0ff */
[----:B------:R-:W-:-:S03]  /*2ecb0*/  @!P0 IMAD.MOV.U32 R13, RZ, RZ, R40 ;  /* 0x000000ffff0d8224 */ /* 0x000fc600078e0028 */
[----:B------:R-:W-:Y:S01]  /*2ecc0*/  PRMT R66, R12, 0x3340, R3 ;  /* 0x000033400c427816 */ /* 0x000fe20000000003 */
[----:B------:R-:W-:Y:S01]  /*2ecd0*/  @!P0 IMAD.MOV.U32 R12, RZ, RZ, R39 ;  /* 0x000000ffff0c8224 */ /* 0x000fe200078e0027 */
[----:B------:R-:W-:-:S04]  /*2ece0*/  LOP3.LUT R3, R165, 0xffff, RZ, 0xc0, !PT ;  /* 0x0000ffffa5037812 */ /* 0x000fc800078ec0ff */
[----:B------:R1:W4:Y:S02]  /*2ecf0*/  @!P0 LDG.E.U8 R245, desc[UR60][R12.64] ;  /* 0x0000003c0cf58981 */ /* 0x000324000c1e1100 */
[----:B-1----:R-:W-:-:S04]  /*2ed00*/  LOP3.LUT R12, R164, 0xffff, RZ, 0xc0, !PT ;  /* 0x0000ffffa40c7812 */ /* 0x002fc800078ec0ff */
[----:B------:R-:W-:Y:S02]  /*2ed10*/  PRMT R68, R12, 0x3340, R3 ;  /* 0x000033400c447816 */ /* 0x000fe40000000003 */
[----:B------:R-:W-:Y:S01]  /*2ed20*/  LOP3.LUT R3, R233, 0xffff, RZ, 0xc0, !PT ;  /* 0x0000ffffe9037812 */ /* 0x000fe200078ec0ff */
[----:B------:R-:W-:Y:S01]  /*2ed30*/  @!P0 IMAD.MOV.U32 R12, RZ, RZ, R4 ;  /* 0x000000ffff0c8224 */ /* 0x000fe200078e0004 */
[----:B------:R-:W4:Y:S04]  /*2ed40*/  LDL.LU R233, [R1+0xca8] ;  /* 0x000ca80001e97983 */ /* 0x000f280000300800 */
[----:B0-----:R-:W4:Y:S04]  /*2ed50*/  LDL.LU R234, [R1+0x1e10] ;  /* 0x001e100001ea7983 */ /* 0x001f280000300800 */
[----:B------:R-:W4:Y:S01]  /*2ed60*/  LDL.LU R4, [R1+0x1e0c] ;  /* 0x001e0c0001047983 */ /* 0x000f220000300800 */
[----:B------:R-:W-:-:S05]  /*2ed70*/  @!P0 IMAD.MOV.U32 R13, RZ, RZ, R38 ;  /* 0x000000ffff0d8224 */ /* 0x000fca00078e0026 */
[----:B------:R0:W4:Y:S02]  /*2ed80*/  @!P0 LDG.E.U8 R244, desc[UR60][R12.64] ;  /* 0x0000003c0cf48981 */ /* 0x000124000c1e1100 */
[----:B0-----:R-:W-:Y:S02]  /*2ed90*/  LOP3.LUT R12, R166, 0xffff, RZ, 0xc0, !PT ;  /* 0x0000ffffa60c7812 */ /* 0x001fe400078ec0ff */
[----:B------:R-:W4:Y:S02]  /*2eda0*/  LDL.LU R166, [R1+0xcfc] ;  /* 0x000cfc0001a67983 */ /* 0x000f240000300800 */
[----:B------:R-:W-:Y:S02]  /*2edb0*/  PRMT R69, R12, 0x3340, R3 ;  /* 0x000033400c457816 */ /* 0x000fe40000000003 */
[----:B------:R-:W-:Y:S02]  /*2edc0*/  LOP3.LUT R3, R99, 0xffff, RZ, 0xc0, !PT ;  /* 0x0000ffff63037812 */ /* 0x000fe400078ec0ff */
[----:B------:R-:W4:Y:S04]  /*2edd0*/  LDL.LU R99, [R1+0xccc] ;  /* 0x000ccc0001637983 */ /* 0x000f280000300800 */
[----:B------:R-:W4:Y:S04]  /*2ede0*/  LDL.LU R237, [R1+0x1dd0] ;  /* 0x001dd00001ed7983 */ /* 0x000f280000300800 */
[----:B------:R-:W4:Y:S01]  /*2edf0*/  LDL.LU R235, [R1+0x1dcc] ;  /* 0x001dcc0001eb7983 */ /* 0x000f220000300800 */
[----:B------:R-:W-:Y:S01]  /*2ee00*/  PRMT R243, RZ, 0x7610, R243 ;  /* 0x00007610fff37816 */ /* 0x000fe200000000f3 */
[----:B------:R-:W-:-:S02]  /*2ee10*/  @!P0 IMAD.MOV.U32 R12, RZ, RZ, R16 ;  /* 0x000000ffff0c8224 */ /* 0x000fc400078e0010 */
[----:B------:R-:W-:Y:S01]  /*2ee20*/  @!P0 IMAD.MOV.U32 R13, RZ, RZ, R17 ;  /* 0x000000ffff0d8224 */ /* 0x000fe200078e0011 */
[----:B------:R-:W-:Y:S01]  /*2ee30*/  PRMT R242, RZ, 0x7610, R242 ;  /* 0x00007610fff27816 */ /* 0x000fe200000000f2 */
[----:B------:R-:W4:Y:S04]  /*2ee40*/  LDL.LU R236, [R1+0x1d90] ;  /* 0x001d900001ec7983 */ /* 0x000f280000300800 */
[----:B------:R0:W4:Y:S04]  /*2ee50*/  @!P0 LDG.E.U8 R243, desc[UR60][R12.64] ;  /* 0x0000003c0cf38981 */ /* 0x000128000c1e1100 */
[----:B------:R-:W4:Y:S04]  /*2ee60*/  LDL.LU R161, [R1+0xd00] ;  /* 0x000d000001a17983 */ /* 0x000f280000300800 */
[----:B------:R-:W4:Y:S01]  /*2ee70*/  LDL.LU R163, [R1+0xcdc] ;  /* 0x000cdc0001a37983 */ /* 0x000f220000300800 */
[----:B0-----:R-:W-:-:S04]  /*2ee80*/  LOP3.LUT R12, R117, 0xffff, RZ, 0xc0, !PT ;  /* 0x0000ffff750c7812 */ /* 0x001fc800078ec0ff */
[----:B------:R-:W-:Y:S02]  /*2ee90*/  PRMT R113, R12, 0x3340, R3 ;  /* 0x000033400c717816 */ /* 0x000fe40000000003 */
[----:B------:R-:W-:Y:S02]  /*2eea0*/  LOP3.LUT R3, R98, 0xffff, RZ, 0xc0, !PT ;  /* 0x0000ffff62037812 */ /* 0x000fe400078ec0ff */
[----:B------:R-:W4:Y:S01]  /*2eeb0*/  LDL.LU R98, [R1+0x1d8c] ;  /* 0x001d8c0001627983 */ /* 0x000f220000300800 */
[----:B------:R-:W-:Y:S02]  /*2eec0*/  PRMT R241, RZ, 0x7610, R241 ;  /* 0x00007610fff17816 */ /* 0x000fe400000000f1 */
[----:B------:R-:W-:Y:S01]  /*2eed0*/  PRMT R240, RZ, 0x7610, R240 ;  /* 0x00007610fff07816 */ /* 0x000fe200000000f0 */
[----:B--2---:R-:W-:Y:S02]  /*2eee0*/  @!P0 IMAD.MOV.U32 R13, RZ, RZ, R15 ;  /* 0x000000ffff0d8224 */ /* 0x004fe400078e000f */
[----:B---3--:R-:W-:-:S02]  /*2eef0*/  @!P0 IMAD.MOV.U32 R12, RZ, RZ, R14 ;  /* 0x000000ffff0c8224 */ /* 0x008fc400078e000e */
[----:B------:R-:W2:Y:S04]  /*2ef00*/  LDL.LU R14, [R1+0xcf4] ;  /* 0x000cf400010e7983 */ /* 0x000ea80000300800 */
[----:B------:R0:W3:Y:S04]  /*2ef10*/  @!P0 LDG.E.U8 R242, desc[UR60][R12.64] ;  /* 0x0000003c0cf28981 */ /* 0x0000e8000c1e1100 */
[----:B------:R-:W3:Y:S01]  /*2ef20*/  LDL.LU R165, [R1+0xce8] ;  /* 0x000ce80001a57983 */ /* 0x000ee20000300800 */
[----:B0-----:R-:W-:-:S03]  /*2ef30*/  LOP3.LUT R12, R110, 0xffff, RZ, 0xc0, !PT ;  /* 0x0000ffff6e0c7812 */ /* 0x001fc600078ec0ff */
[----:B------:R-:W3:Y:S01]  /*2ef40*/  LDL.LU R110, [R1+0x1d4c] ;  /* 0x001d4c00016e7983 */ /* 0x000ee20000300800 */
[----:B------:R-:W-:Y:S01]  /*2ef50*/  PRMT R156, R12, 0x3340, R3 ;  /* 0x000033400c9c7816 */ /* 0x000fe20000000003 */
[----:B----4-:R-:W-:Y:S02]  /*2ef60*/  @!P0 IMAD.MOV.U32 R12, RZ, RZ, R234 ;  /* 0x000000ffff0c8224 */ /* 0x010fe400078e00ea */
[----:B------:R-:W-:-:S05]  /*2ef70*/  @!P0 IMAD.MOV.U32 R13, RZ, RZ, R4 ;  /* 0x000000ffff0d8224 */ /* 0x000fca00078e0004 */
[----:B------:R0:W4:Y:S01]  /*2ef80*/  @!P0 LDG.E.U8 R241, desc[UR60][R12.64] ;  /* 0x0000003c0cf18981 */ /* 0x000122000c1e1100 */
[----:B------:R-:W-:Y:S02]  /*2ef90*/  LOP3.LUT R3, R233, 0xffff, RZ, 0xc0, !PT ;  /* 0x0000ffffe9037812 */ /* 0x000fe400078ec0ff */
[----:B0-----:R-:W-:Y:S02]  /*2efa0*/  LOP3.LUT R12, R89, 0xffff, RZ, 0xc0, !PT ;  /* 0x0000ffff590c7812 */ /* 0x001fe400078ec0ff */
[----:B------:R-:W4:Y:S04]  /*2efb0*/  LDL.LU R89, [R1+0x1d50] ;  /* 0x001d500001597983 */ /* 0x000f280000300800 */
[----:B------:R-:W4:Y:S04]  /*2efc0*/  LDL.LU R117, [R1+0xcc0] ;  /* 0x000cc00001757983 */ /* 0x000f280000300800 */
[----:B------:R-:W4:Y:S04]  /*2efd0*/  LDL.LU R162, [R1+0xcb4] ;  /* 0x000cb40001a27983 */ /* 0x000f280000300800 */
[----:B------:R-:W4:Y:S01]  /*2efe0*/  LDL.LU R233, [R1+0xcf0] ;  /* 0x000cf00001e97983 */ /* 0x000f220000300800 */
[----:B------:R-:W-:-:S03]  /*2eff0*/  PRMT R92, R12, 0x3340, R3 ;  /* 0x000033400c5c7816 */ /* 0x000fc60000000003 */
[----:B------:R-:W4:Y:S01]  /*2f000*/  LDL.LU R164, [R1+0xce4] ;  /* 0x000ce40001a47983 */ /* 0x000f220000300800 */
[----:B------:R-:W-:Y:S02]  /*2f010*/  @!P0 IMAD.MOV.U32 R12, RZ, RZ, R237 ;  /* 0x000000ffff0c8224 */ /* 0x000fe400078e00ed */
[----:B------:R-:W-:-:S05]  /*2f020*/  @!P0 IMAD.MOV.U32 R13, RZ, RZ, R235 ;  /* 0x000000ffff0d8224 */ /* 0x000fca00078e00eb */
[----:B------:R0:W4:Y:S01]  /*2f030*/  @!P0 LDG.E.U8 R240, desc[UR60][R12.64] ;  /* 0x0000003c0cf08981 */ /* 0x000122000c1e1100 */
[----:B------:R-:W-:Y:S02]  /*2f040*/  LOP3.LUT R3, R99, 0xffff, RZ, 0xc0, !PT ;  /* 0x0000ffff63037812 */ /* 0x000fe400078ec0ff */
[----:B0-----:R-:W-:Y:S02]  /*2f050*/  LOP3.LUT R12, R166, 0xffff, RZ, 0xc0, !PT ;  /* 0x0000ffffa60c7812 */ /* 0x001fe400078ec0ff */
[----:B------:R-:W4:Y:S04]  /*2f060*/  LDL.LU R166, [R1+0xcbc] ;  /* 0x000cbc0001a67983 */ /* 0x000f280000300800 */
[----:B------:R-:W4:Y:S04]  /*2f070*/  LDL.LU R157, [R1+0xcb0] ;  /* 0x000cb000019d7983 */ /* 0x000f280000300800 */
[----:B------:R-:W4:Y:S01]  /*2f080*/  LDL.LU R99, [R1+0xca4] ;  /* 0x000ca40001637983 */ /* 0x000f220000300800 */
[----:B------:R-:W-:-:S02]  /*2f090*/  PRMT R73, R12, 0x3340, R3 ;  /* 0x000033400c497816 */ /* 0x000fc40000000003 */
[----:B------:R-:W-:Y:S01]  /*2f0a0*/  PRMT R239, RZ, 0x7610, R239 ;  /* 0x00007610ffef7816 */ /* 0x000fe200000000ef */
[----:B------:R-:W-:Y:S02]  /*2f0b0*/  @!P0 IMAD.MOV.U32 R12, RZ, RZ, R236 ;  /* 0x000000ffff0c8224 */ /* 0x000fe400078e00ec */
[----:B------:R-:W-:Y:S01]  /*2f0c0*/  @!P0 IMAD.MOV.U32 R13, RZ, RZ, R98 ;  /* 0x000000ffff0d8224 */ /* 0x000fe200078e0062 */
[----:B------:R-:W4:Y:S01]  /*2f0d0*/  LDL.LU R159, [R1+0xc94] ;  /* 0x000c9400019f7983 */ /* 0x000f220000300800 */
[----:B------:R-:W-:-:S03]  /*2f0e0*/  LOP3.LUT R3, R163, 0xffff, RZ, 0xc0, !PT ;  /* 0x0000ffffa3037812 */ /* 0x000fc600078ec0ff */
[----:B------:R0:W4:Y:S01]  /*2f0f0*/  @!P0 LDG.E.U8 R239, desc[UR60][R12.64] ;  /* 0x0000003c0cef8981 */ /* 0x000122000c1e1100 */
[----:B------:R-:W-:Y:S02]  /*2f100*/  PRMT R238, RZ, 0x7610, R238 ;  /* 0x00007610ffee7816 */ /* 0x000fe400000000ee */
[----:B0-----:R-:W-:Y:S02]  /*2f110*/  LOP3.LUT R12, R161, 0xffff, RZ, 0xc0, !PT ;  /* 0x0000ffffa10c7812 */ /* 0x001fe400078ec0ff */
[----:B------:R-:W4:Y:S04]  /*2f120*/  LDL.LU R161, [R1+0xc64] ;  /* 0x000c640001a17983 */ /* 0x000f280000300800 */
[----:B------:R-:W4:Y:S01]  /*2f130*/  LDL.LU R160, [R1+0xc54] ;  /* 0x000c540001a07983 */ /* 0x000f220000300800 */
[----:B------:R-:W-:-:S03]  /*2f140*/  PRMT R75, R12, 0x3340, R3 ;  /* 0x000033400c4b7816 */ /* 0x000fc60000000003 */
[----:B------:R-:W4:Y:S04]  /*2f150*/  LDL.LU R163, [R1+0xca0] ;  /* 0x000ca00001a37983 */ /* 0x000f280000300800 */
[----:B------:R-:W4:Y:S01]  /*2f160*/  LDL.LU R158, [R1+0xc90] ;  /* 0x000c9000019e7983 */ /* 0x000f220000300800 */
[----:B--2---:R-:W-:Y:S01]  /*2f170*/  LOP3.LUT R14, R14, 0xffff, RZ, 0xc0, !PT ;  /* 0x0000ffff0e0e7812 */ /* 0x004fe200078ec0ff */
[----:B---3--:R-:W-:Y:S02]  /*2f180*/  @!P0 IMAD.MOV.U32 R13, RZ, RZ, R110 ;  /* 0x000000ffff0d8224 */ /* 0x008fe400078e006e */
[----:B----4-:R-:W-:-:S05]  /*2f190*/  @!P0 IMAD.MOV.U32 R12, RZ, RZ, R89 ;  /* 0x000000ffff0c8224 */ /* 0x010fca00078e0059 */
[----:B------:R0:W2:Y:S01]  /*2f1a0*/  @!P0 LDG.E.U8 R238, desc[UR60][R12.64] ;  /* 0x0000003c0cee8981 */ /* 0x0000a2000c1e1100 */
[----:B------:R-:W-:Y:S02]  /*2f1b0*/  LOP3.LUT R3, R162, 0xffff, RZ, 0xc0, !PT ;  /* 0x0000ffffa2037812 */ /* 0x000fe400078ec0ff */
[----:B0-----:R-:W-:Y:S02]  /*2f1c0*/  LOP3.LUT R12, R165, 0xffff, RZ, 0xc0, !PT ;  /* 0x0000ffffa50c7812 */ /* 0x001fe400078ec0ff */
[----:B------:R-:W-:Y:S01]  /*2f1d0*/  LOP3.LUT R13, R117, 0xffff, RZ, 0xc0, !PT ;  /* 0x0000ffff750d7812 */ /* 0x000fe200078ec0ff */
[----:B------:R-:W3:Y:S04]  /*2f1e0*/  LDL.LU R165, [R1+0xc60] ;  /* 0x000c600001a57983 */ /* 0x000ee80000300800 */
[----:B------:R-:W4:Y:S01]  /*2f1f0*/  LDL.LU R117, [R1+0xc50] ;  /* 0x000c500001757983 */ /* 0x000f220000300800 */
[----:B------:R-:W-:-:S02]  /*2f200*/  PRMT R71, R14, 0x3340, R13 ;  /* 0x000033400e477816 */ /* 0x000fc4000000000d */
[----:B------:R-:W-:Y:S02]  /*2f210*/  LOP3.LUT R14, R233, 0xffff, RZ, 0xc0, !PT ;  /* 0x0000ffffe90e7812 */ /* 0x000fe400078ec0ff */
[----:B------:R-:W2:Y:S01]  /*2f220*/  LDL.LU R233, [R1+0xc44] ;  /* 0x000c440001e97983 */ /* 0x000ea20000300800 */
[----:B------:R-:W-:-:S03]  /*2f230*/  PRMT R103, R12, 0x3340, R3 ;  /* 0x000033400c677816 */ /* 0x000fc60000000003 */
[----:B------:R-:W2:Y:S01]  /*2f240*/  LDL.LU R162, [R1+0xc34] ;  /* 0x000c340001a27983 */ /* 0x000ea20000300800 */
[----:B------:R-:W-:Y:S02]  /*2f250*/  LOP3.LUT R12, R164, 0xffff, RZ, 0xc0, !PT ;  /* 0x0000ffffa40c7812 */ /* 0x000fe400078ec0ff */
[----:B------:R-:W-:Y:S01]  /*2f260*/  LOP3.LUT R13, R166, 0xffff, RZ, 0xc0, !PT ;  /* 0x0000ffffa60d7812 */ /* 0x000fe200078ec0ff */
[----:B------:R-:W2:Y:S04]  /*2f270*/  LDL.LU R164, [R1+0xc04] ;  /* 0x000c040001a47983 */ /* 0x000ea80000300800 */
[----:B------:R-:W2:Y:S01]  /*2f280*/  LDL.LU R166, [R1+0xbf4] ;  /* 0x000bf40001a67983 */ /* 0x000ea20000300800 */
[----:B------:R-:W-:Y:S02]  /*2f290*/  PRMT R72, R14, 0x3340, R13 ;  /* 0x000033400e487816 */ /* 0x000fe4000000000d */
[----:B------:R-:W-:-:S02]  /*2f2a0*/  LOP3.LUT R14, R99, 0xffff, RZ, 0xc0, !PT ;  /* 0x0000ffff630e7812 */ /* 0x000fc400078ec0ff */
[----:B------:R-:W2:Y:S01]  /*2f2b0*/  LDL.LU R99, [R1+0xc40] ;  /* 0x000c400001637983 */ /* 0x000ea20000300800 */
[----:B------:R-:W-:-:S03]  /*2f2c0*/  LOP3.LUT R3, R157, 0xffff, RZ, 0xc0, !PT ;  /* 0x0000ffff9d037812 */ /* 0x000fc600078ec0ff */
[----:B------:R-:W2:Y:S01]  /*2f2d0*/  LDL.LU R157, [R1+0xc30] ;  /* 0x000c3000019d7983 */ /* 0x000ea20000300800 */
[----:B------:R-:W-:Y:S02]  /*2f2e0*/  PRMT R74, R12, 0x3340, R3 ;  /* 0x000033400c4a7816 */ /* 0x000fe40000000003 */
[----:B------:R-:W-:Y:S02]  /*2f2f0*/  LOP3.LUT R12, R159, 0xffff, RZ, 0xc0, !PT ;  /* 0x0000ffff9f0c7812 */ /* 0x000fe400078ec0ff */
[----:B------:R-:W2:Y:S01]  /*2f300*/  LDL.LU R159, [R1+0xc00] ;  /* 0x000c0000019f7983 */ /* 0x000ea20000300800 */
[----:B------:R-:W-:-:S03]  /*2f310*/  LOP3.LUT R13, R161, 0xffff, RZ, 0xc0, !PT ;  /* 0x0000ffffa10d7812 */ /* 0x000fc600078ec0ff */
[----:B------:R-:W2:Y:S01]  /*2f320*/  LDL.LU R161, [R1+0xbf0] ;  /* 0x000bf00001a17983 */ /* 0x000ea20000300800 */
[----:B------:R-:W-:Y:S02]  /*2f330*/  LOP3.LUT R3, R160, 0xffff, RZ, 0xc0, !PT ;  /* 0x0000ffffa0037812 */ /* 0x000fe400078ec0ff */
[----:B------:R-:W-:Y:S01]  /*2f340*/  PRMT R77, R14, 0x3340, R13 ;  /* 0x000033400e4d7816 */ /* 0x000fe2000000000d */
[----:B------:R-:W2:Y:S01]  /*2f350*/  LDL.LU R155, [R1+0xbe4] ;  /* 0x000be400019b7983 */ /* 0x000ea20000300800 */
[----:B------:R-:W-:-:S03]  /*2f360*/  LOP3.LUT R14, R163, 0xffff, RZ, 0xc0, !PT ;  /* 0x0000ffffa30e7812 */ /* 0x000fc600078ec0ff */
[----:B------:R-:W2:Y:S04]  /*2f370*/  LDL.LU R160, [R1+0xbd4] ;  /* 0x000bd40001a07983 */ /* 0x000ea80000300800 */
[----:B------:R-:W2:Y:S01]  /*2f380*/  LDL.LU R163, [R1+0xba4] ;  /* 0x000ba40001a37983 */ /* 0x000ea20000300800 */
[----:B------:R-:W-:Y:S02]  /*2f390*/  PRMT R79, R12, 0x3340, R3 ;  /* 0x000033400c4f7816 */ /* 0x000fe40000000003 */
[----:B------:R-:W-:Y:S02]  /*2f3a0*/  LOP3.LUT R12, R158, 0xffff, RZ, 0xc0, !PT ;  /* 0x0000ffff9e0c7812 */ /* 0x000fe400078ec0ff */
[----:B------:R-:W2:Y:S01]  /*2f3b0*/  LDL.LU R158, [R1+0xb94] ;  /* 0x000b9400019e7983 */ /* 0x000ea20000300800 */
[----:B---3--:R-:W-:-:S03]  /*2f3c0*/  LOP3.LUT R13, R165, 0xffff, RZ, 0xc0, !PT ;  /* 0x0000ffffa50d7812 */ /* 0x008fc600078ec0ff */
[----:B------:R-:W3:Y:S01]  /*2f3d0*/  LDL.LU R165, [R1+0xbe0] ;  /* 0x000be00001a57983 */ /* 0x000ee20000300800 */
[----:B----4-:R-:W-:Y:S02]  /*2f3e0*/  LOP3.LUT R3, R117, 0xffff, RZ, 0xc0, !PT ;  /* 0x0000ffff75037812 */ /* 0x010fe400078ec0ff */
[----:B------:R-:W-:Y:S01]  /*2f3f0*/  PRMT R81, R14, 0x3340, R13 ;  /* 0x000033400e517816 */ /* 0x000fe2000000000d */
[----:B------:R-:W4:Y:S01]  /*2f400*/  LDL.LU R117, [R1+0xbd0] ;  /* 0x000bd00001757983 */ /* 0x000f220000300800 */
[----:B--2---:R-:W-:-:S03]  /*2f410*/  LOP3.LUT R14, R233, 0xffff, RZ, 0xc0, !PT ;  /* 0x0000ffffe90e7812 */ /* 0x004fc600078ec0ff */
[----:B------:R-:W2:Y:S01]  /*2f420*/  LDL.LU R233, [R1+0xba0] ;  /* 0x000ba00001e97983 */ /* 0x000ea20000300800 */
[----:B------:R-:W-:Y:S02]  /*2f430*/  PRMT R83, R12, 0x3340, R3 ;  /* 0x000033400c537816 */ /* 0x000fe40000000003 */
[----:B------:R-:W-:Y:S02]  /*2f440*/  LOP3.LUT R12, R162, 0xffff, RZ, 0xc0, !PT ;  /* 0x0000ffffa20c7812 */ /* 0x000fe400078ec0ff */
[----:B------:R-:W-:Y:S01]  /*2f450*/  LOP3.LUT R13, R164, 0xffff, RZ, 0xc0, !PT ;  /* 0x0000ffffa40d7812 */ /* 0x000fe200078ec0ff */
[----:B------:R-:W2:Y:S04]  /*2f460*/  LDL.LU R162, [R1+0xb90] ;  /* 0x000b900001a27983 */ /* 0x000ea80000300800 */
[----:B------:R-:W2:Y:S01]  /*2f470*/  LDL.LU R164, [R1+0xb84] ;  /* 0x000b840001a47983 */ /* 0x000ea20000300800 */
[----:B------:R-:W-:-:S02]  /*2f480*/  LOP3.LUT R3, R166, 0xffff, RZ, 0xc0, !PT ;  /* 0x0000ffffa6037812 */ /* 0x000fc400078ec0ff */
[----:B------:R-:W-:Y:S01]  /*2f490*/  PRMT R76, R14, 0x3340, R13 ;  /* 0x000033400e4c7816 */ /* 0x000fe2000000000d */
        /* <DEDUP_REMOVED lines=11> */
[----:B------:R-:W-:Y:S02]  /*2f550*/  PRMT R82, R12, 0x3340, R3 ;  /* 0x000033400c527816 */ /* 0x000fe40000000003 */
[----:B------:R-:W-:Y:S02]  /*2f560*/  LOP3.LUT R12, R160, 0xffff, RZ, 0xc0, !PT ;  /* 0x0000ffffa00c7812 */ /* 0x000fe400078ec0ff */
[----:B------:R-:W-:Y:S02]  /*2f570*/  LOP3.LUT R14, R155, 0xffff, RZ, 0xc0, !PT ;  /* 0x0000ffff9b0e7812 */ /* 0x000fe400078ec0ff */
[----:B------:R-:W-:Y:S01]  /*2f580*/  LOP3.LUT R13, R163, 0xffff, RZ, 0xc0, !PT ;  /* 0x0000ffffa30d7812 */ /* 0x000fe200078ec0ff */
[----:B------:R-:W2:Y:S04]  /*2f590*/  LDL.LU R160, [R1+0xb40] ;  /* 0x000b400001a07983 */ /* 0x000ea80000300800 */
[----:B------:R-:W2:Y:S01]  /*2f5a0*/  LDL.LU R163, [R1+0xb30] ;  /* 0x000b300001a37983 */ /* 0x000ea20000300800 */
[----:B------:R-:W-:-:S02]  /*2f5b0*/  LOP3.LUT R3, R158, 0xffff, RZ, 0xc0, !PT ;  /* 0x0000ffff9e037812 */ /* 0x000fc400078ec0ff */
[----:B------:R-:W-:Y:S02]  /*2f5c0*/  PRMT R85, R14, 0x3340, R13 ;  /* 0x000033400e557816 */ /* 0x000fe4000000000d */
[----:B------:R-:W-:Y:S02]  /*2f5d0*/  PRMT R123, R12, 0x3340, R3 ;  /* 0x000033400c7b7816 */ /* 0x000fe40000000003 */
[----:B---3--:R-:W-:Y:S02]  /*2f5e0*/  LOP3.LUT R14, R165, 0xffff, RZ, 0xc0, !PT ;  /* 0x0000ffffa50e7812 */ /* 0x008fe400078ec0ff */
[----:B------:R-:W3:Y:S04]  /*2f5f0*/  LDL.LU R165, [R1+0xb24] ;  /* 0x000b240001a57983 */ /* 0x000ee80000300800 */
[----:B------:R-:W3:Y:S01]  /*2f600*/  LDL.LU R158, [R1+0xb14] ;  /* 0x000b1400019e7983 */ /* 0x000ee20000300800 */
[----:B----4-:R-:W-:-:S02]  /*2f610*/  LOP3.LUT R12, R117, 0xffff, RZ, 0xc0, !PT ;  /* 0x0000ffff750c7812 */ /* 0x010fc400078ec0ff */
[----:B--2---:R-:W-:Y:S01]  /*2f620*/  LOP3.LUT R13, R233, 0xffff, RZ, 0xc0, !PT ;  /* 0x0000ffffe90d7812 */ /* 0x004fe200078ec0ff */
[----:B------:R-:W2:Y:S04]  /*2f630*/  LDL.LU R117, [R1+0xae4] ;  /* 0x000ae40001757983 */ /* 0x000ea80000300800 */
[----:B------:R-:W4:Y:S01]  /*2f640*/  LDL.LU R233, [R1+0xad4] ;  /* 0x000ad40001e97983 */ /* 0x000f220000300800 */
[----:B------:R-:W-:Y:S02]  /*2f650*/  LOP3.LUT R3, R162, 0xffff, RZ, 0xc0, !PT ;  /* 0x0000ffffa2037812 */ /* 0x000fe400078ec0ff */
[----:B------:R-:W-:Y:S01]  /*2f660*/  PRMT R125, R14, 0x3340, R13 ;  /* 0x000033400e7d7816 */ /* 0x000fe2000000000d */
[----:B------:R-:W4:Y:S01]  /*2f670*/  LDL.LU R162, [R1+0xb20] ;  /* 0x000b200001a27983 */ /* 0x000f220000300800 */
[----:B------:R-:W-:-:S03]  /*2f680*/  LOP3.LUT R14, R164, 0xffff, RZ, 0xc0, !PT ;  /* 0x0000ffffa40e7812 */ /* 0x000fc600078ec0ff */
[----:B------:R-:W4:Y:S01]  /*2f690*/  LDL.LU R164, [R1+0xb10] ;  /* 0x000b100001a47983 */ /* 0x000f220000300800 */
[----:B------:R-:W-:Y:S02]  /*2f6a0*/  PRMT R127, R12, 0x3340, R3 ;  /* 0x000033400c7f7816 */ /* 0x000fe40000000003 */
[----:B------:R-:W-:Y:S02]  /*2f6b0*/  LOP3.LUT R12, R166, 0xffff, RZ, 0xc0, !PT ;  /* 0x0000ffffa60c7812 */ /* 0x000fe400078ec0ff */
[----:B------:R-:W-:Y:S01]  /*2f6c0*/  LOP3.LUT R13, R99, 0xffff, RZ, 0xc0, !PT ;  /* 0x0000ffff630d7812 */ /* 0x000fe200078ec0ff */
[----:B------:R-:W4:Y:S04]  /*2f6d0*/  LDL.LU R166, [R1+0xae0] ;  /* 0x000ae00001a67983 */ /* 0x000f280000300800 */
[----:B------:R-:W4:Y:S01]  /*2f6e0*/  LDL.LU R99, [R1+0xad0] ;  /* 0x000ad00001637983 */ /* 0x000f220000300800 */
[----:B------:R-:W-:-:S02]  /*2f6f0*/  PRMT R84, R14, 0x3340, R13 ;  /* 0x000033400e547816 */ /* 0x000fc4000000000d */
[----:B------:R-:W-:Y:S02]  /*2f700*/  LOP3.LUT R3, R157, 0xffff, RZ, 0xc0, !PT ;  /* 0x0000ffff9d037812 */ /* 0x000fe400078ec0ff */
[----:B------:R-:W-:Y:S02]  /*2f710*/  LOP3.LUT R14, R159, 0xffff, RZ, 0xc0, !PT ;  /* 0x0000ffff9f0e7812 */ /* 0x000fe400078ec0ff */
[----:B------:R-:W4:Y:S04]  /*2f720*/  LDL.LU R159, [R1+0xac4] ;  /* 0x000ac400019f7983 */ /* 0x000f280000300800 */
[----:B------:R-:W4:Y:S04]  /*2f730*/  LDL.LU R155, [R1+0xab4] ;  /* 0x000ab400019b7983 */ /* 0x000f280000300800 */
[----:B------:R-:W4:Y:S01]  /*2f740*/  LDL.LU R157, [R1+0xa84] ;  /* 0x000a8400019d7983 */ /* 0x000f220000300800 */
[----:B------:R-:W-:-:S02]  /*2f750*/  PRMT R122, R12, 0x3340, R3 ;  /* 0x000033400c7a7816 */ /* 0x000fc40000000003 */
[----:B------:R-:W-:Y:S02]  /*2f760*/  LOP3.LUT R12, R161, 0xffff, RZ, 0xc0, !PT ;  /* 0x0000ffffa10c7812 */ /* 0x000fe400078ec0ff */
[----:B------:R-:W4:Y:S01]  /*2f770*/  LDL.LU R161, [R1+0xa74] ;  /* 0x000a740001a17983 */ /* 0x000f220000300800 */
[----:B------:R-:W-:Y:S02]  /*2f780*/  LOP3.LUT R13, R160, 0xffff, RZ, 0xc0, !PT ;  /* 0x0000ffffa00d7812 */ /* 0x000fe400078ec0ff */
[----:B------:R-:W-:Y:S02]  /*2f790*/  LOP3.LUT R3, R163, 0xffff, RZ, 0xc0, !PT ;  /* 0x0000ffffa3037812 */ /* 0x000fe400078ec0ff */
[----:B------:R-:W4:Y:S01]  /*2f7a0*/  LDL.LU R163, [R1+0xac0] ;  /* 0x000ac00001a37983 */ /* 0x000f220000300800 */
[----:B------:R-:W-:-:S03]  /*2f7b0*/  PRMT R124, R14, 0x3340, R13 ;  /* 0x000033400e7c7816 */ /* 0x000fc6000000000d */
[----:B------:R-:W4:Y:S01]  /*2f7c0*/  LDL.LU R160, [R1+0xab0] ;  /* 0x000ab00001a07983 */ /* 0x000f220000300800 */
[----:B------:R-:W-:Y:S02]  /*2f7d0*/  PRMT R126, R12, 0x3340, R3 ;  /* 0x000033400c7e7816 */ /* 0x000fe40000000003 */
[----:B---3--:R-:W-:Y:S02]  /*2f7e0*/  LOP3.LUT R14, R165, 0xffff, RZ, 0xc0, !PT ;  /* 0x0000ffffa50e7812 */ /* 0x008fe400078ec0ff */
[----:B------:R-:W-:Y:S01]  /*2f7f0*/  LOP3.LUT R12, R158, 0xffff, RZ, 0xc0, !PT ;  /* 0x0000ffff9e0c7812 */ /* 0x000fe200078ec0ff */
[----:B------:R-:W3:Y:S04]  /*2f800*/  LDL.LU R165, [R1+0xa80] ;  /* 0x000a800001a57983 */ /* 0x000ee80000300800 */
[----:B------:R-:W3:Y:S01]  /*2f810*/  LDL.LU R158, [R1+0xa70] ;  /* 0x000a7000019e7983 */ /* 0x000ee20000300800 */
[----:B--2---:R-:W-:-:S02]  /*2f820*/  LOP3.LUT R13, R117, 0xffff, RZ, 0xc0, !PT ;  /* 0x0000ffff750d7812 */ /* 0x004fc400078ec0ff */
[----:B----4-:R-:W-:Y:S01]  /*2f830*/  LOP3.LUT R3, R233, 0xffff, RZ, 0xc0, !PT ;  /* 0x0000ffffe9037812 */ /* 0x010fe200078ec0ff */
[----:B------:R-:W2:Y:S04]  /*2f840*/  LDL.LU R117, [R1+0xa64] ;  /* 0x000a640001757983 */ /* 0x000ea80000300800 */
[----:B------:R-:W4:Y:S01]  /*2f850*/  LDL.LU R233, [R1+0xa54] ;  /* 0x000a540001e97983 */ /* 0x000f220000300800 */
[----:B------:R-:W-:Y:S02]  /*2f860*/  PRMT R95, R14, 0x3340, R13 ;  /* 0x000033400e5f7816 */ /* 0x000fe4000000000d */
[----:B------:R-:W-:Y:S02]  /*2f870*/  LOP3.LUT R14, R162, 0xffff, RZ, 0xc0, !PT ;  /* 0x0000ffffa20e7812 */ /* 0x000fe400078ec0ff */
[----:B------:R-:W-:Y:S01]  /*2f880*/  PRMT R129, R12, 0x3340, R3 ;  /* 0x000033400c817816 */ /* 0x000fe20000000003 */
[----:B------:R-:W4:Y:S01]  /*2f890*/  LDL.LU R162, [R1+0xa24] ;  /* 0x000a240001a27983 */ /* 0x000f220000300800 */
[----:B------:R-:W-:-:S03]  /*2f8a0*/  LOP3.LUT R12, R164, 0xffff, RZ, 0xc0, !PT ;  /* 0x0000ffffa40c7812 */ /* 0x000fc600078ec0ff */
[----:B------:R-:W4:Y:S01]  /*2f8b0*/  LDL.LU R164, [R1+0xa14] ;  /* 0x000a140001a47983 */ /* 0x000f220000300800 */
[----:B------:R-:W-:Y:S02]  /*2f8c0*/  LOP3.LUT R13, R166, 0xffff, RZ, 0xc0, !PT ;  /* 0x0000ffffa60d7812 */ /* 0x000fe400078ec0ff */
[----:B------:R-:W-:Y:S01]  /*2f8d0*/  LOP3.LUT R3, R99, 0xffff, RZ, 0xc0, !PT ;  /* 0x0000ffff63037812 */ /* 0x000fe200078ec0ff */
[----:B------:R-:W4:Y:S04]  /*2f8e0*/  LDL.LU R166, [R1+0xa60] ;  /* 0x000a600001a67983 */ /* 0x000f280000300800 */
[----:B------:R-:W4:Y:S01]  /*2f8f0*/  LDL.LU R99, [R1+0xa50] ;  /* 0x000a500001637983 */ /* 0x000f220000300800 */
[----:B------:R-:W-:Y:S02]  /*2f900*/  PRMT R131, R14, 0x3340, R13 ;  /* 0x000033400e837816 */ /* 0x000fe4000000000d */
[----:B------:R-:W-:-:S02]  /*2f910*/  PRMT R133, R12, 0x3340, R3 ;  /* 0x000033400c857816 */ /* 0x000fc40000000003 */
[----:B------:R-:W-:Y:S02]  /*2f920*/  LOP3.LUT R14, R159, 0xffff, RZ, 0xc0, !PT ;  /* 0x0000ffff9f0e7812 */ /* 0x000fe400078ec0ff */
[----:B------:R-:W4:Y:S01]  /*2f930*/  LDL.LU R159, [R1+0xa20] ;  /* 0x000a2000019f7983 */ /* 0x000f220000300800 */
[----:B------:R-:W-:Y:S02]  /*2f940*/  LOP3.LUT R13, R157, 0xffff, RZ, 0xc0, !PT ;  /* 0x0000ffff9d0d7812 */ /* 0x000fe400078ec0ff */
[----:B------:R-:W-:Y:S02]  /*2f950*/  LOP3.LUT R12, R155, 0xffff, RZ, 0xc0, !PT ;  /* 0x0000ffff9b0c7812 */ /* 0x000fe400078ec0ff */
[----:B------:R-:W-:Y:S02]  /*2f960*/  PRMT R86, R14, 0x3340, R13 ;  /* 0x000033400e567816 */ /* 0x000fe4000000000d */
[----:B------:R-:W-:Y:S02]  /*2f970*/  LOP3.LUT R3, R161, 0xffff, RZ, 0xc0, !PT ;  /* 0x0000ffffa1037812 */ /* 0x000fe400078ec0ff */
[----:B------:R-:W4:Y:S02]  /*2f980*/  LDL.LU R161, [R1+0xa04] ;  /* 0x000a040001a17983 */ /* 0x000f240000300800 */
[----:B------:R-:W-:-:S02]  /*2f990*/  PRMT R128, R12, 0x3340, R3 ;  /* 0x000033400c807816 */ /* 0x000fc40000000003 */
[----:B------:R-:W-:Y:S02]  /*2f9a0*/  LOP3.LUT R14, R163, 0xffff, RZ, 0xc0, !PT ;  /* 0x0000ffffa30e7812 */ /* 0x000fe400078ec0ff */
[----:B------:R-:W4:Y:S01]  /*2f9b0*/  LDL.LU R163, [R1+0x9f4] ;  /* 0x0009f40001a37983 */ /* 0x000f220000300800 */
[----:B------:R-:W-:-:S03]  /*2f9c0*/  LOP3.LUT R12, R160, 0xffff, RZ, 0xc0, !PT ;  /* 0x0000ffffa00c7812 */ /* 0x000fc600078ec0ff */
[----:B------:R-:W4:Y:S01]  /*2f9d0*/  LDL.LU R160, [R1+0x9d8] ;  /* 0x0009d80001a07983 */ /* 0x000f220000300800 */
[----:B---3--:R-:W-:Y:S02]  /*2f9e0*/  LOP3.LUT R13, R165, 0xffff, RZ, 0xc0, !PT ;  /* 0x0000ffffa50d7812 */ /* 0x008fe400078ec0ff */
[----:B------:R-:W-:Y:S01]  /*2f9f0*/  LOP3.LUT R3, R158, 0xffff, RZ, 0xc0, !PT ;  /* 0x0000ffff9e037812 */ /* 0x000fe200078ec0ff */
[----:B------:R-:W3:Y:S04]  /*2fa00*/  LDL.LU R165, [R1+0x9d0] ;  /* 0x0009d00001a57983 */ /* 0x000ee80000300800 */
[----:B------:R-:W3:Y:S01]  /*2fa10*/  LDL.LU R157, [R1+0xa00] ;  /* 0x000a0000019d7983 */ /* 0x000ee20000300800 */
[----:B------:R-:W-:Y:S02]  /*2fa20*/  PRMT R130, R14, 0x3340, R13 ;  /* 0x000033400e827816 */ /* 0x000fe4000000000d */
[----:B------:R-:W-:-:S02]  /*2fa30*/  PRMT R132, R12, 0x3340, R3 ;  /* 0x000033400c847816 */ /* 0x000fc40000000003 */
[----:B--2---:R-:W-:Y:S02]  /*2fa40*/  LOP3.LUT R14, R117, 0xffff, RZ, 0xc0, !PT ;  /* 0x0000ffff750e7812 */ /* 0x004fe400078ec0ff */
[----:B----4-:R-:W-:Y:S01]  /*2fa50*/  LOP3.LUT R12, R233, 0xffff, RZ, 0xc0, !PT ;  /* 0x0000ffffe90c7812 */ /* 0x010fe200078ec0ff */
[----:B------:R-:W2:Y:S04]  /*2fa60*/  LDL.LU R117, [R1+0x9f0] ;  /* 0x0009f00001757983 */ /* 0x000ea80000300800 */
[----:B------:R-:W4:Y:S01]  /*2fa70*/  LDL.LU R233, [R1+0x9d4] ;  /* 0x0009d40001e97983 */ /* 0x000f220000300800 */
[----:B------:R-:W-:-:S03]  /*2fa80*/  LOP3.LUT R13, R162, 0xffff, RZ, 0xc0, !PT ;  /* 0x0000ffffa20d7812 */ /* 0x000fc600078ec0ff */
[----:B------:R-:W4:Y:S01]  /*2fa90*/  LDL.LU R162, [R1+0x9cc] ;  /* 0x0009cc0001a27983 */ /* 0x000f220000300800 */
[----:B------:R-:W-:-:S03]  /*2faa0*/  LOP3.LUT R3, R164, 0xffff, RZ, 0xc0, !PT ;  /* 0x0000ffffa4037812 */ /* 0x000fc600078ec0ff */
        /* <DEDUP_REMOVED lines=8> */
[----:B------:R-:W-:Y:S02]  /*2fb30*/  LOP3.LUT R13, R159, 0xffff, RZ, 0xc0, !PT ;  /* 0x0000ffff9f0d7812 */ /* 0x000fe400078ec0ff */
[----:B------:R-:W4:Y:S01]  /*2fb40*/  LDL.LU R159, [R1+0x9b0] ;  /* 0x0009b000019f7983 */ /* 0x000f220000300800 */
[----:B------:R-:W-:Y:S02]  /*2fb50*/  PRMT R88, R12, 0x3340, R3 ;  /* 0x000033400c587816 */ /* 0x000fe40000000003 */
[----:B------:R-:W-:Y:S01]  /*2fb60*/  PRMT R206, R14, 0x3340, R13 ;  /* 0x000033400ece7816 */ /* 0x000fe2000000000d */
[----:B------:R-:W4:Y:S01]  /*2fb70*/  LDL.LU R155, [R1+0x9c4] ;  /* 0x0009c400019b7983 */ /* 0x000f220000300800 */
[----:B------:R-:W-:-:S03]  /*2fb80*/  LOP3.LUT R14, R161, 0xffff, RZ, 0xc0, !PT ;  /* 0x0000ffffa10e7812 */ /* 0x000fc600078ec0ff */
[----:B------:R-:W4:Y:S01]  /*2fb90*/  LDL.LU R161, [R1+0x9bc] ;  /* 0x0009bc0001a17983 */ /* 0x000f220000300800 */
[----:B------:R-:W-:-:S03]  /*2fba0*/  LOP3.LUT R12, R163, 0xffff, RZ, 0xc0, !PT ;  /* 0x0000ffffa30c7812 */ /* 0x000fc600078ec0ff */
[----:B------:R-:W4:Y:S04]  /*2fbb0*/  LDL.LU R163, [R1+0x9b4] ;  /* 0x0009b40001a37983 */ /* 0x000f280000300800 */
[----:B------:R-:W4:Y:S01]  /*2fbc0*/  LDL.LU R158, [R1+0x9ac] ;  /* 0x0009ac00019e7983 */ /* 0x000f220000300800 */
[----:B------:R-:W-:-:S03]  /*2fbd0*/  LOP3.LUT R13, R160, 0xffff, RZ, 0xc0, !PT ;  /* 0x0000ffffa00d7812 */ /* 0x000fc600078ec0ff */
[----:B------:R-:W4:Y:S01]  /*2fbe0*/  LDL.LU R160, [R1+0x9a8] ;  /* 0x0009a80001a07983 */ /* 0x000f220000300800 */
[----:B------:R-:W-:Y:S02]  /*2fbf0*/  PRMT R106, R14, 0x3340, R13 ;  /* 0x000033400e6a7816 */ /* 0x000fe4000000000d */
[----:B---3--:R-:W-:Y:S02]  /*2fc00*/  LOP3.LUT R3, R165, 0xffff, RZ, 0xc0, !PT ;  /* 0x0000ffffa5037812 */ /* 0x008fe400078ec0ff */
[----:B------:R-:W3:Y:S02]  /*2fc10*/  LDL.LU R165, [R1+0x9a0] ;  /* 0x0009a00001a57983 */ /* 0x000ee40000300800 */
[----:B------:R-:W-:Y:S02]  /*2fc20*/  PRMT R134, R12, 0x3340, R3 ;  /* 0x000033400c867816 */ /* 0x000fe40000000003 */
[----:B--2---:R-:W-:Y:S02]  /*2fc30*/  LOP3.LUT R12, R117, 0xffff, RZ, 0xc0, !PT ;  /* 0x0000ffff750c7812 */ /* 0x004fe400078ec0ff */
[----:B----4-:R-:W-:Y:S01]  /*2fc40*/  LOP3.LUT R13, R233, 0xffff, RZ, 0xc0, !PT ;  /* 0x0000ffffe90d7812 */ /* 0x010fe200078ec0ff */
[----:B------:R-:W2:Y:S01]  /*2fc50*/  LDL.LU R117, [R1+0x998] ;  /* 0x0009980001757983 */ /* 0x000ea20000300800 */
[----:B------:R-:W-:-:S03]  /*2fc60*/  LOP3.LUT R14, R157, 0xffff, RZ, 0xc0, !PT ;  /* 0x0000ffff9d0e7812 */ /* 0x000fc600078ec0ff */
[----:B------:R-:W4:Y:S01]  /*2fc70*/  LDL.LU R233, [R1+0x990] ;  /* 0x0009900001e97983 */ /* 0x000f220000300800 */
[----:B------:R-:W-:-:S03]  /*2fc80*/  LOP3.LUT R3, R162, 0xffff, RZ, 0xc0, !PT ;  /* 0x0000ffffa2037812 */ /* 0x000fc600078ec0ff */
[----:B------:R-:W4:Y:S01]  /*2fc90*/  LDL.LU R162, [R1+0x9a4] ;  /* 0x0009a40001a27983 */ /* 0x000f220000300800 */
[----:B------:R-:W-:Y:S02]  /*2fca0*/  PRMT R100, R14, 0x3340, R13 ;  /* 0x000033400e647816 */ /* 0x000fe4000000000d */
[----:B------:R-:W-:Y:S02]  /*2fcb0*/  LOP3.LUT R14, R164, 0xffff, RZ, 0xc0, !PT ;  /* 0x0000ffffa40e7812 */ /* 0x000fe400078ec0ff */
[----:B------:R-:W4:Y:S01]  /*2fcc0*/  LDL.LU R164, [R1+0x99c] ;  /* 0x00099c0001a47983 */ /* 0x000f220000300800 */
[----:B------:R-:W-:Y:S02]  /*2fcd0*/  PRMT R135, R12, 0x3340, R3 ;  /* 0x000033400c877816 */ /* 0x000fe40000000003 */
[----:B------:R-:W-:Y:S02]  /*2fce0*/  LOP3.LUT R12, R166, 0xffff, RZ, 0xc0, !PT ;  /* 0x0000ffffa60c7812 */ /* 0x000fe400078ec0ff */
[----:B------:R-:W-:Y:S01]  /*2fcf0*/  LOP3.LUT R13, R99, 0xffff, RZ, 0xc0, !PT ;  /* 0x0000ffff630d7812 */ /* 0x000fe200078ec0ff */
[----:B------:R-:W4:Y:S04]  /*2fd00*/  LDL.LU R166, [R1+0x994] ;  /* 0x0009940001a67983 */ /* 0x000f280000300800 */
[----:B------:R-:W4:Y:S04]  /*2fd10*/  LDL.LU R99, [R1+0x98c] ;  /* 0x00098c0001637983 */ /* 0x000f280000300800 */
[----:B------:R-:W4:Y:S01]  /*2fd20*/  LDL.LU R157, [R1+0x988] ;  /* 0x00098800019d7983 */ /* 0x000f220000300800 */
[----:B------:R-:W-:-:S02]  /*2fd30*/  LOP3.LUT R3, R159, 0xffff, RZ, 0xc0, !PT ;  /* 0x0000ffff9f037812 */ /* 0x000fc400078ec0ff */
[----:B------:R-:W-:Y:S01]  /*2fd40*/  PRMT R120, R14, 0x3340, R13 ;  /* 0x000033400e787816 */ /* 0x000fe2000000000d */
[----:B------:R-:W4:Y:S01]  /*2fd50*/  LDL.LU R159, [R1+0x980] ;  /* 0x00098000019f7983 */ /* 0x000f220000300800 */
[----:B------:R-:W-:Y:S02]  /*2fd60*/  LOP3.LUT R14, R155, 0xffff, RZ, 0xc0, !PT ;  /* 0x0000ffff9b0e7812 */ /* 0x000fe400078ec0ff */
[----:B------:R-:W-:Y:S02]  /*2fd70*/  PRMT R137, R12, 0x3340, R3 ;  /* 0x000033400c897816 */ /* 0x000fe40000000003 */
[----:B------:R-:W-:Y:S02]  /*2fd80*/  LOP3.LUT R12, R161, 0xffff, RZ, 0xc0, !PT ;  /* 0x0000ffffa10c7812 */ /* 0x000fe400078ec0ff */
[----:B------:R-:W4:Y:S01]  /*2fd90*/  LDL.LU R161, [R1+0x978] ;  /* 0x0009780001a17983 */ /* 0x000f220000300800 */
[----:B------:R-:W-:Y:S02]  /*2fda0*/  LOP3.LUT R13, R163, 0xffff, RZ, 0xc0, !PT ;  /* 0x0000ffffa30d7812 */ /* 0x000fe400078ec0ff */
[----:B------:R-:W-:Y:S01]  /*2fdb0*/  LOP3.LUT R3, R158, 0xffff, RZ, 0xc0, !PT ;  /* 0x0000ffff9e037812 */ /* 0x000fe200078ec0ff */
[----:B------:R-:W4:Y:S04]  /*2fdc0*/  LDL.LU R163, [R1+0x970] ;  /* 0x0009700001a37983 */ /* 0x000f280000300800 */
[----:B------:R-:W4:Y:S01]  /*2fdd0*/  LDL.LU R158, [R1+0x984] ;  /* 0x00098400019e7983 */ /* 0x000f220000300800 */
[----:B------:R-:W-:-:S02]  /*2fde0*/  PRMT R139, R14, 0x3340, R13 ;  /* 0x000033400e8b7816 */ /* 0x000fc4000000000d */
[----:B------:R-:W-:Y:S02]  /*2fdf0*/  PRMT R141, R12, 0x3340, R3 ;  /* 0x000033400c8d7816 */ /* 0x000fe40000000003 */
[----:B------:R-:W-:Y:S02]  /*2fe00*/  LOP3.LUT R14, R160, 0xffff, RZ, 0xc0, !PT ;  /* 0x0000ffffa00e7812 */ /* 0x000fe400078ec0ff */
[----:B------:R-:W4:Y:S01]  /*2fe10*/  LDL.LU R160, [R1+0x97c] ;  /* 0x00097c0001a07983 */ /* 0x000f220000300800 */
[----:B---3--:R-:W-:-:S03]  /*2fe20*/  LOP3.LUT R12, R165, 0xffff, RZ, 0xc0, !PT ;  /* 0x0000ffffa50c7812 */ /* 0x008fc600078ec0ff */
[----:B------:R-:W3:Y:S01]  /*2fe30*/  LDL.LU R165, [R1+0x974] ;  /* 0x0009740001a57983 */ /* 0x000ee20000300800 */
[----:B--2---:R-:W-:-:S03]  /*2fe40*/  LOP3.LUT R13, R117, 0xffff, RZ, 0xc0, !PT ;  /* 0x0000ffff750d7812 */ /* 0x004fc600078ec0ff */
[----:B------:R-:W2:Y:S01]  /*2fe50*/  LDL.LU R117, [R1+0x96c] ;  /* 0x00096c0001757983 */ /* 0x000ea20000300800 */
[----:B----4-:R-:W-:-:S03]  /*2fe60*/  LOP3.LUT R3, R233, 0xffff, RZ, 0xc0, !PT ;  /* 0x0000ffffe9037812 */ /* 0x010fc600078ec0ff */
        /* <DEDUP_REMOVED lines=10> */
[----:B------:R-:W4:Y:S04]  /*2ff10*/  LDL.LU R99, [R1+0x964] ;  /* 0x0009640001637983 */ /* 0x000f280000300800 */
[----:B------:R-:W4:Y:S01]  /*2ff20*/  LDL.LU R154, [R1+0x95c] ;  /* 0x00095c00019a7983 */ /* 0x000f220000300800 */
[----:B------:R-:W-:-:S02]  /*2ff30*/  PRMT R138, R14, 0x3340, R13 ;  /* 0x000033400e8a7816 */ /* 0x000fc4000000000d */
[----:B------:R-:W-:Y:S02]  /*2ff40*/  PRMT R140, R12, 0x3340, R3 ;  /* 0x000033400c8c7816 */ /* 0x000fe40000000003 */
[----:B------:R-:W-:Y:S02]  /*2ff50*/  LOP3.LUT R14, R157, 0xffff, RZ, 0xc0, !PT ;  /* 0x0000ffff9d0e7812 */ /* 0x000fe400078ec0ff */
[----:B------:R-:W-:Y:S01]  /*2ff60*/  LOP3.LUT R12, R159, 0xffff, RZ, 0xc0, !PT ;  /* 0x0000ffff9f0c7812 */ /* 0x000fe200078ec0ff */
[----:B------:R-:W4:Y:S04]  /*2ff70*/  LDL.LU R157, [R1+0x954] ;  /* 0x00095400019d7983 */ /* 0x000f280000300800 */
[----:B------:R-:W4:Y:S04]  /*2ff80*/  LDL.LU R159, [R1+0x94c] ;  /* 0x00094c00019f7983 */ /* 0x000f280000300800 */
[----:B------:R-:W4:Y:S01]  /*2ff90*/  LDL.LU R153, [R1+0x948] ;  /* 0x0009480001997983 */ /* 0x000f220000300800 */
[----:B------:R-:W-:-:S03]  /*2ffa0*/  LOP3.LUT R13, R161, 0xffff, RZ, 0xc0, !PT ;  /* 0x0000ffffa10d7812 */ /* 0x000fc600078ec0ff */
[----:B------:R-:W4:Y:S01]  /*2ffb0*/  LDL.LU R161, [R1+0x940] ;  /* 0x0009400001a17983 */ /* 0x000f220000300800 */
[----:B------:R-:W-:Y:S02]  /*2ffc0*/  PRMT R143, R14, 0x3340, R13 ;  /* 0x000033400e8f7816 */ /* 0x000fe4000000000d */
[----:B------:R-:W-:Y:S02]  /*2ffd0*/  LOP3.LUT R3, R163, 0xffff, RZ, 0xc0, !PT ;  /* 0x0000ffffa3037812 */ /* 0x000fe400078ec0ff */
[----:B------:R-:W-:Y:S01]  /*2ffe0*/  LOP3.LUT R14, R158, 0xffff, RZ, 0xc0, !PT ;  /* 0x0000ffff9e0e7812 */ /* 0x000fe200078ec0ff */
[----:B------:R-:W4:Y:S01]  /*2fff0*/  LDL.LU R163, [R1+0x938] ;  /* 0x0009380001a37983 */ /* 0x000f220000300800 */
[----:B------:R-:W-:Y:S02]  /*30000*/  PRMT R145, R12, 0x3340, R3 ;  /* 0x000033400c917816 */ /* 0x000fe40000000003 */
[----:B------:R-:W-:Y:S02]  /*30010*/  LOP3.LUT R12, R160, 0xffff, RZ, 0xc0, !PT ;  /* 0x0000ffffa00c7812 */ /* 0x000fe400078ec0ff */
[----:B---3--:R-:W-:-:S02]  /*30020*/  LOP3.LUT R13, R165, 0xffff, RZ, 0xc0, !PT ;  /* 0x0000ffffa50d7812 */ /* 0x008fc400078ec0ff */
[----:B------:R-:W3:Y:S02]  /*30030*/  LDL.LU R165, [R1+0x930] ;  /* 0x0009300001a57983 */ /* 0x000ee40000300800 */
[----:B------:R-:W-:Y:S02]  /*30040*/  PRMT R158, R14, 0x3340, R13 ;  /* 0x000033400e9e7816 */ /* 0x000fe4000000000d */
[----:B--2---:R-:W-:Y:S02]  /*30050*/  LOP3.LUT R3, R117, 0xffff, RZ, 0xc0, !PT ;  /* 0x0000ffff75037812 */ /* 0x004fe400078ec0ff */
[----:B------:R-:W2:Y:S01]  /*30060*/  LDL.LU R117, [R1+0x944] ;  /* 0x0009440001757983 */ /* 0x000ea20000300800 */
[----:B----4-:R-:W-:-:S03]  /*30070*/  LOP3.LUT R14, R233, 0xffff, RZ, 0xc0, !PT ;  /* 0x0000ffffe90e7812 */ /* 0x010fc600078ec0ff */
[----:B------:R-:W4:Y:S01]  /*30080*/  LDL.LU R233, [R1+0x93c] ;  /* 0x00093c0001e97983 */ /* 0x000f220000300800 */
[----:B------:R-:W-:Y:S02]  /*30090*/  PRMT R160, R12, 0x3340, R3 ;  /* 0x000033400ca07816 */ /* 0x000fe40000000003 */
[----:B------:R-:W-:Y:S02]  /*300a0*/  LOP3.LUT R12, R162, 0xffff, RZ, 0xc0, !PT ;  /* 0x0000ffffa20c7812 */ /* 0x000fe400078ec0ff */
[----:B------:R-:W4:Y:S01]  /*300b0*/  LDL.LU R162, [R1+0x934] ;  /* 0x0009340001a27983 */ /* 0x000f220000300800 */
[----:B------:R-:W-:-:S03]  /*300c0*/  LOP3.LUT R13, R164, 0xffff, RZ, 0xc0, !PT ;  /* 0x0000ffffa40d7812 */ /* 0x000fc600078ec0ff */
[----:B------:R-:W4:Y:S04]  /*300d0*/  LDL.LU R164, [R1+0x92c] ;  /* 0x00092c0001a47983 */ /* 0x000f280000300800 */
[----:B------:R-:W4:Y:S01]  /*300e0*/  LDL.LU R155, [R1+0x928] ;  /* 0x00092800019b7983 */ /* 0x000f220000300800 */
[----:B------:R-:W-:Y:S02]  /*300f0*/  LOP3.LUT R3, R166, 0xffff, RZ, 0xc0, !PT ;  /* 0x0000ffffa6037812 */ /* 0x000fe400078ec0ff */
[----:B------:R-:W-:Y:S01]  /*30100*/  PRMT R142, R14, 0x3340, R13 ;  /* 0x000033400e8e7816 */ /* 0x000fe2000000000d */
[----:B------:R-:W4:Y:S01]  /*30110*/  LDL.LU R166, [R1+0x920] ;  /* 0x0009200001a67983 */ /* 0x000f220000300800 */
[----:B------:R-:W-:-:S03]  /*30120*/  LOP3.LUT R14, R99, 0xffff, RZ, 0xc0, !PT ;  /* 0x0000ffff630e7812 */ /* 0x000fc600078ec0ff */
[----:B------:R-:W4:Y:S04]  /*30130*/  LDL.LU R99, [R1+0x918] ;  /* 0x0009180001637983 */ /* 0x000f280000300800 */
[----:B------:R-:W4:Y:S01]  /*30140*/  LDL.LU R115, [R1+0x910] ;  /* 0x0009100001737983 */ /* 0x000f220000300800 */
[----:B------:R-:W-:Y:S02]  /*30150*/  PRMT R144, R12, 0x3340, R3 ;  /* 0x000033400c907816 */ /* 0x000fe40000000003 */
[----:B------:R-:W-:Y:S02]  /*30160*/  LOP3.LUT R12, R154, 0xffff, RZ, 0xc0, !PT ;  /* 0x0000ffff9a0c7812 */ /* 0x000fe400078ec0ff */
[----:B------:R-:W4:Y:S01]  /*30170*/  LDL.LU R154, [R1+0x924] ;  /* 0x00092400019a7983 */ /* 0x000f220000300800 */
[----:B------:R-:W-:-:S02]  /*30180*/  LOP3.LUT R3, R159, 0xffff, RZ, 0xc0, !PT ;  /* 0x0000ffff9f037812 */ /* 0x000fc400078ec0ff */
[----:B------:R-:W-:Y:S01]  /*30190*/  LOP3.LUT R13, R157, 0xffff, RZ, 0xc0, !PT ;  /* 0x0000ffff9d0d7812 */ /* 0x000fe200078ec0ff */
[----:B------:R-:W4:Y:S01]  /*301a0*/  LDL.LU R91, [R1+0x91c] ;  /* 0x00091c00015b7983 */ /* 0x000f220000300800 */
[----:B------:R-:W-:Y:S02]  /*301b0*/  PRMT R159, R12, 0x3340, R3 ;  /* 0x000033400c9f7816 */ /* 0x000fe40000000003 */
[----:B------:R-:W-:Y:S02]  /*301c0*/  PRMT R157, R14, 0x3340, R13 ;  /* 0x000033400e9d7816 */ /* 0x000fe4000000000d */
[----:B------:R-:W-:Y:S02]  /*301d0*/  LOP3.LUT R12, R161, 0xffff, RZ, 0xc0, !PT ;  /* 0x0000ffffa10c7812 */ /* 0x000fe400078ec0ff */
[----:B------:R-:W-:Y:S01]  /*301e0*/  LOP3.LUT R14, R153, 0xffff, RZ, 0xc0, !PT ;  /* 0x0000ffff990e7812 */ /* 0x000fe200078ec0ff */
        /* <DEDUP_REMOVED lines=8> */
[----:B------:R-:W2:Y:S01]  /*30270*/  LDL.LU R117, [R1+0x900] ;  /* 0x0009000001757983 */ /* 0x000ea20000300800 */
[----:B----4-:R-:W-:-:S03]  /*30280*/  LOP3.LUT R12, R233, 0xffff, RZ, 0xc0, !PT ;  /* 0x0000ffffe90c7812 */ /* 0x010fc600078ec0ff */
[----:B------:R-:W4:Y:S04]  /*30290*/  LDL.LU R233, [R1+0x8f8] ;  /* 0x0008f80001e97983 */ /* 0x000f280000300800 */
[----:B------:R-:W4:Y:S01]  /*302a0*/  LDL.LU R152, [R1+0x8f0] ;  /* 0x0008f00001987983 */ /* 0x000f220000300800 */
[----:B------:R-:W-:-:S03]  /*302b0*/  LOP3.LUT R13, R162, 0xffff, RZ, 0xc0, !PT ;  /* 0x0000ffffa20d7812 */ /* 0x000fc600078ec0ff */
[----:B------:R-:W4:Y:S01]  /*302c0*/  LDL.LU R153, [R1+0x904] ;  /* 0x0009040001997983 */ /* 0x000f220000300800 */
[----:B------:R-:W-:Y:S02]  /*302d0*/  LOP3.LUT R3, R164, 0xffff, RZ, 0xc0, !PT ;  /* 0x0000ffffa4037812 */ /* 0x000fe400078ec0ff */
[----:B------:R-:W-:Y:S02]  /*302e0*/  PRMT R162, R14, 0x3340, R13 ;  /* 0x000033400ea27816 */ /* 0x000fe4000000000d */
[----:B------:R-:W-:Y:S02]  /*302f0*/  LOP3.LUT R14, R155, 0xffff, RZ, 0xc0, !PT ;  /* 0x0000ffff9b0e7812 */ /* 0x000fe400078ec0ff */
        /* <DEDUP_REMOVED lines=8> */
[----:B------:R-:W4:Y:S04]  /*30380*/  LDL.LU R108, [R1+0x8e0] ;  /* 0x0008e000016c7983 */ /* 0x000f280000300800 */
[----:B------:R-:W4:Y:S01]  /*30390*/  LDL.LU R115, [R1+0x8d8] ;  /* 0x0008d80001737983 */ /* 0x000f220000300800 */
[----:B------:R-:W-:Y:S02]  /*303a0*/  PRMT R146, R14, 0x3340, R13 ;  /* 0x000033400e927816 */ /* 0x000fe4000000000d */
[----:B------:R-:W-:Y:S02]  /*303b0*/  LOP3.LUT R14, R154, 0xffff, RZ, 0xc0, !PT ;  /* 0x0000ffff9a0e7812 */ /* 0x000fe400078ec0ff */
[----:B------:R-:W4:Y:S04]  /*303c0*/  LDL.LU R154, [R1+0x8d0] ;  /* 0x0008d000019a7983 */ /* 0x000f280000300800 */
[----:B------:R-:W4:Y:S01]  /*303d0*/  LDL.LU R16, [R1+0x8e4] ;  /* 0x0008e40001107983 */ /* 0x000f220000300800 */
[----:B------:R-:W-:-:S02]  /*303e0*/  PRMT R148, R12, 0x3340, R3 ;  /* 0x000033400c947816 */ /* 0x000fc40000000003 */
[----:B------:R-:W-:Y:S02]  /*303f0*/  LOP3.LUT R13, R161, 0xffff, RZ, 0xc0, !PT ;  /* 0x0000ffffa10d7812 */ /* 0x000fe400078ec0ff */
[----:B------:R-:W-:Y:S02]  /*30400*/  LOP3.LUT R12, R91, 0xffff, RZ, 0xc0, !PT ;  /* 0x0000ffff5b0c7812 */ /* 0x000fe400078ec0ff */
[----:B------:R-:W-:Y:S02]  /*30410*/  LOP3.LUT R3, R163, 0xffff, RZ, 0xc0, !PT ;  /* 0x0000ffffa3037812 */ /* 0x000fe400078ec0ff */
[----:B------:R-:W-:Y:S02]  /*30420*/  PRMT R161, R14, 0x3340, R13 ;  /* 0x000033400ea17816 */ /* 0x000fe4000000000d */
[----:B------:R-:W-:Y:S02]  /*30430*/  PRMT R163, R12, 0x3340, R3 ;  /* 0x000033400ca37816 */ /* 0x000fe40000000003 */
[----:B---3--:R-:W-:-:S02]  /*30440*/  LOP3.LUT R14, R165, 0xffff, RZ, 0xc0, !PT ;  /* 0x0000ffffa50e7812 */ /* 0x008fc400078ec0ff */
[----:B------:R-:W3:Y:S01]  /*30450*/  LDL.LU R165, [R1+0x8dc] ;  /* 0x0008dc0001a57983 */ /* 0x000ee20000300800 */
[----:B--2---:R-:W-:-:S03]  /*30460*/  LOP3.LUT R12, R117, 0xffff, RZ, 0xc0, !PT ;  /* 0x0000ffff750c7812 */ /* 0x004fc600078ec0ff */
[----:B------:R-:W2:Y:S01]  /*30470*/  LDL.LU R117, [R1+0x8d4] ;  /* 0x0008d40001757983 */ /* 0x000ea20000300800 */
[----:B----4-:R-:W-:-:S03]  /*30480*/  LOP3.LUT R13, R233, 0xffff, RZ, 0xc0, !PT ;  /* 0x0000ffffe90d7812 */ /* 0x010fc600078ec0ff */
[----:B------:R-:W4:Y:S01]  /*30490*/  LDL.LU R233, [R1+0x8cc] ;  /* 0x0008cc0001e97983 */ /* 0x000f220000300800 */
[----:B------:R-:W-:-:S03]  /*304a0*/  LOP3.LUT R3, R152, 0xffff, RZ, 0xc0, !PT ;  /* 0x0000ffff98037812 */ /* 0x000fc600078ec0ff */
[----:B------:R-:W4:Y:S01]  /*304b0*/  LDL.LU R43, [R1+0x8c8] ;  /* 0x0008c800012b7983 */ /* 0x000f220000300800 */
[----:B------:R-:W-:Y:S02]  /*304c0*/  PRMT R91, R14, 0x3340, R13 ;  /* 0x000033400e5b7816 */ /* 0x000fe4000000000d */
[----:B------:R-:W-:Y:S01]  /*304d0*/  LOP3.LUT R14, R153, 0xffff, RZ, 0xc0, !PT ;  /* 0x0000ffff990e7812 */ /* 0x000fe200078ec0ff */
[----:B------:R-:W4:Y:S04]  /*304e0*/  LDL.LU R45, [R1+0x8c0] ;  /* 0x0008c000012d7983 */ /* 0x000f280000300800 */
[----:B------:R-:W4:Y:S01]  /*304f0*/  LDL.LU R153, [R1+0x8b8] ;  /* 0x0008b80001997983 */ /* 0x000f220000300800 */
[----:B------:R-:W-:Y:S02]  /*30500*/  PRMT R152, R12, 0x3340, R3 ;  /* 0x000033400c987816 */ /* 0x000fe40000000003 */
[----:B------:R-:W-:-:S02]  /*30510*/  LOP3.LUT R12, R155, 0xffff, RZ, 0xc0, !PT ;  /* 0x0000ffff9b0c7812 */ /* 0x000fc400078ec0ff */
        /* <DEDUP_REMOVED lines=8> */
[----:B------:R-:W-:Y:S01]  /*305a0*/  LOP3.LUT R13, R115, 0xffff, RZ, 0xc0, !PT ;  /* 0x0000ffff730d7812 */ /* 0x000fe200078ec0ff */
[----:B------:R-:W4:Y:S04]  /*305b0*/  LDL.LU R17, [R1+0x8a0] ;  /* 0x0008a00001117983 */ /* 0x000f280000300800 */
[----:B------:R-:W4:Y:S01]  /*305c0*/  LDL.LU R115, [R1+0x898] ;  /* 0x0008980001737983 */ /* 0x000f220000300800 */
[----:B------:R-:W-:-:S02]  /*305d0*/  PRMT R99, R12, 0x3340, R3 ;  /* 0x000033400c637816 */ /* 0x000fc40000000003 */
[----:B------:R-:W-:Y:S02]  /*305e0*/  LOP3.LUT R3, R154, 0xffff, RZ, 0xc0, !PT ;  /* 0x0000ffff9a037812 */ /* 0x000fe400078ec0ff */
[----:B------:R-:W-:Y:S01]  /*305f0*/  PRMT R150, R14, 0x3340, R13 ;  /* 0x000033400e967816 */ /* 0x000fe2000000000d */
[----:B------:R-:W4:Y:S01]  /*30600*/  LDL.LU R154, [R1+0x890] ;  /* 0x00089000019a7983 */ /* 0x000f220000300800 */
[----:B------:R-:W-:-:S03]  /*30610*/  LOP3.LUT R14, R16, 0xffff, RZ, 0xc0, !PT ;  /* 0x0000ffff100e7812 */ /* 0x000fc600078ec0ff */
[----:B------:R-:W4:Y:S01]  /*30620*/  LDL.LU R16, [R1+0x8a4] ;  /* 0x0008a40001107983 */ /* 0x000f220000300800 */
[----:B------:R-:W-:-:S03]  /*30630*/  LOP3.LUT R12, R108, 0xffff, RZ, 0xc0, !PT ;  /* 0x0000ffff6c0c7812 */ /* 0x000fc600078ec0ff */
[----:B------:R-:W4:Y:S01]  /*30640*/  LDL.LU R47, [R1+0x89c] ;  /* 0x00089c00012f7983 */ /* 0x000f220000300800 */
[----:B------:R-:W-:Y:S02]  /*30650*/  PRMT R108, R12, 0x3340, R3 ;  /* 0x000033400c6c7816 */ /* 0x000fe40000000003 */
[----:B---3--:R-:W-:Y:S02]  /*30660*/  LOP3.LUT R12, R165, 0xffff, RZ, 0xc0, !PT ;  /* 0x0000ffffa50c7812 */ /* 0x008fe400078ec0ff */
[----:B--2---:R-:W-:Y:S02]  /*30670*/  LOP3.LUT R13, R117, 0xffff, RZ, 0xc0, !PT ;  /* 0x0000ffff750d7812 */ /* 0x004fe400078ec0ff */
[----:B----4-:R-:W-:Y:S02]  /*30680*/  LOP3.LUT R3, R233, 0xffff, RZ, 0xc0, !PT ;  /* 0x0000ffffe9037812 */ /* 0x010fe400078ec0ff */
[----:B------:R-:W2:Y:S01]  /*30690*/  LDL.LU R233, [R1+0x894] ;  /* 0x0008940001e97983 */ /* 0x000ea20000300800 */
[----:B------:R-:W-:-:S02]  /*306a0*/  PRMT R165, R14, 0x3340, R13 ;  /* 0x000033400ea57816 */ /* 0x000fc4000000000d */
[----:B------:R-:W-:Y:S02]  /*306b0*/  PRMT R117, R12, 0x3340, R3 ;  /* 0x000033400c757816 */ /* 0x000fe40000000003 */
[----:B------:R-:W-:Y:S02]  /*306c0*/  LOP3.LUT R14, R43, 0xffff, RZ, 0xc0, !PT ;  /* 0x0000ffff2b0e7812 */ /* 0x000fe400078ec0ff */
[----:B------:R-:W-:Y:S01]  /*306d0*/  LOP3.LUT R13, R153, 0xffff, RZ, 0xc0, !PT ;  /* 0x0000ffff990d7812 */ /* 0x000fe200078ec0ff */
[----:B------:R-:W3:Y:S01]  /*306e0*/  LDL.LU R43, [R1+0x888] ;  /* 0x00088800012b7983 */ /* 0x000ee20000300800 */
[----:B------:R-:W-:-:S03]  /*306f0*/  LOP3.LUT R12, R45, 0xffff, RZ, 0xc0, !PT ;  /* 0x0000ffff2d0c7812 */ /* 0x000fc600078ec0ff */
[----:B------:R-:W4:Y:S01]  /*30700*/  LDL.LU R45, [R1+0x880] ;  /* 0x00088000012d7983 */ /* 0x000f220000300800 */
[----:B------:R-:W-:Y:S02]  /*30710*/  LOP3.LUT R3, R155, 0xffff, RZ, 0xc0, !PT ;  /* 0x0000ffff9b037812 */ /* 0x000fe400078ec0ff */
[----:B------:R-:W-:Y:S02]  /*30720*/  PRMT R153, R14, 0x3340, R13 ;  /* 0x000033400e997816 */ /* 0x000fe4000000000d */
[----:B------:R-:W-:Y:S02]  /*30730*/  LOP3.LUT R14, R44, 0xffff, RZ, 0xc0, !PT ;  /* 0x0000ffff2c0e7812 */ /* 0x000fe400078ec0ff */
[----:B------:R-:W-:Y:S01]  /*30740*/  LOP3.LUT R13, R229, 0xffff, RZ, 0xc0, !PT ;  /* 0x0000ffffe50d7812 */ /* 0x000fe200078ec0ff */
[----:B------:R-:W4:Y:S01]  /*30750*/  LDL.LU R44, [R1+0x884] ;  /* 0x00088400012c7983 */ /* 0x000f220000300800 */
[----:B------:R-:W-:Y:S02]  /*30760*/  PRMT R155, R12, 0x3340, R3 ;  /* 0x000033400c9b7816 */ /* 0x000fe40000000003 */
[----:B------:R-:W-:-:S02]  /*30770*/  LOP3.LUT R3, R168, 0xffff, RZ, 0xc0, !PT ;  /* 0x0000ffffa8037812 */ /* 0x000fc400078ec0ff */
[----:B------:R-:W-:Y:S02]  /*30780*/  LOP3.LUT R12, R57, 0xffff, RZ, 0xc0, !PT ;  /* 0x0000ffff390c7812 */ /* 0x000fe400078ec0ff */
[----:B------:R-:W-:Y:S01]  /*30790*/  PRMT R168, R14, 0x3340, R13 ;  /* 0x000033400ea87816 */ /* 0x000fe2000000000d */
[----:B------:R-:W4:Y:S01]  /*307a0*/  LDL.LU R57, [R1+0x87c] ;  /* 0x00087c0001397983 */ /* 0x000f220000300800 */
[----:B------:R-:W-:Y:S02]  /*307b0*/  LOP3.LUT R14, R15, 0xffff, RZ, 0xc0, !PT ;  /* 0x0000ffff0f0e7812 */ /* 0x000fe400078ec0ff */
[----:B------:R-:W-:Y:S01]  /*307c0*/  LOP3.LUT R13, R115, 0xffff, RZ, 0xc0, !PT ;  /* 0x0000ffff730d7812 */ /* 0x000fe200078ec0ff */
[----:B------:R-:W4:Y:S01]  /*307d0*/  LDL.LU R15, [R1+0x868] ;  /* 0x00086800010f7983 */ /* 0x000f220000300800 */
[----:B------:R-:W-:Y:S02]  /*307e0*/  PRMT R229, R12, 0x3340, R3 ;  /* 0x000033400ce57816 */ /* 0x000fe40000000003 */
[----:B------:R-:W-:-:S02]  /*307f0*/  LOP3.LUT R12, R17, 0xffff, RZ, 0xc0, !PT ;  /* 0x0000ffff110c7812 */ /* 0x000fc400078ec0ff */
[----:B------:R-:W-:Y:S01]  /*30800*/  PRMT R115, R14, 0x3340, R13 ;  /* 0x000033400e737816 */ /* 0x000fe2000000000d */
[----:B------:R-:W4:Y:S01]  /*30810*/  LDL.LU R17, [R1+0x860] ;  /* 0x0008600001117983 */ /* 0x000f220000300800 */
[----:B------:R-:W-:-:S03]  /*30820*/  LOP3.LUT R14, R16, 0xffff, RZ, 0xc0, !PT ;  /* 0x0000ffff100e7812 */ /* 0x000fc600078ec0ff */
[----:B------:R-:W4:Y:S01]  /*30830*/  LDL.LU R16, [R1+0x864] ;  /* 0x0008640001107983 */ /* 0x000f220000300800 */
[----:B------:R-:W-:-:S04]  /*30840*/  LOP3.LUT R3, R154, 0xffff, RZ, 0xc0, !PT ;  /* 0x0000ffff9a037812 */ /* 0x000fc800078ec0ff */
[----:B------:R-:W-:Y:S02]  /*30850*/  PRMT R154, R12, 0x3340, R3 ;  /* 0x000033400c9a7816 */ /* 0x000fe40000000003 */
[----:B------:R-:W-:Y:S02]  /*30860*/  LOP3.LUT R12, R47, 0xffff, RZ, 0xc0, !PT ;  /* 0x0000ffff2f0c7812 */ /* 0x000fe400078ec0ff */
[----:B------:R-:W-:Y:S01]  /*30870*/  LOP3.LUT R3, R231, 0xffff, RZ, 0xc0, !PT ;  /* 0x0000ffffe7037812 */ /* 0x000fe200078ec0ff */
[----:B------:R-:W4:Y:S03]  /*30880*/  LDL.LU R47, [R1+0x85c] ;  /* 0x00085c00012f7983 */ /* 0x000f260000300800 */
[----:B------:R-:W-:Y:S02]  /*30890*/  PRMT R231, R12, 0x3340, R3 ;  /* 0x000033400ce77816 */ /* 0x000fe40000000003 */
[----:B------:R-:W-:-:S02]  /*308a0*/  LOP3.LUT R3, R0, 0xffff, RZ, 0xc0, !PT ;  /* 0x0000ffff00037812 */ /* 0x000fc400078ec0ff */
[----:B--2---:R-:W-:-:S04]  /*308b0*/  LOP3.LUT R13, R233, 0xffff, RZ, 0xc0, !PT ;  /* 0x0000ffffe90d7812 */ /* 0x004fc800078ec0ff */
[----:B------:R-:W-:Y:S02]  /*308c0*/  PRMT R233, R14, 0x3340, R13 ;  /* 0x000033400ee97816 */ /* 0x000fe4000000000d */
[----:B---3--:R-:W-:Y:S02]  /*308d0*/  LOP3.LUT R14, R43, 0xffff, RZ, 0xc0, !PT ;  /* 0x0000ffff2b0e7812 */ /* 0x008fe400078ec0ff */
[----:B------:R-:W-:Y:S01]  /*308e0*/  LOP3.LUT R13, R232, 0xffff, RZ, 0xc0, !PT ;  /* 0x0000ffffe80d7812 */ /* 0x000fe200078ec0ff */
[----:B------:R-:W2:Y:S01]  /*308f0*/  LDL.LU R43, [R1+0x848] ;  /* 0x00084800012b7983 */ /* 0x000ea20000300800 */
[----:B----4-:R-:W-:-:S03]  /*30900*/  LOP3.LUT R12, R45, 0xffff, RZ, 0xc0, !PT ;  /* 0x0000ffff2d0c7812 */ /* 0x010fc600078ec0ff */
[----:B------:R-:W3:Y:S01]  /*30910*/  LDL.LU R45, [R1+0x840] ;  /* 0x00084000012d7983 */ /* 0x000ee20000300800 */
[----:B------:R-:W-:Y:S02]  /*30920*/  PRMT R0, R14, 0x3340, R13 ;  /* 0x000033400e007816 */ /* 0x000fe4000000000d */
[----:B------:R-:W-:Y:S02]  /*30930*/  LOP3.LUT R13, R228, 0xffff, RZ, 0xc0, !PT ;  /* 0x0000ffffe40d7812 */ /* 0x000fe400078ec0ff */
[----:B------:R-:W-:Y:S02]  /*30940*/  LOP3.LUT R14, R44, 0xffff, RZ, 0xc0, !PT ;  /* 0x0000ffff2c0e7812 */ /* 0x000fe400078ec0ff */
        /* <DEDUP_REMOVED lines=15> */
[----:B------:R-:W-:Y:S02]  /*30a40*/  LOP3.LUT R3, R225, 0xffff, RZ, 0xc0, !PT ;  /* 0x0000ffffe1037812 */ /* 0x000fe400078ec0ff */
[----:B------:R-:W-:Y:S02]  /*30a50*/  LOP3.LUT R13, R230, 0xffff, RZ, 0xc0, !PT ;  /* 0x0000ffffe60d7812 */ /* 0x000fe400078ec0ff */
[----:B------:R-:W-:Y:S02]  /*30a60*/  PRMT R225, R12, 0x3340, R3 ;  /* 0x000033400ce17816 */ /* 0x000fe40000000003 */
[----:B------:R-:W-:Y:S02]  /*30a70*/  LOP3.LUT R12, R47, 0xffff, RZ, 0xc0, !PT ;  /* 0x0000ffff2f0c7812 */ /* 0x000fe400078ec0ff */
[----:B------:R-:W-:Y:S01]  /*30a80*/  LOP3.LUT R3, R205, 0xffff, RZ, 0xc0, !PT ;  /* 0x0000ffffcd037812 */ /* 0x000fe200078ec0ff */
[----:B------:R-:W4:Y:S01]  /*30a90*/  LDL.LU R47, [R1+0x81c] ;  /* 0x00081c00012f7983 */ /* 0x000f220000300800 */
[----:B------:R-:W-:-:S02]  /*30aa0*/  PRMT R230, R14, 0x3340, R13 ;  /* 0x000033400ee67816 */ /* 0x000fc4000000000d */
[----:B------:R-:W-:Y:S02]  /*30ab0*/  LOP3.LUT R13, R10, 0xffff, RZ, 0xc0, !PT ;  /* 0x0000ffff0a0d7812 */ /* 0x000fe400078ec0ff */
[----:B------:R-:W-:Y:S02]  /*30ac0*/  PRMT R205, R12, 0x3340, R3 ;  /* 0x000033400ccd7816 */ /* 0x000fe40000000003 */
[----:B------:R-:W-:Y:S02]  /*30ad0*/  LOP3.LUT R3, R2, 0xffff, RZ, 0xc0, !PT ;  /* 0x0000ffff02037812 */ /* 0x000fe400078ec0ff */
[----:B--2---:R-:W-:Y:S02]  /*30ae0*/  LOP3.LUT R14, R43, 0xffff, RZ, 0xc0, !PT ;  /* 0x0000ffff2b0e7812 */ /* 0x004fe400078ec0ff */
[----:B------:R-:W2:Y:S01]  /*30af0*/  LDL.LU R43, [R1+0x808] ;  /* 0x00080800012b7983 */ /* 0x000ea20000300800 */
[----:B---3--:R-:W-:-:S03]  /*30b00*/  LOP3.LUT R12, R45, 0xffff, RZ, 0xc0, !PT ;  /* 0x0000ffff2d0c7812 */ /* 0x008fc600078ec0ff */
[----:B------:R-:W3:Y:S01]  /*30b10*/  LDL.LU R45, [R1+0x800] ;  /* 0x00080000012d7983 */ /* 0x000ee20000300800 */
[----:B------:R-:W-:Y:S02]  /*30b20*/  PRMT R2, R14, 0x3340, R13 ;  /* 0x000033400e027816 */ /* 0x000fe4000000000d */
[----:B------:R-:W-:Y:S02]  /*30b30*/  LOP3.LUT R13, R202, 0xffff, RZ, 0xc0, !PT ;  /* 0x0000ffffca0d7812 */ /* 0x000fe400078ec0ff */
[----:B----4-:R-:W-:Y:S02]  /*30b40*/  LOP3.LUT R14, R44, 0xffff, RZ, 0xc0, !PT ;  /* 0x0000ffff2c0e7812 */ /* 0x010fe400078ec0ff */
        /* <DEDUP_REMOVED lines=32> */
[----:B------:R-:W4:Y:S04]  /*30d50*/  LDL.LU R44, [R1+0x7c4] ;  /* 0x0007c400012c7983 */ /* 0x000f280000300800 */
[----:B------:R-:W4:Y:S01]  /*30d60*/  LDL.LU R42, [R1+0x7bc] ;  /* 0x0007bc00012a7983 */ /* 0x000f220000300800 */
[----:B------:R-:W-:-:S02]  /*30d70*/  PRMT R215, R12, 0x3340, R3 ;  /* 0x000033400cd77816 */ /* 0x000fc40000000003 */
[----:B------:R-:W-:Y:S02]  /*30d80*/  LOP3.LUT R12, R57, 0xffff, RZ, 0xc0, !PT ;  /* 0x0000ffff390c7812 */ /* 0x000fe400078ec0ff */
[----:B------:R-:W-:Y:S02]  /*30d90*/  LOP3.LUT R3, R200, 0xffff, RZ, 0xc0, !PT ;  /* 0x0000ffffc8037812 */ /* 0x000fe400078ec0ff */
[----:B------:R-:W-:Y:S02]  /*30da0*/  PRMT R213, R14, 0x3340, R13 ;  /* 0x000033400ed57816 */ /* 0x000fe4000000000d */
[----:B------:R-:W-:Y:S01]  /*30db0*/  LOP3.LUT R14, R15, 0xffff, RZ, 0xc0, !PT ;  /* 0x0000ffff0f0e7812 */ /* 0x000fe200078ec0ff */
[----:B------:R-:W4:Y:S01]  /*30dc0*/  LDL.LU R57, [R1+0x7a8] ;  /* 0x0007a80001397983 */ /* 0x000f220000300800 */
[----:B------:R-:W-:-:S03]  /*30dd0*/  LOP3.LUT R13, R7, 0xffff, RZ, 0xc0, !PT ;  /* 0x0000ffff070d7812 */ /* 0x000fc600078ec0ff */
[----:B------:R-:W4:Y:S01]  /*30de0*/  LDL.LU R15, [R1+0x7a0] ;  /* 0x0007a000010f7983 */ /* 0x000f220000300800 */
[----:B------:R-:W-:Y:S02]  /*30df0*/  PRMT R200, R12, 0x3340, R3 ;  /* 0x000033400cc87816 */ /* 0x000fe40000000003 */
[----:B------:R-:W-:Y:S02]  /*30e00*/  LOP3.LUT R12, R17, 0xffff, RZ, 0xc0, !PT ;  /* 0x0000ffff110c7812 */ /* 0x000fe400078ec0ff */
[----:B------:R-:W-:Y:S02]  /*30e10*/  PRMT R7, R14, 0x3340, R13 ;  /* 0x000033400e077816 */ /* 0x000fe4000000000d */
[----:B------:R-:W-:Y:S01]  /*30e20*/  LOP3.LUT R14, R16, 0xffff, RZ, 0xc0, !PT ;  /* 0x0000ffff100e7812 */ /* 0x000fe200078ec0ff */
[----:B------:R-:W4:Y:S04]  /*30e30*/  LDL.LU R17, [R1+0x7a4] ;  /* 0x0007a40001117983 */ /* 0x000f280000300800 */
[----:B------:R-:W4:Y:S01]  /*30e40*/  LDL.LU R16, [R1+0x79c] ;  /* 0x00079c0001107983 */ /* 0x000f220000300800 */
[----:B------:R-:W-:-:S02]  /*30e50*/  LOP3.LUT R3, R5, 0xffff, RZ, 0xc0, !PT ;  /* 0x0000ffff05037812 */ /* 0x000fc400078ec0ff */
[----:B------:R-:W-:Y:S02]  /*30e60*/  LOP3.LUT R13, R214, 0xffff, RZ, 0xc0, !PT ;  /* 0x0000ffffd60d7812 */ /* 0x000fe400078ec0ff */
[----:B------:R-:W-:Y:S02]  /*30e70*/  PRMT R5, R12, 0x3340, R3 ;  /* 0x000033400c057816 */ /* 0x000fe40000000003 */
[----:B------:R-:W-:Y:S02]  /*30e80*/  LOP3.LUT R12, R47, 0xffff, RZ, 0xc0, !PT ;  /* 0x0000ffff2f0c7812 */ /* 0x000fe400078ec0ff */
[----:B------:R-:W-:Y:S02]  /*30e90*/  LOP3.LUT R3, R201, 0xffff, RZ, 0xc0, !PT ;  /* 0x0000ffffc9037812 */ /* 0x000fe400078ec0ff */
[----:B------:R-:W-:Y:S02]  /*30ea0*/  PRMT R214, R14, 0x3340, R13 ;  /* 0x000033400ed67816 */ /* 0x000fe4000000000d */
[----:B------:R-:W-:Y:S01]  /*30eb0*/  LOP3.LUT R13, R211, 0xffff, RZ, 0xc0, !PT ;  /* 0x0000ffffd30d7812 */ /* 0x000fe200078ec0ff */
[----:B------:R-:W4:Y:S01]  /*30ec0*/  LDL.LU R47, [R1+0x780] ;  /* 0x00078000012f7983 */ /* 0x000f220000300800 */
[----:B------:R-:W-:-:S02]  /*30ed0*/  PRMT R201, R12, 0x3340, R3 ;  /* 0x000033400cc97816 */ /* 0x000fc40000000003 */
[----:B------:R-:W-:Y:S02]  /*30ee0*/  LOP3.LUT R3, R209, 0xffff, RZ, 0xc0, !PT ;  /* 0x0000ffffd1037812 */ /* 0x000fe400078ec0ff */
[----:B--2---:R-:W-:Y:S02]  /*30ef0*/  LOP3.LUT R14, R43, 0xffff, RZ, 0xc0, !PT ;  /* 0x0000ffff2b0e7812 */ /* 0x004fe400078ec0ff */
[----:B---3--:R-:W-:Y:S01]  /*30f00*/  LOP3.LUT R12, R45, 0xffff, RZ, 0xc0, !PT ;  /* 0x0000ffff2d0c7812 */ /* 0x008fe200078ec0ff */
[----:B------:R-:W2:Y:S01]  /*30f10*/  LDL.LU R43, [R1+0x774] ;  /* 0x00077400012b7983 */ /* 0x000ea20000300800 */
[----:B------:R-:W-:Y:S02]  /*30f20*/  PRMT R211, R14, 0x3340, R13 ;  /* 0x000033400ed37816 */ /* 0x000fe4000000000d */
[----:B------:R-:W-:Y:S02]  /*30f30*/  LOP3.LUT R13, R207, 0xffff, RZ, 0xc0, !PT ;  /* 0x0000ffffcf0d7812 */ /* 0x000fe400078ec0ff */
[----:B------:R-:W-:-:S02]  /*30f40*/  PRMT R209, R12, 0x3340, R3 ;  /* 0x000033400cd17816 */ /* 0x000fc40000000003 */
[----:B----4-:R-:W-:Y:S01]  /*30f50*/  LOP3.LUT R14, R44, 0xffff, RZ, 0xc0, !PT ;  /* 0x0000ffff2c0e7812 */ /* 0x010fe200078ec0ff */
[----:B------:R-:W3:Y:S01]  /*30f60*/  LDL.LU R45, [R1+0x77c] ;  /* 0x00077c00012d7983 */ /* 0x000ee20000300800 */
[----:B------:R-:W-:Y:S02]  /*30f70*/  LOP3.LUT R12, R42, 0xffff, RZ, 0xc0, !PT ;  /* 0x0000ffff2a0c7812 */ /* 0x000fe400078ec0ff */
[----:B------:R-:W-:Y:S01]  /*30f80*/  LOP3.LUT R3, R198, 0xffff, RZ, 0xc0, !PT ;  /* 0x0000ffffc6037812 */ /* 0x000fe200078ec0ff */
[----:B------:R-:W4:Y:S01]  /*30f90*/  LDL.LU R44, [R1+0x770] ;  /* 0x00077000012c7983 */ /* 0x000f220000300800 */
[----:B------:R-:W-:Y:S02]  /*30fa0*/  PRMT R207, R14, 0x3340, R13 ;  /* 0x000033400ecf7816 */ /* 0x000fe4000000000d */
[----:B------:R-:W-:Y:S02]  /*30fb0*/  LOP3.LUT R13, R212, 0xffff, RZ, 0xc0, !PT ;  /* 0x0000ffffd40d7812 */ /* 0x000fe400078ec0ff */
[----:B------:R-:W-:-:S02]  /*30fc0*/  PRMT R198, R12, 0x3340, R3 ;  /* 0x000033400cc67816 */ /* 0x000fc40000000003 */
[----:B------:R-:W-:Y:S02]  /*30fd0*/  LOP3.LUT R14, R57, 0xffff, RZ, 0xc0, !PT ;  /* 0x0000ffff390e7812 */ /* 0x000fe400078ec0ff */
        /* <DEDUP_REMOVED lines=9> */
[----:B------:R-:W4:Y:S04]  /*31070*/  LDL.LU R16, [R1+0x738] ;  /* 0x0007380001107983 */ /* 0x000f280000300800 */
[----:B------:R-:W4:Y:S01]  /*31080*/  LDL.LU R41, [R1+0x710] ;  /* 0x0007100001297983 */ /* 0x000f220000300800 */
[----:B------:R-:W-:-:S02]  /*31090*/  LOP3.LUT R13, R208, 0xffff, RZ, 0xc0, !PT ;  /* 0x0000ffffd00d7812 */ /* 0x000fc400078ec0ff */
[----:B------:R-:W-:Y:S01]  /*310a0*/  LOP3.LUT R3, R199, 0xffff, RZ, 0xc0, !PT ;  /* 0x0000ffffc7037812 */ /* 0x000fe200078ec0ff */
[----:B------:R-:W4:Y:S04]  /*310b0*/  LDL.LU R49, [R1+0x704] ;  /* 0x0007040001317983 */ /* 0x000f280000300800 */
[----:B------:R-:W4:Y:S01]  /*310c0*/  LDL.LU R42, [R1+0x70c] ;  /* 0x00070c00012a7983 */ /* 0x000f220000300800 */
[----:B------:R-:W-:Y:S02]  /*310d0*/  PRMT R208, R14, 0x3340, R13 ;  /* 0x000033400ed07816 */ /* 0x000fe4000000000d */
[----:B------:R-:W-:Y:S02]  /*310e0*/  PRMT R199, R12, 0x3340, R3 ;  /* 0x000033400cc77816 */ /* 0x000fe40000000003 */
[----:B------:R-:W-:-:S02]  /*310f0*/  LOP3.LUT R14, R47, 0xffff, RZ, 0xc0, !PT ;  /* 0x0000ffff2f0e7812 */ /* 0x000fc400078ec0ff */
[----:B------:R-:W-:Y:S02]  /*31100*/  LOP3.LUT R13, R196, 0xffff, RZ, 0xc0, !PT ;  /* 0x0000ffffc40d7812 */ /* 0x000fe400078ec0ff */
[----:B------:R-:W-:Y:S01]  /*31110*/  LOP3.LUT R3, R194, 0xffff, RZ, 0xc0, !PT ;  /* 0x0000ffffc2037812 */ /* 0x000fe200078ec0ff */
[----:B------:R-:W4:Y:S01]  /*31120*/  LDL.LU R47, [R1+0x700] ;  /* 0x00070000012f7983 */ /* 0x000f220000300800 */
[----:B------:R-:W-:Y:S02]  /*31130*/  PRMT R196, R14, 0x3340, R13 ;  /* 0x000033400ec47816 */ /* 0x000fe4000000000d */
[----:B------:R-:W-:Y:S02]  /*31140*/  LOP3.LUT R13, R191, 0xffff, RZ, 0xc0, !PT ;  /* 0x0000ffffbf0d7812 */ /* 0x000fe400078ec0ff */
[----:B--2---:R-:W-:Y:S02]  /*31150*/  LOP3.LUT R12, R43, 0xffff, RZ, 0xc0, !PT ;  /* 0x0000ffff2b0c7812 */ /* 0x004fe400078ec0ff */
[----:B------:R-:W2:Y:S02]  /*31160*/  LDL.LU R43, [R1+0x6dc] ;  /* 0x0006dc00012b7983 */ /* 0x000ea40000300800 */
[----:B------:R-:W-:-:S02]  /*31170*/  PRMT R194, R12, 0x3340, R3 ;  /* 0x000033400cc27816 */ /* 0x000fc40000000003 */
[----:B---3--:R-:W-:Y:S02]  /*31180*/  LOP3.LUT R14, R45, 0xffff, RZ, 0xc0, !PT ;  /* 0x0000ffff2d0e7812 */ /* 0x008fe400078ec0ff */
[----:B------:R-:W-:Y:S01]  /*31190*/  LOP3.LUT R3, R167, 0xffff, RZ, 0xc0, !PT ;  /* 0x0000ffffa7037812 */ /* 0x000fe200078ec0ff */
[----:B------:R-:W3:Y:S01]  /*311a0*/  LDL.LU R45, [R1+0x6d0] ;  /* 0x0006d000012d7983 */ /* 0x000ee20000300800 */
[----:B----4-:R-:W-:-:S03]  /*311b0*/  LOP3.LUT R12, R44, 0xffff, RZ, 0xc0, !PT ;  /* 0x0000ffff2c0c7812 */ /* 0x010fc600078ec0ff */
[----:B------:R-:W4:Y:S01]  /*311c0*/  LDL.LU R44, [R1+0x6d8] ;  /* 0x0006d800012c7983 */ /* 0x000f220000300800 */
[----:B------:R-:W-:Y:S02]  /*311d0*/  PRMT R167, R14, 0x3340, R13 ;  /* 0x000033400ea77816 */ /* 0x000fe4000000000d */
[----:B------:R-:W-:Y:S02]  /*311e0*/  LOP3.LUT R13, R197, 0xffff, RZ, 0xc0, !PT ;  /* 0x0000ffffc50d7812 */ /* 0x000fe400078ec0ff */
[----:B------:R-:W-:Y:S02]  /*311f0*/  PRMT R191, R12, 0x3340, R3 ;  /* 0x000033400cbf7816 */ /* 0x000fe40000000003 */
[----:B------:R-:W-:Y:S02]  /*31200*/  LOP3.LUT R3, R195, 0xffff, RZ, 0xc0, !PT ;  /* 0x0000ffffc3037812 */ /* 0x000fe400078ec0ff */
[----:B------:R-:W-:Y:S02]  /*31210*/  LOP3.LUT R14, R57, 0xffff, RZ, 0xc0, !PT ;  /* 0x0000ffff390e7812 */ /* 0x000fe400078ec0ff */
[----:B------:R-:W-:Y:S01]  /*31220*/  LOP3.LUT R12, R15, 0xffff, RZ, 0xc0, !PT ;  /* 0x0000ffff0f0c7812 */ /* 0x000fe200078ec0ff */
[----:B------:R-:W4:Y:S04]  /*31230*/  LDL.LU R57, [R1+0x6cc] ;  /* 0x0006cc0001397983 */ /* 0x000f280000300800 */
[----:B------:R-:W4:Y:S01]  /*31240*/  LDL.LU R15, [R1+0x6a8] ;  /* 0x0006a800010f7983 */ /* 0x000f220000300800 */
[----:B------:R-:W-:-:S02]  /*31250*/  PRMT R197, R14, 0x3340, R13 ;  /* 0x000033400ec57816 */ /* 0x000fc4000000000d */
[----:B------:R-:W-:Y:S02]  /*31260*/  PRMT R195, R12, 0x3340, R3 ;  /* 0x000033400cc37816 */ /* 0x000fe40000000003 */
[----:B------:R-:W-:Y:S02]  /*31270*/  LOP3.LUT R14, R17, 0xffff, RZ, 0xc0, !PT ;  /* 0x0000ffff110e7812 */ /* 0x000fe400078ec0ff */
[----:B------:R-:W-:Y:S01]  /*31280*/  LOP3.LUT R12, R16, 0xffff, RZ, 0xc0, !PT ;  /* 0x0000ffff100c7812 */ /* 0x000fe200078ec0ff */
[----:B------:R-:W4:Y:S04]  /*31290*/  LDL.LU R17, [R1+0x6a0] ;  /* 0x0006a00001117983 */ /* 0x000f280000300800 */
[----:B------:R-:W4:Y:S01]  /*312a0*/  LDL.LU R16, [R1+0x6a4] ;  /* 0x0006a40001107983 */ /* 0x000f220000300800 */
[----:B------:R-:W-:-:S02]  /*312b0*/  LOP3.LUT R13, R193, 0xffff, RZ, 0xc0, !PT ;  /* 0x0000ffffc10d7812 */ /* 0x000fc400078ec0ff */
[----:B------:R-:W-:Y:S01]  /*312c0*/  LOP3.LUT R3, R192, 0xffff, RZ, 0xc0, !PT ;  /* 0x0000ffffc0037812 */ /* 0x000fe200078ec0ff */
[----:B------:R-:W4:Y:S04]  /*312d0*/  LDL.LU R38, [R1+0x220c] ;  /* 0x00220c0001267983 */ /* 0x000f280000300800 */
[----:B------:R-:W4:Y:S01]  /*312e0*/  LDL.LU R109, [R1+0x2208] ;  /* 0x00220800016d7983 */ /* 0x000f220000300800 */
[----:B------:R-:W-:Y:S02]  /*312f0*/  PRMT R193, R14, 0x3340, R13 ;  /* 0x000033400ec17816 */ /* 0x000fe4000000000d */
[----:B------:R-:W-:Y:S02]  /*31300*/  LOP3.LUT R14, R41, 0xffff, RZ, 0xc0, !PT ;  /* 0x0000ffff290e7812 */ /* 0x000fe400078ec0ff */
[----:B------:R-:W-:-:S02]  /*31310*/  LOP3.LUT R13, R189, 0xffff, RZ, 0xc0, !PT ;  /* 0x0000ffffbd0d7812 */ /* 0x000fc400078ec0ff */
[----:B------:R-:W-:Y:S02]  /*31320*/  PRMT R192, R12, 0x3340, R3 ;  /* 0x000033400cc07816 */ /* 0x000fe40000000003 */
[----:B------:R-:W-:Y:S02]  /*31330*/  LOP3.LUT R12, R49, 0xffff, RZ, 0xc0, !PT ;  /* 0x0000ffff310c7812 */ /* 0x000fe400078ec0ff */
[----:B------:R-:W-:Y:S02]  /*31340*/  LOP3.LUT R3, R151, 0xffff, RZ, 0xc0, !PT ;  /* 0x0000ffff97037812 */ /* 0x000fe400078ec0ff */
[----:B------:R-:W-:Y:S02]  /*31350*/  PRMT R189, R14, 0x3340, R13 ;  /* 0x000033400ebd7816 */ /* 0x000fe4000000000d */
[----:B------:R-:W-:Y:S02]  /*31360*/  LOP3.LUT R14, R42, 0xffff, RZ, 0xc0, !PT ;  /* 0x0000ffff2a0e7812 */ /* 0x000fe400078ec0ff */
[----:B------:R-:W-:-:S02]  /*31370*/  LOP3.LUT R13, R186, 0xffff, RZ, 0xc0, !PT ;  /* 0x0000ffffba0d7812 */ /* 0x000fc400078ec0ff */
        /* <DEDUP_REMOVED lines=8> */
[----:B--2---:R-:W-:-:S04]  /*31400*/  LOP3.LUT R14, R43, 0xffff, RZ, 0xc0, !PT ;  /* 0x0000ffff2b0e7812 */ /* 0x004fc800078ec0ff */
[----:B------:R-:W-:Y:S02]  /*31410*/  PRMT R190, R14, 0x3340, R13 ;  /* 0x000033400ebe7816 */ /* 0x000fe4000000000d */
[----:B---3--:R-:W-:Y:S02]  /*31420*/  LOP3.LUT R12, R45, 0xffff, RZ, 0xc0, !PT ;  /* 0x0000ffff2d0c7812 */ /* 0x008fe400078ec0ff */
[----:B------:R-:W-:Y:S02]  /*31430*/  LOP3.LUT R13, R187, 0xffff, RZ, 0xc0, !PT ;  /* 0x0000ffffbb0d7812 */ /* 0x000fe400078ec0ff */
[----:B----4-:R-:W-:Y:S02]  /*31440*/  LOP3.LUT R14, R44, 0xffff, RZ, 0xc0, !PT ;  /* 0x0000ffff2c0e7812 */ /* 0x010fe400078ec0ff */
[----:B------:R-:W-:Y:S02]  /*31450*/  PRMT R188, R12, 0x3340, R3 ;  /* 0x000033400cbc7816 */ /* 0x000fe40000000003 */
[----:B------:R-:W-:-:S02]  /*31460*/  LOP3.LUT R3, R185, 0xffff, RZ, 0xc0, !PT ;  /* 0x0000ffffb9037812 */ /* 0x000fc400078ec0ff */
[----:B------:R-:W-:Y:S02]  /*31470*/  PRMT R187, R14, 0x3340, R13 ;  /* 0x000033400ebb7816 */ /* 0x000fe4000000000d */
[----:B------:R-:W-:Y:S02]  /*31480*/  LOP3.LUT R13, R182, 0xffff, RZ, 0xc0, !PT ;  /* 0x0000ffffb60d7812 */ /* 0x000fe400078ec0ff */
[----:B------:R-:W-:Y:S02]  /*31490*/  LOP3.LUT R12, R57, 0xffff, RZ, 0xc0, !PT ;  /* 0x0000ffff390c7812 */ /* 0x000fe400078ec0ff */
[----:B------:R-:W-:Y:S02]  /*314a0*/  LOP3.LUT R14, R15, 0xffff, RZ, 0xc0, !PT ;  /* 0x0000ffff0f0e7812 */ /* 0x000fe400078ec0ff */
[----:B------:R-:W-:Y:S02]  /*314b0*/  PRMT R185, R12, 0x3340, R3 ;  /* 0x000033400cb97816 */ /* 0x000fe40000000003 */
[----:B------:R-:W-:-:S02]  /*314c0*/  LOP3.LUT R3, R180, 0xffff, RZ, 0xc0, !PT ;  /* 0x0000ffffb4037812 */ /* 0x000fc400078ec0ff */
[----:B------:R-:W-:Y:S02]  /*314d0*/  LOP3.LUT R12, R17, 0xffff, RZ, 0xc0, !PT ;  /* 0x0000ffff110c7812 */ /* 0x000fe400078ec0ff */
[----:B------:R-:W-:Y:S02]  /*314e0*/  PRMT R182, R14, 0x3340, R13 ;  /* 0x000033400eb67816 */ /* 0x000fe4000000000d */
        /* <DEDUP_REMOVED lines=19> */
[----:B------:R-:W2:Y:S04]  /*31620*/  LDL.LU R221, [R1+0x2204] ;  /* 0x0022040001dd7983 */ /* 0x000ea80000300800 */
[----:B------:R-:W3:Y:S01]  /*31630*/  LDL.LU R46, [R1+0x21f8] ;  /* 0x0021f800012e7983 */ /* 0x000ee20000300800 */
[----:B------:R-:W-:-:S03]  /*31640*/  PRMT R177, R12, 0x3340, R3 ;  /* 0x000033400cb17816 */ /* 0x000fc60000000003 */
[----:B------:R-:W4:Y:S01]  /*31650*/  LDL.LU R39, [R1+0x21ec] ;  /* 0x0021ec0001277983 */ /* 0x000f220000300800 */
[----:B------:R-:W-:-:S03]  /*31660*/  LOP3.LUT R12, R223, 0xffff, RZ, 0xc0, !PT ;  /* 0x0000ffffdf0c7812 */ /* 0x000fc600078ec0ff */
[----:B------:R-:W3:Y:S04]  /*31670*/  LDL.LU R116, [R1+0x21e8] ;  /* 0x0021e80001747983 */ /* 0x000ee80000300800 */
[----:B------:R-:W4:Y:S04]  /*31680*/  LDL.LU R223, [R1+0x21dc] ;  /* 0x0021dc0001df7983 */ /* 0x000f280000300800 */
[----:B------:R-:W4:Y:S01]  /*31690*/  LDL.LU R57, [R1+0x21e4] ;  /* 0x0021e40001397983 */ /* 0x000f220000300800 */
[----:B------:R-:W-:-:S03]  /*316a0*/  LOP3.LUT R3, R219, 0xffff, RZ, 0xc0, !PT ;  /* 0x0000ffffdb037812 */ /* 0x000fc600078ec0ff */
[----:B------:R-:W3:Y:S04]  /*316b0*/  LDL.LU R96, [R1+0x21d8] ;  /* 0x0021d80001607983 */ /* 0x000ee80000300800 */
[----:B------:R-:W3:Y:S04]  /*316c0*/  LDL.LU R219, [R1+0x21e0] ;  /* 0x0021e00001db7983 */ /* 0x000ee80000300800 */
[----:B------:R-:W3:Y:S04]  /*316d0*/  LDL.LU R16, [R1+0x21c4] ;  /* 0x0021c40001107983 */ /* 0x000ee80000300800 */
[----:B------:R-:W3:Y:S04]  /*316e0*/  LDL.LU R53, [R1+0x21d0] ;  /* 0x0021d00001357983 */ /* 0x000ee80000300800 */
[----:B------:R-:W3:Y:S04]  /*316f0*/  LDL.LU R40, [R1+0x21bc] ;  /* 0x0021bc0001287983 */ /* 0x000ee80000300800 */
[----:B------:R-:W3:Y:S01]  /*31700*/  LDL.LU R17, [R1+0x21a8] ;  /* 0x0021a80001117983 */ /* 0x000ee20000300800 */
[----:B------:R-:W-:-:S03]  /*31710*/  LOP3.LUT R14, R170, 0xffff, RZ, 0xc0, !PT ;  /* 0x0000ffffaa0e7812 */ /* 0x000fc600078ec0ff */
[----:B------:R-:W3:Y:S04]  /*31720*/  LDL.LU R43, [R1+0x21ac] ;  /* 0x0021ac00012b7983 */ /* 0x000ee80000300800 */
[----:B------:R-:W3:Y:S04]  /*31730*/  LDL.LU R45, [R1+0x218c] ;  /* 0x00218c00012d7983 */ /* 0x000ee80000300800 */
[----:B------:R-:W3:Y:S04]  /*31740*/  LDL.LU R44, [R1+0x219c] ;  /* 0x00219c00012c7983 */ /* 0x000ee80000300800 */
[----:B------:R-:W3:Y:S01]  /*31750*/  LDL.LU R51, [R1+0x2188] ;  /* 0x0021880001337983 */ /* 0x000ee20000300800 */
[----:B------:R-:W-:-:S03]  /*31760*/  PRMT R174, R14, 0x3340, R13 ;  /* 0x000033400eae7816 */ /* 0x000fc6000000000d */
[----:B------:R-:W3:Y:S01]  /*31770*/  LDL.LU R41, [R1+0x2184] ;  /* 0x0021840001297983 */ /* 0x000ee20000300800 */
[----:B------:R-:W-:-:S03]  /*31780*/  LOP3.LUT R14, R169, 0xffff, RZ, 0xc0, !PT ;  /* 0x0000ffffa90e7812 */ /* 0x000fc600078ec0ff */
[----:B------:R-:W3:Y:S01]  /*31790*/  LDL.LU R49, [R1+0x216c] ;  /* 0x00216c0001317983 */ /* 0x000ee20000300800 */
[----:B------:R-:W-:Y:S02]  /*317a0*/  LOP3.LUT R13, R220, 0xffff, RZ, 0xc0, !PT ;  /* 0x0000ffffdc0d7812 */ /* 0x000fe400078ec0ff */
[----:B------:R-:W-:Y:S01]  /*317b0*/  PRMT R172, R12, 0x3340, R3 ;  /* 0x000033400cac7816 */ /* 0x000fe20000000003 */
[----:B------:R-:W3:Y:S04]  /*317c0*/  LDL.LU R15, [R1+0x2168] ;  /* 0x00216800010f7983 */ /* 0x000ee80000300800 */
[----:B------:R-:W3:Y:S01]  /*317d0*/  LDL.LU R42, [R1+0x2174] ;  /* 0x00217400012a7983 */ /* 0x000ee20000300800 */
[----:B------:R-:W-:Y:S02]  /*317e0*/  LOP3.LUT R12, R222, 0xffff, RZ, 0xc0, !PT ;  /* 0x0000ffffde0c7812 */ /* 0x000fe400078ec0ff */
[----:B------:R-:W-:Y:S01]  /*317f0*/  LOP3.LUT R3, R218, 0xffff, RZ, 0xc0, !PT ;  /* 0x0000ffffda037812 */ /* 0x000fe200078ec0ff */
[----:B------:R-:W3:Y:S04]  /*31800*/  LDL R47, [R1+0xd24] ;  /* 0x000d2400012f7983 */ /* 0x000ee80000100800 */
[----:B------:R-:W3:Y:S01]  /*31810*/  LDL.LU R222, [R1+0x21f4] ;  /* 0x0021f40001de7983 */ /* 0x000ee20000300800 */
[----:B------:R-:W-:-:S03]  /*31820*/  PRMT R170, R14, 0x3340, R13 ;  /* 0x000033400eaa7816 */ /* 0x000fc6000000000d */
[----:B------:R-:W3:Y:S01]  /*31830*/  LDL.LU R220, [R1+0x2214] ;  /* 0x0022140001dc7983 */ /* 0x000ee20000300800 */
[----:B------:R-:W-:Y:S02]  /*31840*/  LOP3.LUT R14, R217, 0xffff, RZ, 0xc0, !PT ;  /* 0x0000ffffd90e7812 */ /* 0x000fe400078ec0ff */
[----:B------:R-:W-:Y:S01]  /*31850*/  LOP3.LUT R13, R21, 0xffff, RZ, 0xc0, !PT ;  /* 0x0000ffff150d7812 */ /* 0x000fe200078ec0ff */
[----:B------:R-:W3:Y:S01]  /*31860*/  LDL.LU R218, [R1+0x21f0] ;  /* 0x0021f00001da7983 */ /* 0x000ee20000300800 */
[----:B------:R-:W-:-:S03]  /*31870*/  PRMT R169, R12, 0x3340, R3 ;  /* 0x000033400ca97816 */ /* 0x000fc60000000003 */
[----:B------:R-:W3:Y:S01]  /*31880*/  LDL.LU R217, [R1+0x2200] ;  /* 0x0022000001d97983 */ /* 0x000ee20000300800 */
[----:B------:R-:W-:Y:S02]  /*31890*/  LOP3.LUT R12, R23, 0xffff, RZ, 0xc0, !PT ;  /* 0x0000ffff170c7812 */ /* 0x000fe400078ec0ff */
[----:B------:R-:W-:Y:S01]  /*318a0*/  LOP3.LUT R3, R20, 0xffff, RZ, 0xc0, !PT ;  /* 0x0000ffff14037812 */ /* 0x000fe200078ec0ff */
[----:B------:R-:W3:Y:S04]  /*318b0*/  LDL.LU R23, [R1+0x217c] ;  /* 0x00217c0001177983 */ /* 0x000ee80000300800 */
[----:B------:R-:W3:Y:S01]  /*318c0*/  LDL.LU R21, [R1+0x21b8] ;  /* 0x0021b80001157983 */ /* 0x000ee20000300800 */
[----:B------:R-:W-:-:S03]  /*318d0*/  PRMT R175, R14, 0x3340, R13 ;  /* 0x000033400eaf7816 */ /* 0x000fc6000000000d */
[----:B------:R-:W3:Y:S01]  /*318e0*/  LDL.LU R20, [R1+0x21d4] ;  /* 0x0021d40001147983 */ /* 0x000ee20000300800 */
[----:B------:R-:W-:-:S03]  /*318f0*/  LOP3.LUT R14, R216, 0xffff, RZ, 0xc0, !PT ;  /* 0x0000ffffd80e7812 */ /* 0x000fc600078ec0ff */
[----:B------:R-:W3:Y:S01]  /*31900*/  LDL.LU R216, [R1+0x2210] ;  /* 0x0022100001d87983 */ /* 0x000ee20000300800 */
[----:B------:R-:W-:Y:S02]  /*31910*/  LOP3.LUT R13, R19, 0xffff, RZ, 0xc0, !PT ;  /* 0x0000ffff130d7812 */ /* 0x000fe400078ec0ff */
[----:B------:R-:W-:Y:S02]  /*31920*/  PRMT R173, R12, 0x3340, R3 ;  /* 0x000033400cad7816 */ /* 0x000fe40000000003 */
[----:B------:R-:W-:Y:S02]  /*31930*/  LOP3.LUT R12, R22, 0xffff, RZ, 0xc0, !PT ;  /* 0x0000ffff160c7812 */ /* 0x000fe400078ec0ff */
[----:B------:R-:W-:Y:S01]  /*31940*/  LOP3.LUT R3, R18, 0xffff, RZ, 0xc0, !PT ;  /* 0x0000ffff12037812 */ /* 0x000fe200078ec0ff */
[----:B------:R-:W3:Y:S04]  /*31950*/  LDL.LU R22, [R1+0x21a0] ;  /* 0x0021a00001167983 */ /* 0x000ee80000300800 */
[----:B------:R-:W3:Y:S04]  /*31960*/  LDL.LU R19, [R1+0x2178] ;  /* 0x0021780001137983 */ /* 0x000ee80000300800 */
[----:B------:R-:W3:Y:S01]  /*31970*/  LDL.LU R18, [R1+0x2198] ;  /* 0x0021980001127983 */ /* 0x000ee20000300800 */
[----:B------:R-:W-:-:S02]  /*31980*/  PRMT R171, R14, 0x3340, R13 ;  /* 0x000033400eab7816 */ /* 0x000fc4000000000d */
[----:B------:R-:W-:Y:S01]  /*31990*/  PRMT R3, R12, 0x3340, R3 ;  /* 0x000033400c037816 */ /* 0x000fe20000000003 */
[----:B------:R-:W3:Y:S04]  /*319a0*/  LDL.LU R13, [R1+0x21b4] ;  /* 0x0021b400010d7983 */ /* 0x000ee80000300800 */
[----:B------:R-:W3:Y:S04]  /*319b0*/  LDL.LU R14, [R1+0x2194] ;  /* 0x00219400010e7983 */ /* 0x000ee80000300800 */
[----:B------:R-:W3:Y:S01]  /*319c0*/  LDL.LU R12, [R1+0x21c8] ;  /* 0x0021c800010c7983 */ /* 0x000ee20000300800 */
[----:B--2---:R-:W-:-:S02]  /*319d0*/  PRMT R221, R221, 0x5410, R101 ;  /* 0x00005410dddd7816 */ /* 0x004fc40000000065 */
[----:B----4-:R-:W-:Y:S02]  /*319e0*/  PRMT R223, R57, 0x5410, R223 ;  /* 0x0000541039df7816 */ /* 0x010fe400000000df */
[----:B---3--:R-:W-:Y:S02]  /*319f0*/  PRMT R219, R219, 0x5410, R96 ;  /* 0x00005410dbdb7816 */ /* 0x008fe40000000060 */
[----:B------:R-:W-:Y:S02]  /*31a00*/  PRMT R220, R220, 0x5410, R38 ;  /* 0x00005410dcdc7816 */ /* 0x000fe40000000026 */
[----:B------:R-:W2:Y:S01]  /*31a10*/  LDL.LU R38, [R1+0x2808] ;  /* 0x0028080001267983 */ /* 0x000ea20000300800 */
[----:B------:R-:W-:Y:S02]  /*31a20*/  PRMT R222, R222, 0x5410, R39 ;  /* 0x00005410dede7816 */ /* 0x000fe40000000027 */
[----:B------:R-:W-:Y:S02]  /*31a30*/  PRMT R217, R217, 0x5410, R46 ;  /* 0x00005410d9d97816 */ /* 0x000fe4000000002e */
[----:B------:R-:W-:-:S02]  /*31a40*/  PRMT R218, R218, 0x5410, R116 ;  /* 0x00005410dada7816 */ /* 0x000fc40000000074 */
[----:B------:R-:W-:Y:S02]  /*31a50*/  PRMT R216, R216, 0x5410, R109 ;  /* 0x00005410d8d87816 */ /* 0x000fe4000000006d */
[----:B------:R-:W3:Y:S04]  /*31a60*/  LDL.LU R109, [R1+0x2804] ;  /* 0x00280400016d7983 */ /* 0x000ee80000300800 */
[----:B------:R-:W4:Y:S04]  /*31a70*/  LDL.LU R101, [R1+0x2800] ;  /* 0x0028000001657983 */ /* 0x000f280000300800 */
[----:B------:R-:W2:Y:S04]  /*31a80*/  LDL.LU R46, [R1+0x27fc] ;  /* 0x0027fc00012e7983 */ /* 0x000ea80000300800 */
[----:B------:R-:W3:Y:S04]  /*31a90*/  LDL.LU R39, [R1+0x27f8] ;  /* 0x0027f80001277983 */ /* 0x000ee80000300800 */
[----:B------:R-:W4:Y:S04]  /*31aa0*/  LDL.LU R116, [R1+0x27f4] ;  /* 0x0027f40001747983 */ /* 0x000f280000300800 */
[----:B------:R-:W2:Y:S04]  /*31ab0*/  LDL R57, [R1+0xd20] ;  /* 0x000d200001397983 */ /* 0x000ea80000100800 */
[----:B------:R-:W4:Y:S01]  /*31ac0*/  LDL.LU R96, [R1+0x27f0] ;  /* 0x0027f00001607983 */ /* 0x000f220000300800 */
[----:B------:R-:W-:-:S03]  /*31ad0*/  PRMT R20, R20, 0x5410, R16 ;  /* 0x0000541014147816 */ /* 0x000fc60000000010 */
[----:B------:R-:W3:Y:S01]  /*31ae0*/  LDL.LU R16, [R1+0x27ec] ;  /* 0x0027ec0001107983 */ /* 0x000ee20000300800 */
[----:B------:R-:W-:Y:S02]  /*31af0*/  PRMT R12, R12, 0x5410, R40 ;  /* 0x000054100c0c7816 */ /* 0x000fe40000000028 */
[----:B------:R-:W-:Y:S02]  /*31b00*/  PRMT R21, R21, 0x5410, R17 ;  /* 0x0000541015157816 */ /* 0x000fe40000000011 */
[----:B---3--:R-:W-:Y:S02]  /*31b10*/  PRMT R16, R53, 0x5410, R16 ;  /* 0x0000541035107816 */ /* 0x008fe40000000010 */
[----:B------:R-:W3:Y:S04]  /*31b20*/  LDL.LU R53, [R1+0x27e8] ;  /* 0x0027e80001357983 */ /* 0x000ee80000300800 */
[----:B------:R-:W4:Y:S04]  /*31b30*/  LDL.LU R40, [R1+0x27e4] ;  /* 0x0027e40001287983 */ /* 0x000f280000300800 */
[----:B------:R-:W2:Y:S01]  /*31b40*/  LDL.LU R17, [R1+0x27e0] ;  /* 0x0027e00001117983 */ /* 0x000ea20000300800 */
[----:B------:R-:W-:-:S02]  /*31b50*/  PRMT R18, R18, 0x5410, R51 ;  /* 0x0000541012127816 */ /* 0x000fc40000000033 */
[----:B------:R-:W-:Y:S02]  /*31b60*/  PRMT R14, R14, 0x5410, R41 ;  /* 0x000054100e0e7816 */ /* 0x000fe40000000029 */
[----:B------:R-:W-:Y:S02]  /*31b70*/  PRMT R23, R23, 0x5410, R49 ;  /* 0x0000541017177816 */ /* 0x000fe40000000031 */
[----:B------:R-:W-:Y:S02]  /*31b80*/  PRMT R19, R19, 0x5410, R15 ;  /* 0x0000541013137816 */ /* 0x000fe4000000000f */
[----:B--2---:R-:W-:Y:S02]  /*31b90*/  PRMT R17, R13, 0x5410, R17 ;  /* 0x000054100d117816 */ /* 0x004fe40000000011 */
[----:B------:R-:W-:Y:S02]  /*31ba0*/  PRMT R13, R43, 0x5410, R22 ;  /* 0x000054102b0d7816 */ /* 0x000fe40000000016 */
[----:B------:R-:W-:Y:S01]  /*31bb0*/  PRMT R22, R44, 0x5410, R45 ;  /* 0x000054102c167816 */ /* 0x000fe2000000002d */
[----:B------:R-:W2:Y:S04]  /*31bc0*/  LDL.LU R43, [R1+0x21c0] ;  /* 0x0021c000012b7983 */ /* 0x000ea80000300800 */
[----:B------:R-:W3:Y:S04]  /*31bd0*/  LDL.LU R45, [R1+0x21a4] ;  /* 0x0021a400012d7983 */ /* 0x000ee80000300800 */
[----:B------:R-:W4:Y:S04]  /*31be0*/  LDL.LU R44, [R1+0x2180] ;  /* 0x00218000012c7983 */ /* 0x000f280000300800 */
[----:B------:R-:W4:Y:S04]  /*31bf0*/  LDL.LU R51, [R1+0x27dc] ;  /* 0x0027dc0001337983 */ /* 0x000f280000300800 */
[----:B------:R-:W4:Y:S04]  /*31c00*/  LDL.LU R41, [R1+0x27d8] ;  /* 0x0027d80001297983 */ /* 0x000f280000300800 */
[----:B------:R-:W4:Y:S04]  /*31c10*/  LDL.LU R49, [R1+0x27d4] ;  /* 0x0027d40001317983 */ /* 0x000f280000300800 */
[----:B------:R-:W2:Y:S04]  /*31c20*/  LDL.LU R15, [R1+0x27d0] ;  /* 0x0027d000010f7983 */ /* 0x000ea80000300800 */
[----:B------:R0:W-:Y:S04]  /*31c30*/  STS.128 [R47+0x8000], R220 ;  /* 0x008000dc2f007388 */ /* 0x0001e80000000c00 */
[----:B------:R1:W-:Y:S04]  /*31c40*/  STS.128 [R47+0xc000], R216 ;  /* 0x00c000d82f007388 */ /* 0x0003e80000000c00 */
[----:B------:R1:W-:Y:S04]  /*31c50*/  STS.128 [R57], R20 ;  /* 0x0000001439007388 */ /* 0x0003e80000000c00 */
[----:B------:R1:W-:Y:S01]  /*31c60*/  STS.128 [R57+0x4000], R16 ;  /* 0x0040001039007388 */ /* 0x0003e20000000c00 */
[----:B--2---:R-:W-:-:S03]  /*31c70*/  PRMT R15, R42, 0x5410, R15 ;  /* 0x000054102a0f7816 */ /* 0x004fc6000000000f */
[----:B------:R-:W2:Y:S04]  /*31c80*/  LDL.LU R42, [R1+0x27cc] ;  /* 0x0027cc00012a7983 */ /* 0x000ea80000300800 */
[----:B0-----:R-:W3:Y:S04]  /*31c90*/  LDL.LU R220, [R1+0x21cc] ;  /* 0x0021cc0001dc7983 */ /* 0x001ee80000300800 */
[----:B------:R-:W4:Y:S04]  /*31ca0*/  LDL.LU R221, [R1+0x21b0] ;  /* 0x0021b00001dd7983 */ /* 0x000f280000300800 */
[----:B------:R-:W2:Y:S04]  /*31cb0*/  LDL.LU R222, [R1+0x2190] ;  /* 0x0021900001de7983 */ /* 0x000ea80000300800 */
[----:B------:R-:W2:Y:S04]  /*31cc0*/  LDL.LU R223, [R1+0x2170] ;  /* 0x0021700001df7983 */ /* 0x000ea80000300800 */
[----:B-1----:R-:W2:Y:S04]  /*31cd0*/  LDL.LU R47, [R1+0x27c8] ;  /* 0x0027c800012f7983 */ /* 0x002ea80000300800 */
[----:B------:R-:W2:Y:S04]  /*31ce0*/  LDL.LU R216, [R1+0x2160] ;  /* 0x0021600001d87983 */ /* 0x000ea80000300800 */
        /* <DEDUP_REMOVED lines=11> */
[----:B------:R0:W-:Y:S04]  /*31da0*/  STS.128 [R57+0x8000], R12 ;  /* 0x0080000c39007388 */ /* 0x0001e80000000c00 */
[----:B0-----:R-:W2:Y:S04]  /*31db0*/  LDL.LU R12, [R1+0x2164] ;  /* 0x00216400010c7983 */ /* 0x001ea80000300800 */
[----:B------:R-:W2:Y:S04]  /*31dc0*/  LDL.LU R13, [R1+0x2150] ;  /* 0x00215000010d7983 */ /* 0x000ea80000300800 */
[----:B------:R-:W2:Y:S04]  /*31dd0*/  LDL.LU R14, [R1+0x214c] ;  /* 0x00214c00010e7983 */ /* 0x000ea80000300800 */
[----:B------:R-:W2:Y:S01]  /*31de0*/  LDL.LU R15, [R1+0x2148] ;  /* 0x00214800010f7983 */ /* 0x000ea20000300800 */
[----:B---3--:R-:W-:-:S02]  /*31df0*/  PRMT R220, R220, 0x5410, R43 ;  /* 0x00005410dcdc7816 */ /* 0x008fc4000000002b */
[----:B----4-:R-:W-:Y:S01]  /*31e00*/  PRMT R221, R221, 0x5410, R45 ;  /* 0x00005410dddd7816 */ /* 0x010fe2000000002d */
[----:B------:R-:W3:Y:S04]  /*31e10*/  LDL.LU R43, [R1+0x27c4] ;  /* 0x0027c400012b7983 */ /* 0x000ee80000300800 */
[----:B------:R-:W4:Y:S01]  /*31e20*/  LDL.LU R45, [R1+0x27c0] ;  /* 0x0027c000012d7983 */ /* 0x000f220000300800 */
[----:B--2---:R-:W-:-:S03]  /*31e30*/  PRMT R222, R222, 0x5410, R44 ;  /* 0x00005410dede7816 */ /* 0x004fc6000000002c */
[----:B------:R-:W2:Y:S01]  /*31e40*/  LDL.LU R44, [R1+0x27bc] ;  /* 0x0027bc00012c7983 */ /* 0x000ea20000300800 */
[----:B------:R-:W-:Y:S02]  /*31e50*/  PRMT R21, R22, 0x5410, R21 ;  /* 0x0000541016157816 */ /* 0x000fe40000000015 */
[----:B------:R-:W-:Y:S02]  /*31e60*/  PRMT R22, R49, 0x5410, R48 ;  /* 0x0000541031167816 */ /* 0x000fe40000000030 */
[----:B------:R-:W-:Y:S02]  /*31e70*/  PRMT R217, R217, 0x5410, R19 ;  /* 0x00005410d9d97816 */ /* 0x000fe40000000013 */
[----:B------:R-:W-:Y:S02]  /*31e80*/  PRMT R19, R105, 0x5410, R55 ;  /* 0x0000541069137816 */ /* 0x000fe40000000037 */
[----:B------:R-:W-:Y:S02]  /*31e90*/  PRMT R223, R223, 0x5410, R12 ;  /* 0x00005410dfdf7816 */ /* 0x000fe4000000000c */
[----:B------:R-:W-:-:S02]  /*31ea0*/  PRMT R216, R216, 0x5410, R13 ;  /* 0x00005410d8d87816 */ /* 0x000fc4000000000d */
        /* <DEDUP_REMOVED lines=8> */
[----:B------:R-:W-:Y:S01]  /*31f30*/  PRMT R15, R56, 0x5410, R94 ;  /* 0x00005410380f7816 */ /* 0x000fe2000000005e */
[----:B------:R0:W-:Y:S01]  /*31f40*/  STS.128 [R57+0xc000], R220 ;  /* 0x00c000dc39007388 */ /* 0x0001e20000000c00 */
[----:B----4-:R-:W-:-:S03]  /*31f50*/  PRMT R13, R219, 0x5410, R45 ;  /* 0x00005410db0d7816 */ /* 0x010fc6000000002d */
[----:B------:R-:W4:Y:S04]  /*31f60*/  LDL.LU R45, [R1+0x27b8] ;  /* 0x0027b800012d7983 */ /* 0x000f280000300800 */
[----:B------:R-:W3:Y:S04]  /*31f70*/  LDL.LU R46, [R1+0x27b4] ;  /* 0x0027b400012e7983 */ /* 0x000ee80000300800 */
[----:B------:R-:W2:Y:S04]  /*31f80*/  LDL.LU R47, [R1+0x27b0] ;  /* 0x0027b000012f7983 */ /* 0x000ea80000300800 */
[----:B------:R-:W4:Y:S04]  /*31f90*/  LDL.LU R48, [R1+0x27ac] ;  /* 0x0027ac0001307983 */ /* 0x000f280000300800 */
[----:B------:R-:W3:Y:S04]  /*31fa0*/  LDL.LU R49, [R1+0x27a8] ;  /* 0x0027a80001317983 */ /* 0x000ee80000300800 */
[----:B------:R-:W2:Y:S04]  /*31fb0*/  LDL.LU R50, [R1+0x27a4] ;  /* 0x0027a40001327983 */ /* 0x000ea80000300800 */
[----:B------:R-:W4:Y:S04]  /*31fc0*/  LDL.LU R51, [R1+0x27a0] ;  /* 0x0027a00001337983 */ /* 0x000f280000300800 */
[----:B------:R-:W3:Y:S04]  /*31fd0*/  LDL.LU R52, [R1+0x279c] ;  /* 0x00279c0001347983 */ /* 0x000ee80000300800 */
[----:B------:R-:W2:Y:S01]  /*31fe0*/  LDL.LU R53, [R1+0x2798] ;  /* 0x0027980001357983 */ /* 0x000ea20000300800 */
[----:B------:R-:W-:-:S03]  /*31ff0*/  PRMT R219, R54, 0x5410, R224 ;  /* 0x0000541036db7816 */ /* 0x000fc600000000e0 */
[----:B------:R-:W4:Y:S04]  /*32000*/  LDL.LU R224, [R1+0x2794] ;  /* 0x0027940001e07983 */ /* 0x000f280000300800 */
[----:B------:R-:W3:Y:S04]  /*32010*/  LDL.LU R54, [R1+0x2790] ;  /* 0x0027900001367983 */ /* 0x000ee80000300800 */
[----:B------:R-:W4:Y:S04]  /*32020*/  LDL.LU R111, [R1+0x278c] ;  /* 0x00278c00016f7983 */ /* 0x000f280000300800 */
[----:B------:R-:W4:Y:S04]  /*32030*/  LDL.LU R102, [R1+0x2788] ;  /* 0x0027880001667983 */ /* 0x000f280000300800 */
[----:B------:R-:W2:Y:S04]  /*32040*/  LDL.LU R55, [R1+0x2784] ;  /* 0x0027840001377983 */ /* 0x000ea80000300800 */
[----:B------:R-:W4:Y:S04]  /*32050*/  LDL.LU R105, [R1+0x2780] ;  /* 0x0027800001697983 */ /* 0x000f280000300800 */
[----:B------:R-:W4:Y:S04]  /*32060*/  LDL.LU R94, [R1+0x277c] ;  /* 0x00277c00015e7983 */ /* 0x000f280000300800 */
[----:B------:R-:W3:Y:S04]  /*32070*/  LDL.LU R56, [R1+0x2778] ;  /* 0x0027780001387983 */ /* 0x000ee80000300800 */
[----:B0-----:R-:W2:Y:S04]  /*32080*/  LDL.LU R57, [R1+0x2774] ;  /* 0x0027740001397983 */ /* 0x001ea80000300800 */
[----:B------:R-:W4:Y:S01]  /*32090*/  LDL R223, [R1+0xd1c] ;  /* 0x000d1c0001df7983 */ /* 0x000f220000100800 */
[----:B------:R-:W-:-:S03]  /*320a0*/  PRMT R220, R59, 0x5410, R58 ;  /* 0x000054103bdc7816 */ /* 0x000fc6000000003a */
[----:B------:R-:W3:Y:S04]  /*320b0*/  LDL.LU R58, [R1+0x2770] ;  /* 0x00277000013a7983 */ /* 0x000ee80000300800 */
[----:B------:R-:W2:Y:S01]  /*320c0*/  LDL.LU R59, [R1+0x276c] ;  /* 0x00276c00013b7983 */ /* 0x000ea20000300800 */
[----:B------:R-:W-:Y:S02]  /*320d0*/  PRMT R221, R67, 0x5410, R66 ;  /* 0x0000541043dd7816 */ /* 0x000fe40000000042 */
[----:B------:R-:W-:Y:S01]  /*320e0*/  PRMT R222, R156, 0x5410, R71 ;  /* 0x000054109cde7816 */ /* 0x000fe20000000047 */
[----:B----4-:R0:W-:Y:S04]  /*320f0*/  STS.128 [R223], R216 ;  /* 0x000000d8df007388 */ /* 0x0101e80000000c00 */
[----:B------:R1:W-:Y:S04]  /*32100*/  STS.128 [R223+0x4000], R20 ;  /* 0x00400014df007388 */ /* 0x0003e80000000c00 */
[----:B------:R4:W-:Y:S01]  /*32110*/  STS.128 [R223+0x8000], R16 ;  /* 0x00800010df007388 */ /* 0x0009e20000000c00 */
[----:B0-----:R-:W-:-:S02]  /*32120*/  PRMT R216, R61, 0x5410, R60 ;  /* 0x000054103dd87816 */ /* 0x001fc4000000003c */
[----:B-1----:R-:W-:Y:S01]  /*32130*/  PRMT R20, R63, 0x5410, R62 ;  /* 0x000054103f147816 */ /* 0x002fe2000000003e */
[----:B------:R-:W3:Y:S04]  /*32140*/  LDL.LU R60, [R1+0x2768] ;  /* 0x00276800013c7983 */ /* 0x000ee80000300800 */
[----:B------:R-:W2:Y:S04]  /*32150*/  LDL.LU R61, [R1+0x2764] ;  /* 0x00276400013d7983 */ /* 0x000ea80000300800 */
[----:B------:R-:W3:Y:S04]  /*32160*/  LDL.LU R62, [R1+0x2760] ;  /* 0x00276000013e7983 */ /* 0x000ee80000300800 */
[----:B------:R-:W2:Y:S01]  /*32170*/  LDL.LU R63, [R1+0x275c] ;  /* 0x00275c00013f7983 */ /* 0x000ea20000300800 */
[----:B----4-:R-:W-:-:S03]  /*32180*/  PRMT R16, R65, 0x5410, R64 ;  /* 0x0000541041107816 */ /* 0x010fc60000000040 */
[----:B------:R-:W4:Y:S04]  /*32190*/  LDL.LU R64, [R1+0x2758] ;  /* 0x0027580001407983 */ /* 0x000f280000300800 */
[----:B------:R-:W3:Y:S04]  /*321a0*/  LDL.LU R65, [R1+0x2754] ;  /* 0x0027540001417983 */ /* 0x000ee80000300800 */
[----:B------:R-:W2:Y:S04]  /*321b0*/  LDL.LU R66, [R1+0x2750] ;  /* 0x0027500001427983 */ /* 0x000ea80000300800 */
[----:B------:R-:W4:Y:S01]  /*321c0*/  LDL.LU R67, [R1+0x274c] ;  /* 0x00274c0001437983 */ /* 0x000f220000300800 */
[----:B------:R-:W-:-:S03]  /*321d0*/  PRMT R217, R121, 0x5410, R68 ;  /* 0x0000541079d97816 */ /* 0x000fc60000000044 */
[----:B------:R-:W3:Y:S04]  /*321e0*/  LDL.LU R68, [R1+0x2748] ;  /* 0x0027480001447983 */ /* 0x000ee80000300800 */
[----:B------:R-:W2:Y:S01]  /*321f0*/  LDL R121, [R1+0xd18] ;  /* 0x000d180001797983 */ /* 0x000ea20000100800 */
[----:B------:R-:W-:Y:S02]  /*32200*/  PRMT R21, R70, 0x5410, R69 ;  /* 0x0000541046157816 */ /* 0x000fe40000000045 */
[----:B------:R-:W-:Y:S01]  /*32210*/  PRMT R17, R97, 0x5410, R113 ;  /* 0x0000541061117816 */ /* 0x000fe20000000071 */
[----:B------:R-:W4:Y:S04]  /*32220*/  LDL.LU R69, [R1+0x2744] ;  /* 0x0027440001457983 */ /* 0x000f280000300800 */
[----:B------:R-:W3:Y:S04]  /*32230*/  LDL.LU R70, [R1+0x2740] ;  /* 0x0027400001467983 */ /* 0x000ee80000300800 */
[----:B------:R-:W4:Y:S04]  /*32240*/  LDL.LU R113, [R1+0x273c] ;  /* 0x00273c0001717983 */ /* 0x000f280000300800 */
[----:B------:R-:W4:Y:S04]  /*32250*/  LDL.LU R97, [R1+0x2738] ;  /* 0x0027380001617983 */ /* 0x000f280000300800 */
[----:B------:R-:W3:Y:S04]  /*32260*/  LDL.LU R71, [R1+0x2734] ;  /* 0x0027340001477983 */ /* 0x000ee80000300800 */
[----:B------:R-:W4:Y:S01]  /*32270*/  LDL R156, [R1+0xd14] ;  /* 0x000d1400019c7983 */ /* 0x000f220000100800 */
[----:B------:R-:W-:-:S02]  /*32280*/  PRMT R218, R92, 0x5410, R103 ;  /* 0x000054105cda7816 */ /* 0x000fc40000000067 */
[----:B------:R-:W-:Y:S01]  /*32290*/  PRMT R22, R73, 0x5410, R72 ;  /* 0x0000541049167816 */ /* 0x000fe20000000048 */
[----:B------:R-:W3:Y:S04]  /*322a0*/  LDL.LU R103, [R1+0x2730] ;  /* 0x0027300001677983 */ /* 0x000ee80000300800 */
[----:B------:R-:W3:Y:S04]  /*322b0*/  LDL.LU R92, [R1+0x272c] ;  /* 0x00272c00015c7983 */ /* 0x000ee80000300800 */
[----:B------:R-:W3:Y:S04]  /*322c0*/  LDL.LU R72, [R1+0x2728] ;  /* 0x0027280001487983 */ /* 0x000ee80000300800 */
[----:B------:R-:W3:Y:S01]  /*322d0*/  LDL.LU R73, [R1+0x2724] ;  /* 0x0027240001497983 */ /* 0x000ee20000300800 */
[----:B------:R-:W-:-:S03]  /*322e0*/  PRMT R18, R75, 0x5410, R74 ;  /* 0x000054104b127816 */ /* 0x000fc6000000004a */
[----:B------:R0:W-:Y:S04]  /*322f0*/  STS.128 [R223+0xc000], R12 ;  /* 0x00c0000cdf007388 */ /* 0x0001e80000000c00 */
[----:B------:R-:W3:Y:S04]  /*32300*/  LDL.LU R74, [R1+0x2720] ;  /* 0x00272000014a7983 */ /* 0x000ee80000300800 */
[----:B------:R-:W3:Y:S01]  /*32310*/  LDL.LU R75, [R1+0x271c] ;  /* 0x00271c00014b7983 */ /* 0x000ee20000300800 */
[----:B------:R-:W-:Y:S02]  /*32320*/  PRMT R219, R79, 0x5410, R78 ;  /* 0x000054104fdb7816 */ /* 0x000fe4000000004e */
[----:B------:R-:W-:-:S02]  /*32330*/  PRMT R23, R81, 0x5410, R80 ;  /* 0x0000541051177816 */ /* 0x000fc40000000050 */
[----:B------:R-:W-:Y:S02]  /*32340*/  PRMT R19, R83, 0x5410, R82 ;  /* 0x0000541053137816 */ /* 0x000fe40000000052 */
[----:B0-----:R-:W-:Y:S02]  /*32350*/  PRMT R223, R77, 0x5410, R76 ;  /* 0x000054104ddf7816 */ /* 0x001fe4000000004c */
[----:B------:R-:W3:Y:S04]  /*32360*/  LDL.LU R76, [R1+0x2718] ;  /* 0x00271800014c7983 */ /* 0x000ee80000300800 */
[----:B------:R-:W3:Y:S04]  /*32370*/  LDL.LU R77, [R1+0x2714] ;  /* 0x00271400014d7983 */ /* 0x000ee80000300800 */
[----:B------:R-:W3:Y:S04]  /*32380*/  LDL.LU R78, [R1+0x2710] ;  /* 0x00271000014e7983 */ /* 0x000ee80000300800 */
[----:B------:R-:W3:Y:S04]  /*32390*/  LDL.LU R79, [R1+0x270c] ;  /* 0x00270c00014f7983 */ /* 0x000ee80000300800 */
[----:B------:R-:W3:Y:S04]  /*323a0*/  LDL.LU R80, [R1+0x2708] ;  /* 0x0027080001507983 */ /* 0x000ee80000300800 */
[----:B------:R-:W3:Y:S04]  /*323b0*/  LDL.LU R81, [R1+0x2704] ;  /* 0x0027040001517983 */ /* 0x000ee80000300800 */
[----:B------:R-:W3:Y:S04]  /*323c0*/  LDL.LU R82, [R1+0x2700] ;  /* 0x0027000001527983 */ /* 0x000ee80000300800 */
[----:B------:R-:W3:Y:S01]  /*323d0*/  LDL.LU R83, [R1+0x26fc] ;  /* 0x0026fc0001537983 */ /* 0x000ee20000300800 */
[----:B------:R-:W-:-:S02]  /*323e0*/  PRMT R12, R85, 0x5410, R84 ;  /* 0x00005410550c7816 */ /* 0x000fc40000000054 */
[----:B------:R-:W-:Y:S01]  /*323f0*/  PRMT R13, R95, 0x5410, R86 ;  /* 0x000054105f0d7816 */ /* 0x000fe20000000056 */
        /* <DEDUP_REMOVED lines=9> */
[----:B------:R-:W3:Y:S04]  /*32490*/  LDL.LU R120, [R1+0x26dc] ;  /* 0x0026dc0001787983 */ /* 0x000ee80000300800 */
[----:B--2---:R0:W-:Y:S02]  /*324a0*/  STS.128 [R121], R220 ;  /* 0x000000dc79007388 */ /* 0x0041e40000000c00 */
[----:B0-----:R-:W-:Y:S01]  /*324b0*/  IMAD.MOV.U32 R223, RZ, RZ, R121 ;  /* 0x000000ffffdf7224 */ /* 0x001fe200078e0079 */
[----:B------:R-:W-:Y:S01]  /*324c0*/  PRMT R220, R123, 0x5410, R122 ;  /* 0x000054107bdc7816 */ /* 0x000fe2000000007a */
[----:B------:R-:W2:Y:S04]  /*324d0*/  LDL.LU R121, [R1+0x26d8] ;  /* 0x0026d80001797983 */ /* 0x000ea80000300800 */
[----:B------:R0:W-:Y:S04]  /*324e0*/  STS.128 [R223+0x4000], R216 ;  /* 0x004000d8df007388 */ /* 0x0001e80000000c00 */
[----:B------:R-:W3:Y:S04]  /*324f0*/  LDL.LU R122, [R1+0x26d4] ;  /* 0x0026d400017a7983 */ /* 0x000ee80000300800 */
[----:B------:R-:W2:Y:S04]  /*32500*/  LDL.LU R123, [R1+0x26d0] ;  /* 0x0026d000017b7983 */ /* 0x000ea80000300800 */
[----:B------:R1:W-:Y:S01]  /*32510*/  STS.128 [R223+0x8000], R20 ;  /* 0x00800014df007388 */ /* 0x0003e20000000c00 */
[----:B------:R-:W-:-:S02]  /*32520*/  PRMT R221, R129, 0x5410, R128 ;  /* 0x0000541081dd7816 */ /* 0x000fc40000000080 */
[----:B------:R-:W-:Y:S02]  /*32530*/  PRMT R222, R93, 0x5410, R134 ;  /* 0x000054105dde7816 */ /* 0x000fe40000000086 */
[----:B0-----:R-:W-:Y:S02]  /*32540*/  PRMT R216, R125, 0x5410, R124 ;  /* 0x000054107dd87816 */ /* 0x001fe4000000007c */
[----:B------:R-:W3:Y:S04]  /*32550*/  LDL.LU R124, [R1+0x26cc] ;  /* 0x0026cc00017c7983 */ /* 0x000ee80000300800 */
[----:B------:R-:W2:Y:S01]  /*32560*/  LDL.LU R125, [R1+0x26c8] ;  /* 0x0026c800017d7983 */ /* 0x000ea20000300800 */
[----:B-1----:R-:W-:-:S03]  /*32570*/  PRMT R20, R127, 0x5410, R126 ;  /* 0x000054107f147816 */ /* 0x002fc6000000007e */
[----:B------:R-:W3:Y:S04]  /*32580*/  LDL.LU R126, [R1+0x26c4] ;  /* 0x0026c400017e7983 */ /* 0x000ee80000300800 */
[----:B------:R-:W2:Y:S04]  /*32590*/  LDL.LU R127, [R1+0x26c0] ;  /* 0x0026c000017f7983 */ /* 0x000ea80000300800 */
[----:B------:R-:W3:Y:S04]  /*325a0*/  LDL.LU R128, [R1+0x26bc] ;  /* 0x0026bc0001807983 */ /* 0x000ee80000300800 */
[----:B------:R-:W2:Y:S01]  /*325b0*/  LDL.LU R129, [R1+0x26b8] ;  /* 0x0026b80001817983 */ /* 0x000ea20000300800 */
[----:B------:R-:W-:-:S02]  /*325c0*/  PRMT R217, R131, 0x5410, R130 ;  /* 0x0000541083d97816 */ /* 0x000fc40000000082 */
[----:B------:R-:W-:Y:S01]  /*325d0*/  PRMT R21, R133, 0x5410, R132 ;  /* 0x0000541085157816 */ /* 0x000fe20000000084 */
[----:B------:R-:W3:Y:S04]  /*325e0*/  LDL.LU R130, [R1+0x26b4] ;  /* 0x0026b40001827983 */ /* 0x000ee80000300800 */
[----:B------:R-:W2:Y:S04]  /*325f0*/  LDL.LU R131, [R1+0x26b0] ;  /* 0x0026b00001837983 */ /* 0x000ea80000300800 */
[----:B------:R-:W3:Y:S04]  /*32600*/  LDL.LU R132, [R1+0x26ac] ;  /* 0x0026ac0001847983 */ /* 0x000ee80000300800 */
[----:B------:R-:W2:Y:S04]  /*32610*/  LDL.LU R133, [R1+0x26a8] ;  /* 0x0026a80001857983 */ /* 0x000ea80000300800 */
[----:B------:R-:W3:Y:S04]  /*32620*/  LDL.LU R134, [R1+0x26a4] ;  /* 0x0026a40001867983 */ /* 0x000ee80000300800 */
[----:B------:R-:W2:Y:S01]  /*32630*/  LDL.LU R93, [R1+0x26a0] ;  /* 0x0026a000015d7983 */ /* 0x000ea20000300800 */
[----:B------:R-:W-:-:S02]  /*32640*/  PRMT R218, R206, 0x5410, R100 ;  /* 0x00005410ceda7816 */ /* 0x000fc40000000064 */
[----:B------:R-:W-:Y:S01]  /*32650*/  PRMT R22, R88, 0x5410, R135 ;  /* 0x0000541058167816 */ /* 0x000fe20000000087 */
[----:B------:R-:W2:Y:S04]  /*32660*/  LDL.LU R100, [R1+0x269c] ;  /* 0x00269c0001647983 */ /* 0x000ea80000300800 */
[----:B------:R-:W3:Y:S04]  /*32670*/  LDL R206, [R1+0xd10] ;  /* 0x000d100001ce7983 */ /* 0x000ee80000100800 */
[----:B------:R0:W-:Y:S04]  /*32680*/  STS.128 [R223+0xc000], R16 ;  /* 0x00c00010df007388 */ /* 0x0001e80000000c00 */
[----:B------:R-:W2:Y:S04]  /*32690*/  LDL.LU R135, [R1+0x2698] ;  /* 0x0026980001877983 */ /* 0x000ea80000300800 */
[----:B------:R-:W2:Y:S01]  /*326a0*/  LDL.LU R88, [R1+0x2694] ;  /* 0x0026940001587983 */ /* 0x000ea20000300800 */
[----:B------:R-:W-:-:S02]  /*326b0*/  PRMT R219, R139, 0x5410, R138 ;  /* 0x000054108bdb7816 */ /* 0x000fc4000000008a */
[----:B------:R-:W-:Y:S01]  /*326c0*/  PRMT R23, R141, 0x5410, R140 ;  /* 0x000054108d177816 */ /* 0x000fe2000000008c */
[----:B----4-:R1:W-:Y:S01]  /*326d0*/  STS.128 [R156], R12 ;  /* 0x0000000c9c007388 */ /* 0x0103e20000000c00 */
[----:B0-----:R-:W-:-:S03]  /*326e0*/  PRMT R223, R137, 0x5410, R136 ;  /* 0x0000541089df7816 */ /* 0x001fc60000000088 */
[----:B------:R-:W4:Y:S04]  /*326f0*/  LDL.LU R136, [R1+0x2690] ;  /* 0x0026900001887983 */ /* 0x000f280000300800 */
[----:B------:R-:W2:Y:S04]  /*32700*/  LDL.LU R137, [R1+0x268c] ;  /* 0x00268c0001897983 */ /* 0x000ea80000300800 */
[----:B------:R-:W4:Y:S04]  /*32710*/  LDL.LU R138, [R1+0x2688] ;  /* 0x00268800018a7983 */ /* 0x000f280000300800 */
[----:B------:R-:W2:Y:S04]  /*32720*/  LDL.LU R139, [R1+0x2684] ;  /* 0x00268400018b7983 */ /* 0x000ea80000300800 */
[----:B------:R-:W4:Y:S04]  /*32730*/  LDL.LU R140, [R1+0x2680] ;  /* 0x00268000018c7983 */ /* 0x000f280000300800 */
[----:B------:R-:W2:Y:S01]  /*32740*/  LDL.LU R141, [R1+0x267c] ;  /* 0x00267c00018d7983 */ /* 0x000ea20000300800 */
[----:B------:R-:W-:-:S02]  /*32750*/  PRMT R16, R143, 0x5410, R142 ;  /* 0x000054108f107816 */ /* 0x000fc4000000008e */
[----:B-1----:R-:W-:Y:S01]  /*32760*/  PRMT R12, R145, 0x5410, R144 ;  /* 0x00005410910c7816 */ /* 0x002fe20000000090 */
[----:B------:R-:W4:Y:S04]  /*32770*/  LDL.LU R142, [R1+0x2678] ;  /* 0x00267800018e7983 */ /* 0x000f280000300800 */
[----:B------:R-:W2:Y:S04]  /*32780*/  LDL.LU R143, [R1+0x2674] ;  /* 0x00267400018f7983 */ /* 0x000ea80000300800 */
[----:B------:R-:W4:Y:S04]  /*32790*/  LDL.LU R144, [R1+0x2670] ;  /* 0x0026700001907983 */ /* 0x000f280000300800 */
[----:B------:R-:W2:Y:S01]  /*327a0*/  LDL.LU R145, [R1+0x266c] ;  /* 0x00266c0001917983 */ /* 0x000ea20000300800 */
[----:B------:R-:W-:-:S02]  /*327b0*/  PRMT R17, R147, 0x5410, R146 ;  /* 0x0000541093117816 */ /* 0x000fc40000000092 */
[----:B------:R-:W-:Y:S01]  /*327c0*/  PRMT R13, R149, 0x5410, R148 ;  /* 0x00005410950d7816 */ /* 0x000fe20000000094 */
        /* <DEDUP_REMOVED lines=8> */
[----:B------:R-:W2:Y:S04]  /*32850*/  LDL.LU R108, [R1+0x2650] ;  /* 0x00265000016c7983 */ /* 0x000ea80000300800 */
[----:B------:R-:W4:Y:S01]  /*32860*/  LDL.LU R152, [R1+0x264c] ;  /* 0x00264c0001987983 */ /* 0x000f220000300800 */
[----:B------:R-:W-:-:S03]  /*32870*/  PRMT R19, R153, 0x5410, R115 ;  /* 0x0000541099137816 */ /* 0x000fc60000000073 */
[----:B------:R0:W-:Y:S04]  /*32880*/  STS.128 [R156+0x4000], R220 ;  /* 0x004000dc9c007388 */ /* 0x0001e80000000c00 */
[----:B------:R-:W2:Y:S04]  /*32890*/  LDL.LU R115, [R1+0x2648] ;  /* 0x0026480001737983 */ /* 0x000ea80000300800 */
[----:B------:R-:W4:Y:S01]  /*328a0*/  LDL.LU R153, [R1+0x2644] ;  /* 0x0026440001997983 */ /* 0x000f220000300800 */
[----:B------:R-:W-:-:S03]  /*328b0*/  PRMT R15, R155, 0x5410, R154 ;  /* 0x000054109b0f7816 */ /* 0x000fc6000000009a */
[----:B------:R-:W2:Y:S04]  /*328c0*/  LDL.LU R154, [R1+0x2640] ;  /* 0x00264000019a7983 */ /* 0x000ea80000300800 */
[----:B------:R-:W4:Y:S01]  /*328d0*/  LDL.LU R155, [R1+0x263c] ;  /* 0x00263c00019b7983 */ /* 0x000f220000300800 */
[----:B0-----:R-:W-:Y:S01]  /*328e0*/  IMAD.MOV.U32 R223, RZ, RZ, R156 ;  /* 0x000000ffffdf7224 */ /* 0x001fe200078e009c */
[----:B------:R-:W-:Y:S02]  /*328f0*/  PRMT R220, R158, 0x5410, R157 ;  /* 0x000054109edc7816 */ /* 0x000fe4000000009d */
[----:B------:R-:W2:Y:S04]  /*32900*/  LDL.LU R156, [R1+0x2638] ;  /* 0x00263800019c7983 */ /* 0x000ea80000300800 */
[----:B------:R0:W-:Y:S04]  /*32910*/  STS.128 [R223+0x8000], R216 ;  /* 0x008000d8df007388 */ /* 0x0001e80000000c00 */
[----:B------:R-:W4:Y:S04]  /*32920*/  LDL.LU R157, [R1+0x2634] ;  /* 0x00263400019d7983 */ /* 0x000f280000300800 */
[----:B------:R-:W2:Y:S01]  /*32930*/  LDL.LU R158, [R1+0x2630] ;  /* 0x00263000019e7983 */ /* 0x000ea20000300800 */
[----:B------:R-:W-:-:S02]  /*32940*/  PRMT R221, R162, 0x5410, R161 ;  /* 0x00005410a2dd7816 */ /* 0x000fc400000000a1 */
[----:B------:R-:W-:Y:S01]  /*32950*/  PRMT R222, R166, 0x5410, R165 ;  /* 0x00005410a6de7816 */ /* 0x000fe200000000a5 */
[----:B------:R1:W-:Y:S01]  /*32960*/  STS.128 [R223+0xc000], R20 ;  /* 0x00c00014df007388 */ /* 0x0003e20000000c00 */
[----:B0-----:R-:W-:-:S03]  /*32970*/  PRMT R216, R160, 0x5410, R159 ;  /* 0x00005410a0d87816 */ /* 0x001fc6000000009f */
[----:B------:R-:W4:Y:S04]  /*32980*/  LDL.LU R159, [R1+0x262c] ;  /* 0x00262c00019f7983 */ /* 0x000f280000300800 */
[----:B------:R-:W2:Y:S04]  /*32990*/  LDL.LU R160, [R1+0x2628] ;  /* 0x0026280001a07983 */ /* 0x000ea80000300800 */
[----:B------:R-:W4:Y:S04]  /*329a0*/  LDL.LU R161, [R1+0x2624] ;  /* 0x0026240001a17983 */ /* 0x000f280000300800 */
[----:B------:R-:W2:Y:S01]  /*329b0*/  LDL.LU R162, [R1+0x2620] ;  /* 0x0026200001a27983 */ /* 0x000ea20000300800 */
[----:B------:R-:W-:-:S03]  /*329c0*/  PRMT R217, R164, 0x5410, R163 ;  /* 0x00005410a4d97816 */ /* 0x000fc600000000a3 */
[----:B------:R-:W4:Y:S04]  /*329d0*/  LDL.LU R163, [R1+0x261c] ;  /* 0x00261c0001a37983 */ /* 0x000f280000300800 */
[----:B------:R-:W2:Y:S04]  /*329e0*/  LDL.LU R164, [R1+0x2618] ;  /* 0x0026180001a47983 */ /* 0x000ea80000300800 */
[----:B------:R-:W4:Y:S04]  /*329f0*/  LDL.LU R165, [R1+0x2614] ;  /* 0x0026140001a57983 */ /* 0x000f280000300800 */
[----:B------:R-:W2:Y:S01]  /*32a00*/  LDL.LU R166, [R1+0x2610] ;  /* 0x0026100001a67983 */ /* 0x000ea20000300800 */
[----:B------:R-:W-:-:S02]  /*32a10*/  PRMT R218, R99, 0x5410, R117 ;  /* 0x0000541063da7816 */ /* 0x000fc40000000075 */
[----:B-1----:R-:W-:Y:S01]  /*32a20*/  PRMT R223, R168, 0x5410, R233 ;  /* 0x00005410a8df7816 */ /* 0x002fe200000000e9 */
[----:B------:R-:W4:Y:S04]  /*32a30*/  LDL.LU R117, [R1+0x260c] ;  /* 0x00260c0001757983 */ /* 0x000f280000300800 */
[----:B------:R-:W4:Y:S04]  /*32a40*/  LDL.LU R99, [R1+0x2608] ;  /* 0x0026080001637983 */ /* 0x000f280000300800 */
[----:B------:R-:W4:Y:S04]  /*32a50*/  LDL.LU R233, [R1+0x2604] ;  /* 0x0026040001e97983 */ /* 0x000f280000300800 */
[----:B------:R-:W2:Y:S01]  /*32a60*/  LDL R168, [R1+0xd0c] ;  /* 0x000d0c0001a87983 */ /* 0x000ea20000100800 */
[----:B------:R-:W-:-:S02]  /*32a70*/  PRMT R219, R229, 0x5410, R231 ;  /* 0x00005410e5db7816 */ /* 0x000fc400000000e7 */
[----:B------:R-:W-:Y:S01]  /*32a80*/  PRMT R20, R0, 0x5410, R227 ;  /* 0x0000541000147816 */ /* 0x000fe200000000e3 */
[----:B------:R-:W4:Y:S04]  /*32a90*/  LDL.LU R231, [R1+0x2600] ;  /* 0x0026000001e77983 */ /* 0x000f280000300800 */
[----:B------:R-:W4:Y:S04]  /*32aa0*/  LDL.LU R229, [R1+0x25fc] ;  /* 0x0025fc0001e57983 */ /* 0x000f280000300800 */
[----:B------:R-:W4:Y:S04]  /*32ab0*/  LDL.LU R227, [R1+0x25f8] ;  /* 0x0025f80001e37983 */ /* 0x000f280000300800 */
[----:B------:R-:W4:Y:S01]  /*32ac0*/  LDL.LU R0, [R1+0x25f4] ;  /* 0x0025f40001007983 */ /* 0x000f220000300800 */
[----:B------:R-:W-:-:S02]  /*32ad0*/  PRMT R21, R2, 0x5410, R226 ;  /* 0x0000541002157816 */ /* 0x000fc400000000e2 */
[----:B------:R-:W-:Y:S02]  /*32ae0*/  PRMT R22, R6, 0x5410, R7 ;  /* 0x0000541006167816 */ /* 0x000fe40000000007 */
[----:B------:R-:W-:Y:S01]  /*32af0*/  PRMT R23, R211, 0x5410, R212 ;  /* 0x00005410d3177816 */ /* 0x000fe200000000d4 */
[----:B---3--:R0:W-:Y:S04]  /*32b00*/  STS.128 [R206], R16 ;  /* 0x00000010ce007388 */ /* 0x0081e80000000c00 */
[----:B------:R1:W-:Y:S04]  /*32b10*/  STS.128 [R206+0x4000], R12 ;  /* 0x0040000cce007388 */ /* 0x0003e80000000c00 */
[----:B------:R-:W-:Y:S04]  /*32b20*/  STS.128 [R206+0x8000], R220 ;  /* 0x008000dcce007388 */ /* 0x000fe80000000c00 */
[----:B------:R-:W-:Y:S01]  /*32b30*/  STS.128 [R206+0xc000], R216 ;  /* 0x00c000d8ce007388 */ /* 0x000fe20000000c00 */
[----:B0-----:R-:W-:-:S02]  /*32b40*/  PRMT R16, R232, 0x5410, R225 ;  /* 0x00005410e8107816 */ /* 0x001fc400000000e1 */
[----:B-1----:R-:W-:Y:S01]  /*32b50*/  PRMT R12, R228, 0x5410, R230 ;  /* 0x00005410e40c7816 */ /* 0x002fe200000000e6 */
        /* <DEDUP_REMOVED lines=8> */
[----:B------:R-:W3:Y:S01]  /*32be0*/  LDL.LU R11, [R1+0x25d8] ;  /* 0x0025d800010b7983 */ /* 0x000ee20000300800 */
[----:B------:R-:W-:-:S03]  /*32bf0*/  PRMT R19, R209, 0x5410, R210 ;  /* 0x00005410d1137816 */ /* 0x000fc600000000d2 */
[----:B------:R-:W3:Y:S01]  /*32c00*/  LDL.LU R10, [R1+0x25d4] ;  /* 0x0025d400010a7983 */ /* 0x000ee20000300800 */
[----:B------:R-:W-:-:S03]  /*32c10*/  PRMT R13, R8, 0x5410, R9 ;  /* 0x00005410080d7816 */ /* 0x000fc60000000009 */
[----:B------:R-:W3:Y:S04]  /*32c20*/  LDL.LU R9, [R1+0x25d0] ;  /* 0x0025d00001097983 */ /* 0x000ee80000300800 */
[----:B------:R-:W3:Y:S04]  /*32c30*/  LDL.LU R8, [R1+0x25cc] ;  /* 0x0025cc0001087983 */ /* 0x000ee80000300800 */
[----:B------:R-:W3:Y:S04]  /*32c40*/  LDL.LU R7, [R1+0x25c8] ;  /* 0x0025c80001077983 */ /* 0x000ee80000300800 */
[----:B------:R-:W3:Y:S04]  /*32c50*/  LDL.LU R6, [R1+0x25c4] ;  /* 0x0025c40001067983 */ /* 0x000ee80000300800 */
[----:B------:R-:W3:Y:S04]  /*32c60*/  LDL.LU R5, [R1+0x25c0] ;  /* 0x0025c00001057983 */ /* 0x000ee80000300800 */
[----:B--2---:R-:W-:Y:S04]  /*32c70*/  STS.128 [R168], R20 ;  /* 0x00000014a8007388 */ /* 0x004fe80000000c00 */
[----:B------:R0:W-:Y:S02]  /*32c80*/  STS.128 [R168+0x4000], R16 ;  /* 0x00400010a8007388 */ /* 0x0001e40000000c00 */
[----:B0-----:R-:W-:-:S02]  /*32c90*/  PRMT R16, R167, 0x5410, R193 ;  /* 0x00005410a7107816 */ /* 0x001fc400000000c1 */
[----:B------:R-:W2:Y:S01]  /*32ca0*/  LDL R167, [R1+0xd08] ;  /* 0x000d080001a77983 */ /* 0x000ea20000100800 */
[----:B------:R-:W-:-:S03]  /*32cb0*/  PRMT R21, R151, 0x5410, R188 ;  /* 0x0000541097157816 */ /* 0x000fc600000000bc */
[----:B------:R-:W4:Y:S01]  /*32cc0*/  LDL R151, [R1+0x2218] ;  /* 0x0022180001977983 */ /* 0x000f220000100800 */
        /* <DEDUP_REMOVED lines=12> */
[----:B------:R-:W-:Y:S01]  /*32d90*/  PRMT R23, R172, 0x5410, R173 ;  /* 0x00005410ac177816 */ /* 0x000fe200000000ad */
[----:B------:R0:W-:Y:S01]  /*32da0*/  STS.128 [R168+0x8000], R12 ;  /* 0x0080000ca8007388 */ /* 0x0001e20000000c00 */
[----:B------:R-:W-:Y:S02]  /*32db0*/  PRMT R17, R186, 0x5410, R187 ;  /* 0x00005410ba117816 */ /* 0x000fe400000000bb */
[----:B------:R-:W-:Y:S02]  /*32dc0*/  PRMT R18, R178, 0x5410, R179 ;  /* 0x00005410b2127816 */ /* 0x000fe400000000b3 */
[----:B------:R-:W-:Y:S01]  /*32dd0*/  PRMT R19, R170, 0x5410, R171 ;  /* 0x00005410aa137816 */ /* 0x000fe200000000ab */
[----:B------:R-:W-:Y:S01]  /*32de0*/  STS.128 [R168+0xc000], R220 ;  /* 0x00c000dca8007388 */ /* 0x000fe20000000c00 */
[----:B0-----:R-:W-:Y:S02]  /*32df0*/  PRMT R12, R191, 0x5410, R192 ;  /* 0x00005410bf0c7816 */ /* 0x001fe400000000c0 */
[----:B------:R-:W-:-:S02]  /*32e00*/  PRMT R13, R184, 0x5410, R185 ;  /* 0x00005410b80d7816 */ /* 0x000fc400000000b9 */
[----:B------:R-:W-:Y:S02]  /*32e10*/  PRMT R14, R176, 0x5410, R177 ;  /* 0x00005410b00e7816 */ /* 0x000fe400000000b1 */
[----:B------:R-:W-:Y:S01]  /*32e20*/  PRMT R15, R169, 0x5410, R3 ;  /* 0x00005410a90f7816 */ /* 0x000fe20000000003 */
[----:B--2---:R-:W-:Y:S04]  /*32e30*/  STS.128 [R167], R216 ;  /* 0x000000d8a7007388 */ /* 0x004fe80000000c00 */
[----:B------:R-:W-:Y:S04]  /*32e40*/  STS.128 [R167+0x4000], R20 ;  /* 0x00400014a7007388 */ /* 0x000fe80000000c00 */
[----:B------:R-:W-:Y:S04]  /*32e50*/  STS.128 [R167+0x8000], R16 ;  /* 0x00800010a7007388 */ /* 0x000fe80000000c00 */
[----:B------:R-:W-:Y:S04]  /*32e60*/  STS.128 [R167+0xc000], R12 ;  /* 0x00c0000ca7007388 */ /* 0x000fe80000000c00 */
[----:B----4-:R-:W-:Y:S04]  /*32e70*/  STS.U8 [R151+0x10000], R166 ;  /* 0x010000a697007388 */ /* 0x010fe80000000000 */
[----:B------:R-:W-:Y:S04]  /*32e80*/  STS.U8 [R151+0x10400], R165 ;  /* 0x010400a597007388 */ /* 0x000fe80000000000 */
        /* <DEDUP_REMOVED lines=14> */
[----:B---3--:R-:W-:Y:S04]  /*32f70*/  STS.U8 [R11+0x10080], R149 ;  /* 0x010080950b007388 */ /* 0x008fe80000000000 */
        /* <DEDUP_REMOVED lines=80> */
[----:B------:R0:W-:Y:S04]  /*33480*/  STS.U8 [R6+0x13700], R24 ;  /* 0x0137001806007388 */ /* 0x0001e80000000000 */
[----:B------:R-:W-:Y:S04]  /*33490*/  STS.U8 [R6+0x12b00], R27 ;  /* 0x012b001b06007388 */ /* 0x000fe80000000000 */
[----:B------:R1:W-:Y:S04]  /*334a0*/  STS.U8 [R6+0x12f00], R26 ;  /* 0x012f001a06007388 */ /* 0x0003e80000000000 */
[----:B------:R-:W-:Y:S04]  /*334b0*/  STS.U8 [R6+0x12300], R29 ;  /* 0x0123001d06007388 */ /* 0x000fe80000000000 */
[----:B------:R2:W-:Y:S04]  /*334c0*/  STS.U8 [R6+0x12700], R28 ;  /* 0x0127001c06007388 */ /* 0x0005e80000000000 */
[----:B------:R-:W-:Y:S04]  /*334d0*/  STS.U8 [R6+0x11b00], R31 ;  /* 0x011b001f06007388 */ /* 0x000fe80000000000 */
[----:B------:R3:W-:Y:S04]  /*334e0*/  STS.U8 [R6+0x11f00], R30 ;  /* 0x011f001e06007388 */ /* 0x0007e80000000000 */
[----:B------:R-:W-:Y:S04]  /*334f0*/  STS.U8 [R6+0x11300], R33 ;  /* 0x0113002106007388 */ /* 0x000fe80000000000 */
[----:B0-----:R-:W4:Y:S04]  /*33500*/  LDL.LU.64 R24, [R1+0x400] ;  /* 0x0004000001187983 */ /* 0x001f280000300a00 */
[----:B------:R0:W-:Y:S04]  /*33510*/  STS.U8 [R6+0x11700], R32 ;  /* 0x0117002006007388 */ /* 0x0001e80000000000 */
[----:B-1----:R-:W4:Y:S04]  /*33520*/  LDL.LU.64 R26, [R1+0x408] ;  /* 0x00040800011a7983 */ /* 0x002f280000300a00 */
[----:B------:R-:W-:Y:S04]  /*33530*/  STS.U8 [R6+0x10b00], R35 ;  /* 0x010b002306007388 */ /* 0x000fe80000000000 */
[----:B--2---:R-:W4:Y:S04]  /*33540*/  LDL.LU.64 R28, [R1+0x410] ;  /* 0x00041000011c7983 */ /* 0x004f280000300a00 */
[----:B------:R1:W-:Y:S04]  /*33550*/  STS.U8 [R6+0x10f00], R34 ;  /* 0x010f002206007388 */ /* 0x0003e80000000000 */
[----:B---3--:R-:W4:Y:S04]  /*33560*/  LDL.LU.64 R30, [R1+0x418] ;  /* 0x00041800011e7983 */ /* 0x008f280000300a00 */
[----:B------:R-:W-:Y:S04]  /*33570*/  STS.U8 [R6+0x10300], R37 ;  /* 0x0103002506007388 */ /* 0x000fe80000000000 */
[----:B------:R2:W-:Y:S04]  /*33580*/  STS.U8 [R6+0x10700], R36 ;  /* 0x0107002406007388 */ /* 0x0005e80000000000 */
[----:B0-----:R-:W4:Y:S04]  /*33590*/  LDL.LU.64 R32, [R1+0x420] ;  /* 0x0004200001207983 */ /* 0x001f280000300a00 */
[----:B-1----:R-:W4:Y:S04]  /*335a0*/  LDL.LU.64 R34, [R1+0x428] ;  /* 0x0004280001227983 */ /* 0x002f280000300a00 */
[----:B--2---:R-:W4:Y:S04]  /*335b0*/  LDL.LU.64 R36, [R1+0x430] ;  /* 0x0004300001247983 */ /* 0x004f280000300a00 */
[----:B------:R-:W4:Y:S04]  /*335c0*/  LDL.LU.64 R38, [R1+0x438] ;  /* 0x0004380001267983 */ /* 0x000f280000300a00 */
        /* <DEDUP_REMOVED lines=23> */
[----:B------:R-:W4:Y:S01]  /*33740*/  LDL.LU.64 R86, [R1+0x4f8] ;  /* 0x0004f80001567983 */ /* 0x000f220000300a00 */
[----:B------:R-:W0:Y:S03]  /*33750*/  S2R R12, SR_CgaCtaId ;  /* 0x00000000000c7919 */ /* 0x000e260000008800 */
        /* <DEDUP_REMOVED lines=17> */
[----:B------:R-:W-:Y:S01]  /*33870*/  STS.U8 [R5+0x13b80], R238 ;  /* 0x013b80ee05007388 */ /* 0x000fe20000000000 */
[----:B------:R1:W-:Y:S06]  /*33880*/  MEMBAR.ALL.CTA ;  /* 0x0000000000007992 */ /* 0x0003ec0000008000 */
[----:B-1----:R-:W1:Y:S01]  /*33890*/  FENCE.VIEW.ASYNC.S ;  /* 0x00000000000073c6 */ /* 0x002e620000000000 */
[----:B------:R-:W-:-:S04]  /*338a0*/  MOV R3, 0x400 ;  /* 0x0000040000037802 */ /* 0x000fc80000000f00 */
[----:B0-----:R-:W-:Y:S01]  /*338b0*/  LEA R3, R12, R3, 0x18 ;  /* 0x000000030c037211 */ /* 0x001fe200078ec0ff */
[----:B-1----:R-:W-:Y:S03]  /*338c0*/  BAR.SYNC.DEFER_BLOCKING 0x0 ;  /* 0x0000000000007b1d */ /* 0x002fe60000010000 */
[----:B------:R-:W-:-:S04]  /*338d0*/  SHF.R.U32.HI R3, RZ, 0x4, R3 ;  /* 0x00000004ff037819 */ /* 0x000fc80000011603 */
[----:B------:R-:W-:-:S04]  /*338e0*/  SGXT.U32 R3, R3, 0xe ;  /* 0x0000000e0303781a */ /* 0x000fc80000000000 */
[----:B------:R-:W-:Y:S01]  /*338f0*/  R2UR UR16, R3 ;  /* 0x00000000031072ca */ /* 0x000fe200000e0000 */
[----:B------:R-:W-:Y:S01]  /*33900*/  UMOV UR17, 0x40000040 ;  /* 0x4000004000117882 */ /* 0x000fe20000000000 */
[----:B----4-:R-:W-:-:S11]  /*33910*/  WARPGROUP.ARRIVE ;  /* 0x00000000000079c5 */ /* 0x010fd60000000000 */
[----:B------:R-:W-:Y:S03]  /*33920*/  QGMMA.64x128x32.F32.E5M2.E5M2 R24, gdesc[UR16], R24, gsb0 ;  /* 0x01e00000101879f3 */ /* 0x000fe60008003818 */
[----:B------:R-:W-:Y:S02]  /*33930*/  WARPGROUP.DEPBAR.LE gsb0, 0x0 ;  /* 0x00008000000079c5 */ /* 0x000fe40000010000 */
[----:B------:R-:W-:-:S07]  /*33940*/  WARPGROUP.ARRIVE ;  /* 0x00000000000079c5 */ /* 0x000fce0000000000 */
[----:B------:R-:W-:Y:S03]  /*33950*/  QGMMA.64x128x32.F32.E5M2.E5M2 R24, gdesc[UR4], R24, gsb0 ;  /* 0x01e00000041879f3 */ /* 0x000fe60008003818 */
[----:B------:R-:W-:Y:S02]  /*33960*/  WARPGROUP.DEPBAR.LE gsb0, 0x0 ;  /* 0x00008000000079c5 */ /* 0x000fe40000010000 */
[----:B------:R-:W-:-:S07]  /*33970*/  WARPGROUP.ARRIVE ;  /* 0x00000000000079c5 */ /* 0x000fce0000000000 */
[----:B------:R-:W-:Y:S01]  /*33980*/  QGMMA.64x128x32.F32.E5M2.E5M2 R24, gdesc[UR8], R24, gsb0 ;  /* 0x01e00000081879f3 */ /* 0x000fe20008003818 */
[----:B------:R-:W-:Y:S04]  /*33990*/  STL.64 [R1+0x25b8], R236 ;  /* 0x0025b8ec01007387 */ /* 0x000fe80000100a00 */
[----:B------:R-:W-:Y:S04]  /*339a0*/  STL.64 [R1+0x25b0], R234 ;  /* 0x0025b0ea01007387 */ /* 0x000fe80000100a00 */
[----:B------:R-:W-:Y:S04]  /*339b0*/  STL.64 [R1+0x25a8], R232 ;  /* 0x0025a8e801007387 */ /* 0x000fe80000100a00 */
[----:B------:R-:W-:Y:S04]  /*339c0*/  STL.64 [R1+0x25a0], R230 ;  /* 0x0025a0e601007387 */ /* 0x000fe80000100a00 */
[----:B------:R-:W-:Y:S04]  /*339d0*/  STL.64 [R1+0x2598], R228 ;  /* 0x002598e401007387 */ /* 0x000fe80000100a00 */
[----:B------:R-:W-:Y:S04]  /*339e0*/  STL.64 [R1+0x2590], R226 ;  /* 0x002590e201007387 */ /* 0x000fe80000100a00 */
[----:B------:R0:W-:Y:S04]  /*339f0*/  STL.64 [R1+0x2588], R224 ;  /* 0x002588e001007387 */ /* 0x0001e80000100a00 */
[----:B------:R-:W2:Y:S04]  /*33a00*/  LDL.LU.64 R184, [R1+0x300] ;  /* 0x0003000001b87983 */ /* 0x000ea80000300a00 */
[----:B------:R-:W2:Y:S04]  /*33a10*/  LDL.LU.64 R186, [R1+0x308] ;  /* 0x0003080001ba7983 */ /* 0x000ea80000300a00 */
[----:B------:R-:W2:Y:S01]  /*33a20*/  LDL.LU.64 R188, [R1+0x310] ;  /* 0x0003100001bc7983 */ /* 0x000ea20000300a00 */
[----:B------:R-:W-:-:S02]  /*33a30*/  WARPGROUP.DEPBAR.LE gsb0, 0x0 ;  /* 0x00008000000079c5 */ /* 0x000fc40000010000 */
[----:B------:R-:W-:-:S06]  /*33a40*/  WARPGROUP.ARRIVE ;  /* 0x00000000000079c5 */ /* 0x000fcc0000000000 */
[----:B------:R-:W-:Y:S03]  /*33a50*/  QGMMA.64x128x32.F32.E5M2.E5M2 R24, gdesc[UR12], R24, gsb0 ;  /* 0x01e000000c1879f3 */ /* 0x000fe60008003818 */
[----:B------:R-:W-:Y:S02]  /*33a60*/  WARPGROUP.DEPBAR.LE gsb0, 0x0 ;  /* 0x00008000000079c5 */ /* 0x000fe40000010000 */
[----:B------:R1:W-:Y:S04]  /*33a70*/  STL.64 [R1+0x400], R24 ;  /* 0x0004001801007387 */ /* 0x0003e80000100a00 */
        /* <DEDUP_REMOVED lines=31> */
[----:B------:R-:W2:Y:S04]  /*33c70*/  LDL.LU.64 R190, [R1+0x318] ;  /* 0x0003180001be7983 */ /* 0x000ea80000300a00 */
        /* <DEDUP_REMOVED lines=16> */
[----:B0-----:R-:W2:Y:S04]  /*33d80*/  LDL.LU.64 R224, [R1+0x3a0] ;  /* 0x0003a00001e07983 */ /* 0x001ea80000300a00 */
        /* <DEDUP_REMOVED lines=10> */
[----:B------:R-:W2:Y:S01]  /*33e30*/  LDL.LU.64 R246, [R1+0x3f8] ;  /* 0x0003f80001f67983 */ /* 0x000ea20000300a00 */
[----:B------:R-:W-:Y:S01]  /*33e40*/  UIADD3.64 UR52, UR4, 0x1fe, URZ ;  /* 0x000001fe04347897 */ /* 0x000fe2000fffe03f */
[----:B------:R-:W-:Y:S01]  /*33e50*/  UMOV UR54, UR18 ;  /* 0x0000001200367c82 */ /* 0x000fe20008000000 */
[----:B------:R-:W-:Y:S01]  /*33e60*/  UMOV UR55, UR19 ;  /* 0x0000001300377c82 */ /* 0x000fe20008000000 */
[----:B------:R-:W-:Y:S01]  /*33e70*/  UIADD3.64 UR48, UR4, 0x200, URZ ;  /* 0x0000020004307897 */ /* 0x000fe2000fffe03f */
[----:B------:R-:W-:Y:S01]  /*33e80*/  UMOV UR50, UR6 ;  /* 0x0000000600327c82 */ /* 0x000fe20008000000 */
[----:B------:R-:W-:Y:S01]  /*33e90*/  UMOV UR51, UR7 ;  /* 0x0000000700337c82 */ /* 0x000fe20008000000 */
[----:B-1----:R-:W2:Y:S04]  /*33ea0*/  LDL.LU.64 R24, [R1+0x200] ;  /* 0x0002000001187983 */ /* 0x002ea80000300a00 */
[----:B---3--:R-:W3:Y:S04]  /*33eb0*/  LDL.LU.64 R26, [R1+0x208] ;  /* 0x00020800011a7983 */ /* 0x008ee80000300a00 */
[----:B----4-:R-:W3:Y:S04]  /*33ec0*/  LDL.LU.64 R28, [R1+0x210] ;  /* 0x00021000011c7983 */ /* 0x010ee80000300a00 */
[----:B------:R-:W3:Y:S04]  /*33ed0*/  LDL.LU.64 R30, [R1+0x218] ;  /* 0x00021800011e7983 */ /* 0x000ee80000300a00 */
        /* <DEDUP_REMOVED lines=60> */
[----:B--2---:R-:W-:-:S06]  /*342a0*/  WARPGROUP.ARRIVE ;  /* 0x00000000000079c5 */ /* 0x004fcc0000000000 */
[----:B------:R-:W-:Y:S01]  /*342b0*/  QGMMA.64x128x32.F32.E5M2.E5M2 R184, gdesc[UR52], R184, gsb0 ;  /* 0x01e0000034b879f3 */ /* 0x000fe200080038b8 */
[----:B------:R-:W-:Y:S01]  /*342c0*/  UIADD3.64 UR52, UR4, 0x202, URZ ;  /* 0x0000020204347897 */ /* 0x000fe2000fffe03f */
[----:B------:R-:W-:Y:S01]  /*342d0*/  UMOV UR54, UR10 ;  /* 0x0000000a00367c82 */ /* 0x000fe20008000000 */
[----:B------:R-:W-:Y:S01]  /*342e0*/  UMOV UR55, UR11 ;  /* 0x0000000b00377c82 */ /* 0x000fe20008000000 */
[----:B------:R-:W-:Y:S02]  /*342f0*/  WARPGROUP.DEPBAR.LE gsb0, 0x0 ;  /* 0x00008000000079c5 */ /* 0x000fe40000010000 */
[----:B------:R-:W-:-:S06]  /*34300*/  WARPGROUP.ARRIVE ;  /* 0x00000000000079c5 */ /* 0x000fcc0000000000 */
        /* <DEDUP_REMOVED lines=17> */
[----:B---3--:R-:W-:-:S06]  /*34420*/  WARPGROUP.ARRIVE ;  /* 0x00000000000079c5 */ /* 0x008fcc0000000000 */
        /* <DEDUP_REMOVED lines=23> */
[----:B----4-:R-:W-:-:S06]  /*345a0*/  WARPGROUP.ARRIVE ;  /* 0x00000000000079c5 */ /* 0x010fcc0000000000 */
        /* <DEDUP_REMOVED lines=10> */
[----:B------:R-:W-:Y:S04]  /*34650*/  STL.64 [R1+0x300], R184 ;  /* 0x000300b801007387 */ /* 0x000fe80000100a00 */
[----:B------:R-:W-:Y:S04]  /*34660*/  STL.64 [R1+0x308], R186 ;  /* 0x000308ba01007387 */ /* 0x000fe80000100a00 */
[----:B------:R-:W-:Y:S04]  /*34670*/  STL.64 [R1+0x310], R188 ;  /* 0x000310bc01007387 */ /* 0x000fe80000100a00 */
[----:B------:R-:W-:Y:S01]  /*34680*/  STL.64 [R1+0x318], R190 ;  /* 0x000318be01007387 */ /* 0x000fe20000100a00 */
[----:B------:R-:W-:-:S02]  /*34690*/  WARPGROUP.DEPBAR.LE gsb0, 0x0 ;  /* 0x00008000000079c5 */ /* 0x000fc40000010000 */
[----:B------:R-:W-:-:S06]  /*346a0*/  WARPGROUP.ARRIVE ;  /* 0x00000000000079c5 */ /* 0x000fcc0000000000 */
[----:B------:R-:W-:Y:S01]  /*346b0*/  QGMMA.64x128x32.F32.E5M2.E5M2 R120, gdesc[UR52], R120, gsb0 ;  /* 0x01e00000347879f3 */ /* 0x000fe20008003878 */
        /* <DEDUP_REMOVED lines=22> */
[----:B------:R0:W-:Y:S04]  /*34820*/  STL.64 [R1+0x3d0], R236 ;  /* 0x0003d0ec01007387 */ /* 0x0001e80000100a00 */
[----:B------:R-:W-:Y:S04]  /*34830*/  STL.64 [R1+0x3d8], R238 ;  /* 0x0003d8ee01007387 */ /* 0x000fe80000100a00 */
[----:B------:R-:W-:Y:S04]  /*34840*/  STL.64 [R1+0x3e0], R240 ;  /* 0x0003e0f001007387 */ /* 0x000fe80000100a00 */
[----:B------:R-:W-:Y:S04]  /*34850*/  STL.64 [R1+0x3e8], R242 ;  /* 0x0003e8f201007387 */ /* 0x000fe80000100a00 */
[----:B------:R-:W-:Y:S04]  /*34860*/  STL.64 [R1+0x3f0], R244 ;  /* 0x0003f0f401007387 */ /* 0x000fe80000100a00 */
[----:B------:R-:W-:Y:S04]  /*34870*/  STL.64 [R1+0x3f8], R246 ;  /* 0x0003f8f601007387 */ /* 0x000fe80000100a00 */
[----:B0-----:R-:W2:Y:S04]  /*34880*/  LDL.LU.64 R236, [R1+0x25b8] ;  /* 0x0025b80001ec7983 */ /* 0x001ea80000300a00 */
[----:B------:R-:W3:Y:S04]  /*34890*/  LDL.LU.64 R234, [R1+0x25b0] ;  /* 0x0025b00001ea7983 */ /* 0x000ee80000300a00 */
[----:B------:R-:W4:Y:S04]  /*348a0*/  LDL.LU.64 R232, [R1+0x25a8] ;  /* 0x0025a80001e87983 */ /* 0x000f280000300a00 */
[----:B------:R-:W2:Y:S04]  /*348b0*/  LDL.LU.64 R230, [R1+0x25a0] ;  /* 0x0025a00001e67983 */ /* 0x000ea80000300a00 */
[----:B------:R-:W3:Y:S04]  /*348c0*/  LDL.LU.64 R228, [R1+0x2598] ;  /* 0x0025980001e47983 */ /* 0x000ee80000300a00 */
[----:B------:R-:W4:Y:S04]  /*348d0*/  LDL.LU.64 R226, [R1+0x2590] ;  /* 0x0025900001e27983 */ /* 0x000f280000300a00 */
[----:B------:R-:W2:Y:S04]  /*348e0*/  LDL.LU.64 R224, [R1+0x2588] ;  /* 0x0025880001e07983 */ /* 0x000ea80000300a00 */
        /* <DEDUP_REMOVED lines=35> */
[----:B0-----:R-:W3:Y:S04]  /*34b20*/  LDL.LU.64 R86, [R1+0x2580] ;  /* 0x0025800001567983 */ /* 0x001ee80000300a00 */
[----:B------:R-:W4:Y:S04]  /*34b30*/  LDL.LU.64 R84, [R1+0x2578] ;  /* 0x0025780001547983 */ /* 0x000f280000300a00 */
[----:B------:R-:W2:Y:S04]  /*34b40*/  LDL.LU.64 R82, [R1+0x2570] ;  /* 0x0025700001527983 */ /* 0x000ea80000300a00 */
        /* <DEDUP_REMOVED lines=31> */
[----:B------:R-:W4:Y:S01]  /*34d40*/  LDL.LU.64 R210, [R1+0x2470] ;  /* 0x0024700001d27983 */ /* 0x000f220000300a00 */
[----:B------:R-:W-:-:S02]  /*34d50*/  IMAD.MOV.U32 R12, RZ, RZ, R89 ;  /* 0x000000ffff0c7224 */ /* 0x000fc400078e0059 */
[----:B------:R-:W-:Y:S02]  /*34d60*/  IMAD.MOV.U32 R252, RZ, RZ, R88 ;  /* 0x000000fffffc7224 */ /* 0x000fe400078e0058 */
[----:B------:R-:W-:Y:S02]  /*34d70*/  IMAD.MOV.U32 R14, RZ, RZ, R91 ;  /* 0x000000ffff0e7224 */ /* 0x000fe400078e005b */
[----:B------:R-:W-:Y:S02]  /*34d80*/  IMAD.MOV.U32 R13, RZ, RZ, R90 ;  /* 0x000000ffff0d7224 */ /* 0x000fe400078e005a */
[----:B------:R-:W-:Y:S02]  /*34d90*/  IMAD.MOV.U32 R16, RZ, RZ, R93 ;  /* 0x000000ffff107224 */ /* 0x000fe400078e005d */
[----:B------:R-:W-:Y:S02]  /*34da0*/  IMAD.MOV.U32 R15, RZ, RZ, R92 ;  /* 0x000000ffff0f7224 */ /* 0x000fe400078e005c */
[----:B------:R-:W-:-:S02]  /*34db0*/  IMAD.MOV.U32 R18, RZ, RZ, R95 ;  /* 0x000000ffff127224 */ /* 0x000fc400078e005f */
[----:B------:R-:W-:Y:S02]  /*34dc0*/  IMAD.MOV.U32 R17, RZ, RZ, R94 ;  /* 0x000000ffff117224 */ /* 0x000fe400078e005e */
[----:B------:R-:W-:Y:S02]  /*34dd0*/  IMAD.MOV.U32 R222, RZ, RZ, R97 ;  /* 0x000000ffffde7224 */ /* 0x000fe400078e0061 */
[----:B------:R-:W-:Y:S02]  /*34de0*/  IMAD.MOV.U32 R19, RZ, RZ, R96 ;  /* 0x000000ffff137224 */ /* 0x000fe400078e0060 */
[----:B------:R-:W-:Y:S02]  /*34df0*/  IMAD.MOV.U32 R220, RZ, RZ, R99 ;  /* 0x000000ffffdc7224 */ /* 0x000fe400078e0063 */
[----:B------:R-:W-:Y:S02]  /*34e00*/  IMAD.MOV.U32 R248, RZ, RZ, R98 ;  /* 0x000000fffff87224 */ /* 0x000fe400078e0062 */
[----:B------:R-:W-:Y:S01]  /*34e10*/  IMAD.MOV.U32 R3, RZ, RZ, R101 ;  /* 0x000000ffff037224 */ /* 0x000fe200078e0065 */
[----:B------:R-:W-:-:S02]  /*34e20*/  WARPGROUP.DEPBAR.LE gsb0, 0x0 ;  /* 0x00008000000079c5 */ /* 0x000fc40000010000 */
        /* <DEDUP_REMOVED lines=45> */
[----:B0-----:R-:W4:Y:S04]  /*35100*/  LDL.LU.64 R182, [R1+0x2400] ;  /* 0x0024000001b67983 */ /* 0x001f280000300a00 */
        /* <DEDUP_REMOVED lines=15> */
[----:B------:R-:W2:Y:S04]  /*35200*/  LDL.LU.64 R88, [R1] ;  /* 0x0000000001587983 */ /* 0x000ea80000300a00 */
[----:B------:R-:W2:Y:S04]  /*35210*/  LDL.LU.64 R90, [R1+0x8] ;  /* 0x00000800015a7983 */ /* 0x000ea80000300a00 */
[----:B------:R-:W2:Y:S04]  /*35220*/  LDL.LU.64 R92, [R1+0x10] ;  /* 0x00001000015c7983 */ /* 0x000ea80000300a00 */
[----:B------:R-:W2:Y:S04]  /*35230*/  LDL.LU.64 R94, [R1+0x18] ;  /* 0x00001800015e7983 */ /* 0x000ea80000300a00 */
[----:B------:R-:W2:Y:S01]  /*35240*/  LDL.LU.64 R96, [R1+0x20] ;  /* 0x0000200001607983 */ /* 0x000ea20000300a00 */
[----:B------:R-:W-:-:S03]  /*35250*/  IMAD.MOV.U32 R219, RZ, RZ, R100 ;  /* 0x000000ffffdb7224 */ /* 0x000fc600078e0064 */
[----:B------:R-:W2:Y:S01]  /*35260*/  LDL.LU.64 R98, [R1+0x28] ;  /* 0x0000280001627983 */ /* 0x000ea20000300a00 */
[----:B------:R-:W-:Y:S02]  /*35270*/  IMAD.MOV.U32 R245, RZ, RZ, R103 ;  /* 0x000000fffff57224 */ /* 0x000fe400078e0067 */
[----:B------:R-:W-:Y:S01]  /*35280*/  IMAD.MOV.U32 R223, RZ, RZ, R102 ;  /* 0x000000ffffdf7224 */ /* 0x000fe200078e0066 */
[----:B------:R-:W2:Y:S01]  /*35290*/  LDL.LU.64 R100, [R1+0x30] ;  /* 0x0000300001647983 */ /* 0x000ea20000300a00 */
[----:B------:R-:W-:Y:S02]  /*352a0*/  IMAD.MOV.U32 R247, RZ, RZ, R105 ;  /* 0x000000fffff77224 */ /* 0x000fe400078e0069 */
[----:B------:R-:W-:Y:S01]  /*352b0*/  IMAD.MOV.U32 R246, RZ, RZ, R104 ;  /* 0x000000fffff67224 */ /* 0x000fe200078e0068 */
[----:B------:R-:W2:Y:S01]  /*352c0*/  LDL.LU.64 R102, [R1+0x38] ;  /* 0x0000380001667983 */ /* 0x000ea20000300a00 */
[----:B------:R-:W-:Y:S02]  /*352d0*/  IMAD.MOV.U32 R218, RZ, RZ, R107 ;  /* 0x000000ffffda7224 */ /* 0x000fe400078e006b */
[----:B------:R-:W-:Y:S01]  /*352e0*/  IMAD.MOV.U32 R221, RZ, RZ, R106 ;  /* 0x000000ffffdd7224 */ /* 0x000fe200078e006a */
[----:B------:R-:W2:Y:S01]  /*352f0*/  LDL.LU.64 R104, [R1+0x40] ;  /* 0x0000400001687983 */ /* 0x000ea20000300a00 */
[----:B------:R-:W-:-:S02]  /*35300*/  IMAD.MOV.U32 R216, RZ, RZ, R109 ;  /* 0x000000ffffd87224 */ /* 0x000fc400078e006d */
        /* <DEDUP_REMOVED lines=11> */
[----:B------:R-:W-:-:S03]  /*353c0*/  IMAD.MOV.U32 R249, RZ, RZ, R116 ;  /* 0x000000fffff97224 */ /* 0x000fc600078e0074 */
        /* <DEDUP_REMOVED lines=25> */
[----:B------:R-:W3:Y:S01]  /*35560*/  LDL.LU R244, [R1+0x2120] ;  /* 0x0021200001f47983 */ /* 0x000ee20000300800 */
        /* <DEDUP_REMOVED lines=21> */
[----:B------:R-:W-:Y:S01]  /*356c0*/  R2UR UR48, R83 ;  /* 0x00000000533072ca */ /* 0x000fe200000e0000 */
[----:B------:R-:W-:Y:S01]  /*356d0*/  UMOV UR58, UR6 ;  /* 0x00000006003a7c82 */ /* 0x000fe20008000000 */
[----:B------:R-:W-:Y:S01]  /*356e0*/  UMOV UR59, UR7 ;  /* 0x00000007003b7c82 */ /* 0x000fe20008000000 */
[----:B------:R-:W-:Y:S02]  /*356f0*/  WARPGROUP.DEPBAR.LE gsb0, 0x0 ;  /* 0x00008000000079c5 */ /* 0x000fe40000010000 */
[----:B----4-:R-:W-:-:S06]  /*35700*/  WARPGROUP.ARRIVE ;  /* 0x00000000000079c5 */ /* 0x010fcc0000000000 */
[----:B------:R-:W-:Y:S01]  /*35710*/  QGMMA.64x128x32.F32.E5M2.E5M2 R152, gdesc[UR52], R152, gsb0 ;  /* 0x01e00000349879f3 */ /* 0x000fe20008003898 */
[----:B------:R-:W-:Y:S04]  /*35720*/  STL.64 [R1], R88 ;  /* 0x0000005801007387 */ /* 0x000fe80000100a00 */
        /* <DEDUP_REMOVED lines=63> */
[----:B------:R-:W4:Y:S01]  /*35b20*/  LDL.LU R83, [R1+0x2284] ;  /* 0x0022840001537983 */ /* 0x000f220000300800 */
[----:B------:R-:W-:-:S03]  /*35b30*/  R2UR UR53, R84 ;  /* 0x00000000543572ca */ /* 0x000fc600000e0000 */
[----:B------:R-:W4:Y:S01]  /*35b40*/  LDL.LU R84, [R1+0x2280] ;  /* 0x0022800001547983 */ /* 0x000f220000300800 */
[----:B------:R-:W-:-:S03]  /*35b50*/  R2UR UR52, R85 ;  /* 0x00000000553472ca */ /* 0x000fc600000e0000 */
[----:B------:R-:W4:Y:S01]  /*35b60*/  LDL.LU R85, [R1+0x227c] ;  /* 0x00227c0001557983 */ /* 0x000f220000300800 */
[----:B------:R-:W-:Y:S02]  /*35b70*/  WARPGROUP.DEPBAR.LE gsb0, 0x0 ;  /* 0x00008000000079c5 */ /* 0x000fe40000010000 */
[----:B------:R-:W-:-:S06]  /*35b80*/  WARPGROUP.ARRIVE ;  /* 0x00000000000079c5 */ /* 0x000fcc0000000000 */
[----:B------:R-:W-:Y:S01]  /*35b90*/  QGMMA.64x128x32.F32.E5M2.E5M2 R152, gdesc[UR56], R152, gsb0 ;  /* 0x01e00000389879f3 */ /* 0x000fe20008003898 */
[----:B---3--:R-:W-:Y:S02]  /*35ba0*/  R2UR UR57, R86 ;  /* 0x00000000563972ca */ /* 0x008fe400000e0000 */
[----:B------:R-:W-:Y:S01]  /*35bb0*/  R2UR UR56, R87 ;  /* 0x00000000573872ca */ /* 0x000fe200000e0000 */
[----:B------:R-:W4:Y:S04]  /*35bc0*/  LDL.LU R86, [R1+0x2278] ;  /* 0x0022780001567983 */ /* 0x000f280000300800 */
[----:B------:R-:W4:Y:S04]  /*35bd0*/  LDL.LU R87, [R1+0x2274] ;  /* 0x0022740001577983 */ /* 0x000f280000300800 */
[----:B------:R-:W3:Y:S01]  /*35be0*/  LDL R238, [R1+0x2220] ;  /* 0x0022200001ee7983 */ /* 0x000ee20000100800 */
[----:B------:R-:W-:-:S05]  /*35bf0*/  VIADD R2, R2, 0x1 ;  /* 0x0000000102027836 */ /* 0x000fca0000000000 */
[----:B------:R0:W-:Y:S01]  /*35c00*/  STL [R1+0xd04], R2 ;  /* 0x000d040201007387 */ /* 0x0001e20000100800 */
[----:B---3--:R-:W-:Y:S02]  /*35c10*/  ISETP.NE.U32.AND P0, PT, R2, R238, PT ;  /* 0x000000ee0200720c */ /* 0x008fe40003f05070 */
[----:B0-----:R-:W0:Y:S02]  /*35c20*/  LDC R2, c[0x0][0x238] ;  /* 0x00008e00ff027b82 */ /* 0x001e240000000800 */
[----:B0-----:R-:W-:-:S05]  /*35c30*/  IMAD.SHL.U32 R2, R2, 0x80, RZ ;  /* 0x0000008002027824 */ /* 0x001fca00078e00ff */
[----:B------:R-:W-:-:S05]  /*35c40*/  IADD3 R225, P6, R2, R225, RZ ;  /* 0x000000e102e17210 */ /* 0x000fca0007fde0ff */
[----:B------:R0:W-:Y:S04]  /*35c50*/  STL [R1+0x1d08], R225 ;  /* 0x001d08e101007387 */ /* 0x0001e80000100800 */
[----:B0-----:R-:W3:Y:S01]  /*35c60*/  LDL.LU R225, [R1+0x2270] ;  /* 0x0022700001e17983 */ /* 0x001ee20000300800 */
[C---:B------:R-:W-:Y:S02]  /*35c70*/  IADD3 R0, P1, R2.reuse, R0, RZ ;  /* 0x0000000002007210 */ /* 0x040fe40007f3e0ff */
[----:B------:R-:W-:-:S03]  /*35c80*/  IADD3 R226, P2, R2, R226, RZ ;  /* 0x000000e202e27210 */ /* 0x000fc60007f5e0ff */
[----:B------:R0:W-:Y:S02]  /*35c90*/  STL [R1+0x1d00], R0 ;  /* 0x001d000001007387 */ /* 0x0001e40000100800 */
[----:B0-----:R-:W-:-:S05]  /*35ca0*/  SHF.R.S32.HI R0, RZ, 0x1f, R2 ;  /* 0x0000001fff007819 */ /* 0x001fca0000011402 */
[----:B---3--:R-:W-:Y:S01]  /*35cb0*/  IMAD.X R225, R0, 0x1, R225, P2 ;  /* 0x0000000100e17824 */ /* 0x008fe200010e06e1 */
[----:B------:R-:W-:-:S05]  /*35cc0*/  IADD3 R227, P2, R2, R227, RZ ;  /* 0x000000e302e37210 */ /* 0x000fca0007f5e0ff */
[----:B------:R0:W-:Y:S04]  /*35cd0*/  STL [R1+0x1cf8], R227 ;  /* 0x001cf8e301007387 */ /* 0x0001e80000100800 */
[----:B0-----:R-:W3:Y:S01]  /*35ce0*/  LDL.LU R227, [R1+0x226c] ;  /* 0x00226c0001e37983 */ /* 0x001ee20000300800 */
[----:B------:R-:W-:-:S05]  /*35cf0*/  IADD3 R228, P3, R2, R228, RZ ;  /* 0x000000e402e47210 */ /* 0x000fca0007f7e0ff */
[----:B---3--:R-:W-:Y:S01]  /*35d00*/  IMAD.X R227, R0, 0x1, R227, P3 ;  /* 0x0000000100e37824 */ /* 0x008fe200018e06e3 */
[----:B------:R-:W-:-:S05]  /*35d10*/  IADD3 R229, P3, R2, R229, RZ ;  /* 0x000000e502e57210 */ /* 0x000fca0007f7e0ff */
[----:B------:R0:W-:Y:S04]  /*35d20*/  STL [R1+0x1cf0], R229 ;  /* 0x001cf0e501007387 */ /* 0x0001e80000100800 */
[----:B0-----:R-:W3:Y:S01]  /*35d30*/  LDL.LU R229, [R1+0x2268] ;  /* 0x0022680001e57983 */ /* 0x001ee20000300800 */
[----:B------:R-:W-:Y:S02]  /*35d40*/  IADD3 R230, P4, R2, R230, RZ ;  /* 0x000000e602e67210 */ /* 0x000fe40007f9e0ff */
[----:B------:R-:W-:-:S03]  /*35d50*/  R2UR UR49, R244 ;  /* 0x00000000f43172ca */ /* 0x000fc600000e0000 */
[----:B---3--:R-:W-:Y:S01]  /*35d60*/  IMAD.X R229, R0, 0x1, R229, P4 ;  /* 0x0000000100e57824 */ /* 0x008fe200020e06e5 */
[----:B------:R-:W-:-:S05]  /*35d70*/  IADD3 R231, P4, R2, R231, RZ ;  /* 0x000000e702e77210 */ /* 0x000fca0007f9e0ff */
[----:B------:R0:W-:Y:S04]  /*35d80*/  STL [R1+0x1ce8], R231 ;  /* 0x001ce8e701007387 */ /* 0x0001e80000100800 */
[----:B0-----:R-:W3:Y:S04]  /*35d90*/  LDL.LU R231, [R1+0x2264] ;  /* 0x0022640001e77983 */ /* 0x001ee80000300800 */
[----:B------:R-:W2:Y:S04]  /*35da0*/  LDL.LU R243, [R1+0x1ce0] ;  /* 0x001ce00001f37983 */ /* 0x000ea80000300800 */
[----:B------:R-:W4:Y:S01]  /*35db0*/  LDL.LU R244, [R1+0x1d04] ;  /* 0x001d040001f47983 */ /* 0x000f220000300800 */
[----:B------:R-:W-:-:S05]  /*35dc0*/  IADD3 R232, P5, R2, R232, RZ ;  /* 0x000000e802e87210 */ /* 0x000fca0007fbe0ff */
[----:B---3--:R-:W-:Y:S01]  /*35dd0*/  IMAD.X R231, R0, 0x1, R231, P5 ;  /* 0x0000000100e77824 */ /* 0x008fe200028e06e7 */
[----:B--2---:R-:W-:Y:S01]  /*35de0*/  IADD3 R243, P5, R2, R243, RZ ;  /* 0x000000f302f37210 */ /* 0x004fe20007fbe0ff */
[----:B----4-:R-:W-:-:S04]  /*35df0*/  IMAD.X R244, R0, 0x1, R244, P6 ;  /* 0x0000000100f47824 */ /* 0x010fc800030e06f4 */
[----:B------:R0:W-:Y:S04]  /*35e00*/  STL [R1+0x1ce0], R243 ;  /* 0x001ce0f301007387 */ /* 0x0001e80000100800 */
[----:B0-----:R-:W2:Y:S04]  /*35e10*/  LDL.LU R243, [R1+0x1cd8] ;  /* 0x001cd80001f37983 */ /* 0x001ea80000300800 */
[----:B------:R0:W-:Y:S04]  /*35e20*/  STL [R1+0x1d04], R244 ;  /* 0x001d04f401007387 */ /* 0x0001e80000100800 */
[----:B0-----:R-:W3:Y:S01]  /*35e30*/  LDL.LU R244, [R1+0x1cfc] ;  /* 0x001cfc0001f47983 */ /* 0x001ee20000300800 */
[----:B--2---:R-:W-:-:S05]  /*35e40*/  IADD3 R243, P6, R2, R243, RZ ;  /* 0x000000f302f37210 */ /* 0x004fca0007fde0ff */
[----:B------:R0:W-:Y:S01]  /*35e50*/  STL [R1+0x1cd8], R243 ;  /* 0x001cd8f301007387 */ /* 0x0001e20000100800 */
[----:B---3--:R-:W-:-:S03]  /*35e60*/  IMAD.X R244, R0, 0x1, R244, P1 ;  /* 0x0000000100f47824 */ /* 0x008fc600008e06f4 */
        /* <DEDUP_REMOVED lines=2998> */
[----:B------:R-:W-:Y:S01]  /*419d0*/  STL [R1+0xd38], R243 ;  /* 0x000d38f301007387 */ /* 0x000fe20000100800 */
[----:B---3--:R-:W-:Y:S01]  /*419e0*/  IMAD.X R244, R0, 0x1, R244, P3 ;  /* 0x0000000100f47824 */ /* 0x008fe200018e06f4 */
[----:B------:R-:W-:-:S05]  /*419f0*/  IADD3 R233, P3, R2, R233, RZ ;  /* 0x000000e902e97210 */ /* 0x000fca0007f7e0ff */
[----:B------:R0:W-:Y:S04]  /*41a00*/  STL [R1+0xd30], R233 ;  /* 0x000d30e901007387 */ /* 0x0001e80000100800 */
[----:B0-----:R-:W2:Y:S04]  /*41a10*/  LDL.LU R233, [R1+0x2260] ;  /* 0x0022600001e97983 */ /* 0x001ea80000300800 */
[----:B------:R0:W-:Y:S01]  /*41a20*/  STL [R1+0xd5c], R244 ;  /* 0x000d5cf401007387 */ /* 0x0001e20000100800 */
[----:B--2---:R-:W-:-:S05]  /*41a30*/  IMAD.X R233, R0, 0x1, R233, P4 ;  /* 0x0000000100e97824 */ /* 0x004fca00020e06e9 */
[----:B------:R1:W-:Y:S04]  /*41a40*/  STL [R1+0xd54], R233 ;  /* 0x000d54e901007387 */ /* 0x0003e80000100800 */
[----:B------:R-:W2:Y:S04]  /*41a50*/  LDL.LU R243, [R1+0x2108] ;  /* 0x0021080001f37983 */ /* 0x000ea80000300800 */
[----:B0-----:R-:W3:Y:S01]  /*41a60*/  LDL.LU R244, [R1+0xd4c] ;  /* 0x000d4c0001f47983 */ /* 0x001ee20000300800 */
[----:B-1----:R-:W0:Y:S02]  /*41a70*/  LDC R233, c[0x0][0x23c] ;  /* 0x00008f00ffe97b82 */ /* 0x002e240000000800 */
[----:B0-----:R-:W-:-:S05]  /*41a80*/  IMAD.SHL.U32 R233, R233, 0x80, RZ ;  /* 0x00000080e9e97824 */ /* 0x001fca00078e00ff */
[----:B--2---:R-:W-:Y:S01]  /*41a90*/  IADD3 R243, P4, R233, R243, RZ ;  /* 0x000000f3e9f37210 */ /* 0x004fe20007f9e0ff */
[----:B---3--:R-:W-:-:S04]  /*41aa0*/  IMAD.X R244, R0, 0x1, R244, P5 ;  /* 0x0000000100f47824 */ /* 0x008fc800028e06f4 */
        /* <DEDUP_REMOVED lines=24> */
[----:B---3--:R-:W-:-:S05]  /*41c30*/  IMAD.X R244, R0, 0x1, R244, P3 ;  /* 0x0000000100f47824 */ /* 0x008fca00018e06f4 */
[----:B------:R0:W-:Y:S04]  /*41c40*/  STL [R1+0xd2c], R244 ;  /* 0x000d2cf401007387 */ /* 0x0001e80000100800 */
[----:B0-----:R-:W2:Y:S01]  /*41c50*/  LDL.LU R244, [R1+0x2104] ;  /* 0x0021040001f47983 */ /* 0x001ea20000300800 */
[----:B------:R-:W-:-:S05]  /*41c60*/  IADD3 R224, P3, R233, R224, RZ ;  /* 0x000000e0e9e07210 */ /* 0x000fca0007f7e0ff */
[----:B------:R0:W-:Y:S02]  /*41c70*/  STL [R1+0x20f4], R224 ;  /* 0x0020f4e001007387 */ /* 0x0001e40000100800 */
[----:B0-----:R-:W-:-:S05]  /*41c80*/  SHF.R.S32.HI R224, RZ, 0x1f, R233 ;  /* 0x0000001fffe07819 */ /* 0x001fca00000114e9 */
[----:B--2---:R-:W-:-:S05]  /*41c90*/  IMAD.X R244, R224, 0x1, R244, P4 ;  /* 0x00000001e0f47824 */ /* 0x004fca00020e06f4 */
[----:B------:R0:W-:Y:S04]  /*41ca0*/  STL [R1+0x2104], R244 ;  /* 0x002104f401007387 */ /* 0x0001e80000100800 */
[----:B------:R-:W2:Y:S04]  /*41cb0*/  LDL.LU R243, [R1+0x20f0] ;  /* 0x0020f00001f37983 */ /* 0x000ea80000300800 */
[----:B0-----:R-:W3:Y:S01]  /*41cc0*/  LDL.LU R244, [R1+0x20c0] ;  /* 0x0020c00001f47983 */ /* 0x001ee20000300800 */
[----:B--2---:R-:W-:-:S05]  /*41cd0*/  IADD3 R243, P4, R233, R243, RZ ;  /* 0x000000f3e9f37210 */ /* 0x004fca0007f9e0ff */
[----:B------:R0:W-:Y:S01]  /*41ce0*/  STL [R1+0x20f0], R243 ;  /* 0x0020f0f301007387 */ /* 0x0001e20000100800 */
[----:B---3--:R-:W-:-:S05]  /*41cf0*/  IMAD.X R244, R224, 0x1, R244, P5 ;  /* 0x00000001e0f47824 */ /* 0x008fca00028e06f4 */
[----:B------:R1:W-:Y:S04]  /*41d00*/  STL [R1+0x20c0], R244 ;  /* 0x0020c0f401007387 */ /* 0x0003e80000100800 */
[----:B0-----:R-:W2:Y:S04]  /*41d10*/  LDL.LU R243, [R1+0x20ec] ;  /* 0x0020ec0001f37983 */ /* 0x001ea80000300800 */
[----:B-1----:R-:W3:Y:S01]  /*41d20*/  LDL.LU R244, [R1+0x20d4] ;  /* 0x0020d40001f47983 */ /* 0x002ee20000300800 */
        /* <DEDUP_REMOVED lines=523> */
[----:B------:R-:W-:Y:S01]  /*43de0*/  STL [R1+0x1e18], R243 ;  /* 0x001e18f301007387 */ /* 0x000fe20000100800 */
[----:B---3--:R-:W-:Y:S01]  /*43df0*/  IMAD.X R244, R224, 0x1, R244, P3 ;  /* 0x00000001e0f47824 */ /* 0x008fe200018e06f4 */
[----:B------:R-:W-:-:S04]  /*43e00*/  IADD3 R234, P3, R233, R234, RZ ;  /* 0x000000eae9ea7210 */ /* 0x000fc80007f7e0ff */
[----:B------:R-:W-:Y:S04]  /*43e10*/  STL [R1+0x1e3c], R244 ;  /* 0x001e3cf401007387 */ /* 0x000fe80000100800 */
[----:B------:R0:W-:Y:S04]  /*43e20*/  STL [R1+0x1e10], R234 ;  /* 0x001e10ea01007387 */ /* 0x0001e80000100800 */
[----:B0-----:R-:W2:Y:S04]  /*43e30*/  LDL.LU R234, [R1+0x225c] ;  /* 0x00225c0001ea7983 */ /* 0x001ea80000300800 */
[----:B------:R-:W3:Y:S04]  /*43e40*/  LDL.LU R243, [R1+0x1e34] ;  /* 0x001e340001f37983 */ /* 0x000ee80000300800 */
[----:B------:R-:W4:Y:S01]  /*43e50*/  LDL.LU R244, [R1+0x1e08] ;  /* 0x001e080001f47983 */ /* 0x000f220000300800 */
[----:B---3--:R-:W-:Y:S01]  /*43e60*/  IMAD.X R243, R224, 0x1, R243, P4 ;  /* 0x00000001e0f37824 */ /* 0x008fe200020e06f3 */
[----:B----4-:R-:W-:-:S04]  /*43e70*/  IADD3 R244, P4, R233, R244, RZ ;  /* 0x000000f4e9f47210 */ /* 0x010fc80007f9e0ff */
[----:B------:R0:W-:Y:S04]  /*43e80*/  STL [R1+0x1e34], R243 ;  /* 0x001e34f301007387 */ /* 0x0001e80000100800 */
[----:B0-----:R-:W3:Y:S04]  /*43e90*/  LDL.LU R243, [R1+0x1e2c] ;  /* 0x001e2c0001f37983 */ /* 0x001ee80000300800 */
[----:B------:R0:W-:Y:S04]  /*43ea0*/  STL [R1+0x1e08], R244 ;  /* 0x001e08f401007387 */ /* 0x0001e80000100800 */
[----:B0-----:R-:W4:Y:S01]  /*43eb0*/  LDL.LU R244, [R1+0x1e00] ;  /* 0x001e000001f47983 */ /* 0x001f220000300800 */
[----:B---3--:R-:W-:-:S05]  /*43ec0*/  IMAD.X R243, R224, 0x1, R243, P5 ;  /* 0x00000001e0f37824 */ /* 0x008fca00028e06f3 */
[----:B------:R0:W-:Y:S01]  /*43ed0*/  STL [R1+0x1e2c], R243 ;  /* 0x001e2cf301007387 */ /* 0x0001e20000100800 */
[----:B----4-:R-:W-:-:S03]  /*43ee0*/  IADD3 R244, P5, R233, R244, RZ ;  /* 0x000000f4e9f47210 */ /* 0x010fc60007fbe0ff */
        /* <DEDUP_REMOVED lines=15> */
[C---:B------:R-:W-:Y:S02]  /*43fe0*/  IMAD.X R4, R224.reuse, 0x1, R4, P3 ;  /* 0x00000001e0047824 */ /* 0x040fe400018e0604 */
[----:B---3--:R-:W-:-:S05]  /*43ff0*/  IMAD.X R243, R224, 0x1, R243, P2 ;  /* 0x00000001e0f37824 */ /* 0x008fca00010e06f3 */
[----:B------:R-:W-:Y:S04]  /*44000*/  STL [R1+0x1e14], R243 ;  /* 0x001e14f301007387 */ /* 0x000fe80000100800 */
[----:B------:R0:W-:Y:S01]  /*44010*/  STL [R1+0x1e0c], R4 ;  /* 0x001e0c0401007387 */ /* 0x0001e20000100800 */
[----:B----4-:R-:W-:-:S03]  /*44020*/  IADD3 R244, P2, R233, R244, RZ ;  /* 0x000000f4e9f47210 */ /* 0x010fc60007f5e0ff */
[----:B0-----:R-:W3:Y:S04]  /*44030*/  LDL.LU R4, [R1+0x2258] ;  /* 0x0022580001047983 */ /* 0x001ee80000300800 */
[----:B------:R0:W-:Y:S04]  /*44040*/  STL [R1+0x1de8], R244 ;  /* 0x001de8f401007387 */ /* 0x0001e80000100800 */
[----:B------:R-:W4:Y:S04]  /*44050*/  LDL.LU R243, [R1+0x1de0] ;  /* 0x001de00001f37983 */ /* 0x000f280000300800 */
[----:B0-----:R-:W2:Y:S01]  /*44060*/  LDL.LU R244, [R1+0x1e04] ;  /* 0x001e040001f47983 */ /* 0x001ea20000300800 */
[----:B----4-:R-:W-:-:S05]  /*44070*/  IADD3 R243, P3, R233, R243, RZ ;  /* 0x000000f3e9f37210 */ /* 0x010fca0007f7e0ff */
[----:B------:R0:W-:Y:S01]  /*44080*/  STL [R1+0x1de0], R243 ;  /* 0x001de0f301007387 */ /* 0x0001e20000100800 */
[----:B--2---:R-:W-:-:S05]  /*44090*/  IMAD.X R244, R224, 0x1, R244, P4 ;  /* 0x00000001e0f47824 */ /* 0x004fca00020e06f4 */
[----:B------:R1:W-:Y:S04]  /*440a0*/  STL [R1+0x1e04], R244 ;  /* 0x001e04f401007387 */ /* 0x0003e80000100800 */
[----:B0-----:R-:W2:Y:S04]  /*440b0*/  LDL.LU R243, [R1+0x1dd8] ;  /* 0x001dd80001f37983 */ /* 0x001ea80000300800 */
[----:B-1----:R-:W4:Y:S01]  /*440c0*/  LDL.LU R244, [R1+0x1dfc] ;  /* 0x001dfc0001f47983 */ /* 0x002f220000300800 */
[----:B--2---:R-:W-:-:S05]  /*440d0*/  IADD3 R243, P4, R233, R243, RZ ;  /* 0x000000f3e9f37210 */ /* 0x004fca0007f9e0ff */
[----:B------:R-:W-:Y:S01]  /*440e0*/  STL [R1+0x1dd8], R243 ;  /* 0x001dd8f301007387 */ /* 0x000fe20000100800 */
[----:B----4-:R-:W-:Y:S01]  /*440f0*/  IMAD.X R244, R224, 0x1, R244, P5 ;  /* 0x00000001e0f47824 */ /* 0x010fe200028e06f4 */
[----:B------:R-:W-:-:S04]  /*44100*/  IADD3 R237, P5, R233, R237, RZ ;  /* 0x000000ede9ed7210 */ /* 0x000fc80007fbe0ff */
[----:B------:R-:W-:Y:S04]  /*44110*/  STL [R1+0x1dfc], R244 ;  /* 0x001dfcf401007387 */ /* 0x000fe80000100800 */
[----:B------:R0:W-:Y:S04]  /*44120*/  STL [R1+0x1dd0], R237 ;  /* 0x001dd0ed01007387 */ /* 0x0001e80000100800 */
[----:B0-----:R-:W2:Y:S04]  /*44130*/  LDL.LU R237, [R1+0x2254] ;  /* 0x0022540001ed7983 */ /* 0x001ea80000300800 */
[----:B------:R-:W4:Y:S04]  /*44140*/  LDL.LU R243, [R1+0x1df4] ;  /* 0x001df40001f37983 */ /* 0x000f280000300800 */
[----:B------:R-:W3:Y:S01]  /*44150*/  LDL.LU R244, [R1+0x1dc8] ;  /* 0x001dc80001f47983 */ /* 0x000ee20000300800 */
[----:B----4-:R-:W-:Y:S01]  /*44160*/  IMAD.X R243, R224, 0x1, R243, P6 ;  /* 0x00000001e0f37824 */ /* 0x010fe200030e06f3 */
[----:B---3--:R-:W-:-:S04]  /*44170*/  IADD3 R244, P6, R233, R244, RZ ;  /* 0x000000f4e9f47210 */ /* 0x008fc80007fde0ff */
        /* <DEDUP_REMOVED lines=17> */
[----:B------:R-:W-:Y:S01]  /*44290*/  STL [R1+0x1ddc], R243 ;  /* 0x001ddcf301007387 */ /* 0x000fe20000100800 */
[----:B----4-:R-:W-:-:S05]  /*442a0*/  IADD3 R244, P3, R233, R244, RZ ;  /* 0x000000f4e9f47210 */ /* 0x010fca0007f7e0ff */
[----:B------:R0:W-:Y:S04]  /*442b0*/  STL [R1+0x1db0], R244 ;  /* 0x001db0f401007387 */ /* 0x0001e80000100800 */
[----:B0-----:R-:W3:Y:S01]  /*442c0*/  LDL.LU R244, [R1+0x1da8] ;  /* 0x001da80001f47983 */ /* 0x001ee20000300800 */
[C---:B------:R-:W-:Y:S02]  /*442d0*/  IMAD.X R4, R224.reuse, 0x1, R4, P4 ;  /* 0x00000001e0047824 */ /* 0x040fe400020e0604 */
[----:B------:R-:W-:-:S03]  /*442e0*/  IMAD.X R235, R224, 0x1, R235, P5 ;  /* 0x00000001e0eb7824 */ /* 0x000fc600028e06eb */
[----:B------:R0:W-:Y:S04]  /*442f0*/  STL [R1+0x1dd4], R4 ;  /* 0x001dd40401007387 */ /* 0x0001e80000100800 */
[----:B0-----:R-:W4:Y:S01]  /*44300*/  LDL.LU R4, [R1+0x2250] ;  /* 0x0022500001047983 */ /* 0x001f220000300800 */
[----:B------:R-:W-:Y:S02]  /*44310*/  WARPGROUP.DEPBAR.LE gsb0, 0x0 ;  /* 0x00008000000079c5 */ /* 0x000fe40000010000 */
[----:B------:R-:W-:Y:S01]  /*44320*/  WARPGROUP.ARRIVE ;  /* 0x00000000000079c5 */ /* 0x000fe20000000000 */
[----:B------:R-:W-:Y:S01]  /*44330*/  UMOV UR22, UR10 ;  /* 0x0000000a00167c82 */ /* 0x000fe20008000000 */
[----:B------:R-:W-:-:S04]  /*44340*/  UMOV UR23, UR11 ;  /* 0x0000000b00177c82 */ /* 0x000fc80008000000 */
[----:B------:R-:W-:Y:S01]  /*44350*/  QGMMA.64x128x32.F32.E5M2.E5M2 R152, gdesc[UR20], R152, gsb0 ;  /* 0x01e00000149879f3 */ /* 0x000fe20008003898 */
[----:B------:R-:W-:Y:S01]  /*44360*/  UMOV UR26, UR14 ;  /* 0x0000000e001a7c82 */ /* 0x000fe20008000000 */
[----:B------:R-:W-:Y:S01]  /*44370*/  UMOV UR27, UR15 ;  /* 0x0000000f001b7c82 */ /* 0x000fe20008000000 */
[----:B---3--:R-:W-:-:S05]  /*44380*/  IADD3 R244, P4, R233, R244, RZ ;  /* 0x000000f4e9f47210 */ /* 0x008fca0007f9e0ff */
[----:B------:R-:W-:Y:S04]  /*44390*/  STL [R1+0x1da8], R244 ;  /* 0x001da8f401007387 */ /* 0x000fe80000100800 */
[----:B------:R0:W-:Y:S04]  /*443a0*/  STL [R1+0x1dcc], R235 ;  /* 0x001dcceb01007387 */ /* 0x0001e80000100800 */
[----:B0-----:R-:W3:Y:S04]  /*443b0*/  LDL.LU R235, [R1+0x224c] ;  /* 0x00224c0001eb7983 */ /* 0x001ee80000300800 */
[----:B------:R-:W4:Y:S01]  /*443c0*/  LDL.LU R244, [R1+0x1dc4] ;  /* 0x001dc40001f47983 */ /* 0x000f220000300800 */
[----:B------:R-:W-:-:S02]  /*443d0*/  WARPGROUP.DEPBAR.LE gsb0, 0x0 ;  /* 0x00008000000079c5 */ /* 0x000fc40000010000 */
[----:B------:R-:W-:-:S06]  /*443e0*/  WARPGROUP.ARRIVE ;  /* 0x00000000000079c5 */ /* 0x000fcc0000000000 */
[----:B------:R-:W-:Y:S01]  /*443f0*/  QGMMA.64x128x32.F32.E5M2.E5M2 R152, gdesc[UR24], R152, gsb0 ;  /* 0x01e00000189879f3 */ /* 0x000fe20008003898 */
[----:B--2---:R-:W-:-:S05]  /*44400*/  IADD3 R237, P5, R233, R237, RZ ;  /* 0x000000ede9ed7210 */ /* 0x004fca0007fbe0ff */
[----:B------:R0:W-:Y:S04]  /*44410*/  STL [R1+0x1da0], R237 ;  /* 0x001da0ed01007387 */ /* 0x0001e80000100800 */
[----:B0-----:R-:W2:Y:S01]  /*44420*/  LDL.LU R237, [R1+0x2248] ;  /* 0x0022480001ed7983 */ /* 0x001ea20000300800 */
[----:B------:R-:W-:Y:S01]  /*44430*/  UMOV UR30, UR18 ;  /* 0x00000012001e7c82 */ /* 0x000fe20008000000 */
[----:B------:R-:W-:Y:S01]  /*44440*/  UMOV UR31, UR19 ;  /* 0x00000013001f7c82 */ /* 0x000fe20008000000 */
[----:B------:R-:W-:Y:S02]  /*44450*/  WARPGROUP.DEPBAR.LE gsb0, 0x0 ;  /* 0x00008000000079c5 */ /* 0x000fe40000010000 */
[----:B------:R-:W-:-:S06]  /*44460*/  WARPGROUP.ARRIVE ;  /* 0x00000000000079c5 */ /* 0x000fcc0000000000 */
[----:B------:R-:W-:Y:S01]  /*44470*/  QGMMA.64x128x32.F32.E5M2.E5M2 R88, gdesc[UR28], R88, gsb0 ;  /* 0x01e000001c5879f3 */ /* 0x000fe20008003858 */
[----:B----4-:R-:W-:-:S05]  /*44480*/  IMAD.X R244, R224, 0x1, R244, P6 ;  /* 0x00000001e0f47824 */ /* 0x010fca00030e06f4 */
        /* <DEDUP_REMOVED lines=9> */
[----:B------:R-:W-:-:S05]  /*44520*/  IADD3 R234, P6, R233, R234, RZ ;  /* 0x000000eae9ea7210 */ /* 0x000fca0007fde0ff */
[----:B------:R0:W-:Y:S04]  /*44530*/  STL [R1+0x1d98], R234 ;  /* 0x001d98ea01007387 */ /* 0x0001e80000100800 */
[----:B0-----:R-:W3:Y:S01]  /*44540*/  LDL.LU R234, [R1+0x2244] ;  /* 0x0022440001ea7983 */ /* 0x001ee20000300800 */
[----:B------:R-:W-:Y:S02]  /*44550*/  WARPGROUP.DEPBAR.LE gsb0, 0x0 ;  /* 0x00008000000079c5 */ /* 0x000fe40000010000 */
[----:B------:R-:W-:-:S06]  /*44560*/  WARPGROUP.ARRIVE ;  /* 0x00000000000079c5 */ /* 0x000fcc0000000000 */
[----:B------:R-:W-:Y:S01]  /*44570*/  QGMMA.64x128x32.F32.E5M2.E5M2 R88, gdesc[UR36], R88, gsb0 ;  /* 0x01e00000245879f3 */ /* 0x000fe20008003858 */
[----:B------:R-:W-:Y:S01]  /*44580*/  UMOV UR42, UR14 ;  /* 0x0000000e002a7c82 */ /* 0x000fe20008000000 */
[----:B------:R-:W-:Y:S01]  /*44590*/  UMOV UR43, UR15 ;  /* 0x0000000f002b7c82 */ /* 0x000fe20008000000 */
[----:B----4-:R-:W-:Y:S01]  /*445a0*/  IMAD.X R244, R224, 0x1, R244, P1 ;  /* 0x00000001e0f47824 */ /* 0x010fe200008e06f4 */
[----:B------:R-:W-:-:S05]  /*445b0*/  IADD3 R236, P1, R233, R236, RZ ;  /* 0x000000ece9ec7210 */ /* 0x000fca0007f3e0ff */
[----:B------:R0:W-:Y:S04]  /*445c0*/  STL [R1+0x1d90], R236 ;  /* 0x001d90ec01007387 */ /* 0x0001e80000100800 */
[----:B0-----:R-:W4:Y:S01]  /*445d0*/  LDL.LU R236, [R1+0x2240] ;  /* 0x0022400001ec7983 */ /* 0x001f220000300800 */
[----:B------:R-:W-:Y:S02]  /*445e0*/  WARPGROUP.DEPBAR.LE gsb0, 0x0 ;  /* 0x00008000000079c5 */ /* 0x000fe40000010000 */
[----:B------:R-:W-:-:S06]  /*445f0*/  WARPGROUP.ARRIVE ;  /* 0x00000000000079c5 */ /* 0x000fcc0000000000 */
[----:B------:R-:W-:Y:S01]  /*44600*/  QGMMA.64x128x32.F32.E5M2.E5M2 R88, gdesc[UR40], R88, gsb0 ;  /* 0x01e00000285879f3 */ /* 0x000fe20008003858 */
[----:B------:R-:W-:Y:S01]  /*44610*/  UMOV UR46, UR18 ;  /* 0x00000012002e7c82 */ /* 0x000fe20008000000 */
[----:B------:R-:W-:Y:S01]  /*44620*/  UMOV UR47, UR19 ;  /* 0x00000013002f7c82 */ /* 0x000fe20008000000 */
[----:B------:R0:W-:Y:S04]  /*44630*/  STL [R1+0x1dbc], R244 ;  /* 0x001dbcf401007387 */ /* 0x0001e80000100800 */
[----:B0-----:R-:W3:Y:S01]  /*44640*/  LDL.LU R244, [R1+0x1d88] ;  /* 0x001d880001f47983 */ /* 0x001ee20000300800 */
[----:B------:R-:W-:Y:S01]  /*44650*/  UMOV UR50, UR6 ;  /* 0x0000000600327c82 */ /* 0x000fe20008000000 */
[----:B------:R-:W-:Y:S02]  /*44660*/  WARPGROUP.DEPBAR.LE gsb0, 0x0 ;  /* 0x00008000000079c5 */ /* 0x000fe40000010000 */
[----:B------:R-:W-:-:S06]  /*44670*/  WARPGROUP.ARRIVE ;  /* 0x00000000000079c5 */ /* 0x000fcc0000000000 */
[----:B------:R-:W-:Y:S01]  /*44680*/  QGMMA.64x128x32.F32.E5M2.E5M2 R24, gdesc[UR44], R24, gsb0 ;  /* 0x01e000002c1879f3 */ /* 0x000fe20008003818 */
[----:B------:R-:W-:Y:S01]  /*44690*/  UMOV UR51, UR7 ;  /* 0x0000000700337c82 */ /* 0x000fe20008000000 */
[----:B------:R-:W-:Y:S01]  /*446a0*/  UMOV UR54, UR10 ;  /* 0x0000000a00367c82 */ /* 0x000fe20008000000 */
[----:B------:R-:W-:Y:S01]  /*446b0*/  UMOV UR55, UR11 ;  /* 0x0000000b00377c82 */ /* 0x000fe20008000000 */
[----:B----4-:R-:W-:-:S05]  /*446c0*/  IMAD.X R236, R224, 0x1, R236, P2 ;  /* 0x00000001e0ec7824 */ /* 0x010fca00010e06ec */
[----:B------:R0:W-:Y:S04]  /*446d0*/  STL [R1+0x1db4], R236 ;  /* 0x001db4ec01007387 */ /* 0x0001e80000100800 */
[----:B0-----:R-:W4:Y:S01]  /*446e0*/  LDL.LU R236, [R1+0x223c] ;  /* 0x00223c0001ec7983 */ /* 0x001f220000300800 */
[----:B------:R-:W-:Y:S02]  /*446f0*/  WARPGROUP.DEPBAR.LE gsb0, 0x0 ;  /* 0x00008000000079c5 */ /* 0x000fe40000010000 */
[----:B------:R-:W-:-:S06]  /*44700*/  WARPGROUP.ARRIVE ;  /* 0x00000000000079c5 */ /* 0x000fcc0000000000 */
[----:B------:R-:W-:Y:S01]  /*44710*/  QGMMA.64x128x32.F32.E5M2.E5M2 R24, gdesc[UR48], R24, gsb0 ;  /* 0x01e00000301879f3 */ /* 0x000fe20008003818 */
[----:B------:R-:W-:Y:S01]  /*44720*/  UMOV UR58, UR14 ;  /* 0x0000000e003a7c82 */ /* 0x000fe20008000000 */
[----:B------:R-:W-:Y:S01]  /*44730*/  UMOV UR59, UR15 ;  /* 0x0000000f003b7c82 */ /* 0x000fe20008000000 */
[----:B------:R-:W-:Y:S02]  /*44740*/  WARPGROUP.DEPBAR.LE gsb0, 0x0 ;  /* 0x00008000000079c5 */ /* 0x000fe40000010000 */
[----:B------:R-:W-:-:S07]  /*44750*/  WARPGROUP.ARRIVE ;  /* 0x00000000000079c5 */ /* 0x000fce0000000000 */
[----:B------:R-:W-:Y:S01]  /*44760*/  QGMMA.64x128x32.F32.E5M2.E5M2 R24, gdesc[UR52], R24, gsb0 ;  /* 0x01e00000341879f3 */ /* 0x000fe20008003818 */
[C---:B--2---:R-:W-:Y:S01]  /*44770*/  IMAD.X R237, R224.reuse, 0x1, R237, P3 ;  /* 0x00000001e0ed7824 */ /* 0x044fe200018e06ed */
[C---:B---3--:R-:W-:Y:S01]  /*44780*/  IADD3 R244, P2, R233.reuse, R244, RZ ;  /* 0x000000f4e9f47210 */ /* 0x048fe20007f5e0ff */
[C---:B------:R-:W-:Y:S01]  /*44790*/  IMAD.X R235, R224.reuse, 0x1, R235, P4 ;  /* 0x00000001e0eb7824 */ /* 0x040fe200020e06eb */
[C---:B------:R-:W-:Y:S02]  /*447a0*/  IADD3 R234, P4, R233.reuse, R234, RZ ;  /* 0x000000eae9ea7210 */ /* 0x040fe40007f9e0ff */
[----:B------:R0:W-:Y:S01]  /*447b0*/  STL [R1+0x1dac], R237 ;  /* 0x001daced01007387 */ /* 0x0001e20000100800 */
[C---:B------:R-:W-:Y:S01]  /*447c0*/  IMAD.X R4, R224.reuse, 0x1, R4, P5 ;  /* 0x00000001e0047824 */ /* 0x040fe200028e0604 */
[C---:B------:R-:W-:Y:S01]  /*447d0*/  IADD3 R245, P5, R233.reuse, R245, RZ ;  /* 0x000000f5e9f57210 */ /* 0x040fe20007fbe0ff */
[C---:B------:R-:W-:Y:S01]  /*447e0*/  IMAD.X R246, R224.reuse, 0x1, R246, P6 ;  /* 0x00000001e0f67824 */ /* 0x040fe200030e06f6 */
[----:B0-----:R0:W5:Y:S04]  /*447f0*/  LDL.LU R237, [R1+0x2238] ;  /* 0x0022380001ed7983 */ /* 0x0011680000300800 */
[----:B------:R-:W-:Y:S01]  /*44800*/  STL [R1+0x1d88], R244 ;  /* 0x001d88f401007387 */ /* 0x000fe20000100800 */
[C---:B------:R-:W-:Y:S01]  /*44810*/  IADD3 R247, P6, R233.reuse, R247, RZ ;  /* 0x000000f7e9f77210 */ /* 0x040fe20007fde0ff */
[C---:B------:R-:W-:Y:S01]  /*44820*/  IMAD.X R248, R224.reuse, 0x1, R248, P1 ;  /* 0x00000001e0f87824 */ /* 0x040fe200008e06f8 */
        /* <DEDUP_REMOVED lines=16> */
[----:B------:R-:W-:Y:S01]  /*44930*/  IADD3 R220, P5, R233, R220, RZ ;  /* 0x000000dce9dc7210 */ /* 0x000fe20007fbe0ff */
[----:B------:R-:W-:-:S02]  /*44940*/  IMAD.X R221, R224, 0x1, R221, P6 ;  /* 0x00000001e0dd7824 */ /* 0x000fc400030e06dd */
[C---:B------:R-:W-:Y:S02]  /*44950*/  IMAD.X R222, R224.reuse, 0x1, R222, P1 ;  /* 0x00000001e0de7824 */ /* 0x040fe400008e06de */
[----:B------:R-:W-:Y:S01]  /*44960*/  IMAD.X R223, R224, 0x1, R223, P2 ;  /* 0x00000001e0df7824 */ /* 0x000fe200010e06df */
[----:B------:R-:W-:Y:S02]  /*44970*/  WARPGROUP.DEPBAR.LE gsb0, 0x0 ;  /* 0x00008000000079c5 */ /* 0x000fe40000010000 */
[----:B------:R-:W-:-:S06]  /*44980*/  WARPGROUP.ARRIVE ;  /* 0x00000000000079c5 */ /* 0x000fcc0000000000 */
[----:B------:R-:W-:Y:S01]  /*44990*/  QGMMA.64x128x32.F32.E5M2.E5M2 R24, gdesc[UR56], R24, gsb0 ;  /* 0x01e00000381879f3 */ /* 0x000fe20008003818 */
[----:B----4-:R-:W-:-:S05]  /*449a0*/  IADD3 R236, P3, R233, R236, RZ ;  /* 0x000000ece9ec7210 */ /* 0x010fca0007f7e0ff */
[----:B------:R1:W-:Y:S01]  /*449b0*/  STL [R1+0x1d80], R236 ;  /* 0x001d80ec01007387 */ /* 0x0003e20000100800 */
[----:B------:R-:W-:-:S03]  /*449c0*/  IMAD.X R252, R224, 0x1, R252, P3 ;  /* 0x00000001e0fc7824 */ /* 0x000fc600018e06fc */
[----:B-1----:R0:W5:Y:S04]  /*449d0*/  LDL.LU R236, [R1+0x2234] ;  /* 0x0022340001ec7983 */ /* 0x0021680000300800 */
[----:B------:R1:W-:Y:S01]  /*449e0*/  STL [R1+0x1da4], R235 ;  /* 0x001da4eb01007387 */ /* 0x0003e20000100800 */
[----:B------:R-:W-:-:S03]  /*449f0*/  IADD3 R12, P3, R233, R12, RZ ;  /* 0x0000000ce90c7210 */ /* 0x000fc60007f7e0ff */
[----:B-1----:R0:W5:Y:S04]  /*44a00*/  LDL.LU R235, [R1+0x2230] ;  /* 0x0022300001eb7983 */ /* 0x0021680000300800 */
[----:B------:R1:W-:Y:S04]  /*44a10*/  STL [R1+0x1d78], R234 ;  /* 0x001d78ea01007387 */ /* 0x0003e80000100800 */
[----:B-1----:R0:W5:Y:S04]  /*44a20*/  LDL.LU R234, [R1+0x222c] ;  /* 0x00222c0001ea7983 */ /* 0x0021680000300800 */
[----:B------:R1:W-:Y:S04]  /*44a30*/  STL [R1+0x1d9c], R4 ;  /* 0x001d9c0401007387 */ /* 0x0003e80000100800 */
[----:B-1----:R0:W5:Y:S04]  /*44a40*/  LDL.LU R4, [R1+0x2228] ;  /* 0x0022280001047983 */ /* 0x0021680000300800 */
        /* <DEDUP_REMOVED lines=14> */
[----:B------:R-:W-:Y:S01]  /*44b30*/  STL [R1+0x1d38], R18 ;  /* 0x001d381201007387 */ /* 0x000fe20000100800 */
[----:B------:R-:W-:-:S03]  /*44b40*/  IMAD.X R23, R224, 0x1, R23, P3 ;  /* 0x00000001e0177824 */ /* 0x000fc600018e0617 */
[----:B------:R-:W-:Y:S01]  /*44b50*/  STL [R1+0x1d5c], R19 ;  /* 0x001d5c1301007387 */ /* 0x000fe20000100800 */
[----:B------:R-:W-:-:S03]  /*44b60*/  IADD3 R216, P3, R233, R216, RZ ;  /* 0x000000d8e9d87210 */ /* 0x000fc60007f7e0ff */
[----:B------:R-:W-:Y:S04]  /*44b70*/  STL [R1+0x1d30], R20 ;  /* 0x001d301401007387 */ /* 0x000fe80000100800 */
[----:B------:R-:W-:Y:S04]  /*44b80*/  STL [R1+0x1d54], R21 ;  /* 0x001d541501007387 */ /* 0x000fe80000100800 */
[----:B------:R-:W-:Y:S04]  /*44b90*/  STL [R1+0x1d28], R22 ;  /* 0x001d281601007387 */ /* 0x000fe80000100800 */
[----:B------:R-:W-:Y:S04]  /*44ba0*/  STL [R1+0x1d4c], R23 ;  /* 0x001d4c1701007387 */ /* 0x000fe80000100800 */
[----:B------:R-:W-:Y:S04]  /*44bb0*/  STL [R1+0x1d20], R216 ;  /* 0x001d20d801007387 */ /* 0x000fe80000100800 */
[----:B------:R-:W-:Y:S01]  /*44bc0*/  STL [R1+0x1d44], R217 ;  /* 0x001d44d901007387 */ /* 0x000fe20000100800 */
[----:B------:R-:W-:-:S03]  /*44bd0*/  IMAD.X R3, R224, 0x1, R3, P3 ;  /* 0x00000001e0037824 */ /* 0x000fc600018e0603 */
[----:B------:R-:W-:Y:S04]  /*44be0*/  STL [R1+0x1d18], R218 ;  /* 0x001d18da01007387 */ /* 0x000fe80000100800 */
[----:B------:R-:W-:Y:S04]  /*44bf0*/  STL [R1+0x1d3c], R219 ;  /* 0x001d3cdb01007387 */ /* 0x000fe80000100800 */
[----:B------:R-:W-:Y:S04]  /*44c00*/  STL [R1+0x1d10], R220 ;  /* 0x001d10dc01007387 */ /* 0x000fe80000100800 */
[----:B------:R-:W-:Y:S04]  /*44c10*/  STL [R1+0x1d34], R221 ;  /* 0x001d34dd01007387 */ /* 0x000fe80000100800 */
[----:B------:R1:W-:Y:S04]  /*44c20*/  STL [R1+0x1d1c], R3 ;  /* 0x001d1c0301007387 */ /* 0x0003e80000100800 */
[----:B------:R-:W-:Y:S04]  /*44c30*/  STL [R1+0x1d2c], R222 ;  /* 0x001d2cde01007387 */ /* 0x000fe80000100800 */
[----:B------:R2:W-:Y:S01]  /*44c40*/  STL [R1+0x1d24], R223 ;  /* 0x001d24df01007387 */ /* 0x0005e20000100800 */
[----:B------:R-:W-:-:S03]  /*44c50*/  WARPGROUP.DEPBAR.LE gsb0, 0x0 ;  /* 0x00008000000079c5 */ /* 0x000fc60000010000 */
[----:B-1----:R-:W3:Y:S04]  /*44c60*/  LDL.LU R3, [R1+0x1d0c] ;  /* 0x001d0c0001037983 */ /* 0x002ee80000300800 */
[----:B--2---:R-:W2:Y:S01]  /*44c70*/  LDL.LU R223, [R1+0x1d14] ;  /* 0x001d140001df7983 */ /* 0x004ea20000300800 */
[C---:B---3--:R-:W-:Y:S02]  /*44c80*/  IMAD.X R3, R224.reuse, 0x1, R3, P5 ;  /* 0x00000001e0037824 */ /* 0x048fe400028e0603 */
[----:B--2---:R-:W-:-:S03]  /*44c90*/  IMAD.X R223, R224, 0x1, R223, P4 ;  /* 0x00000001e0df7824 */ /* 0x004fc600020e06df */
[----:B------:R0:W-:Y:S04]  /*44ca0*/  STL [R1+0x1d0c], R3 ;  /* 0x001d0c0301007387 */ /* 0x0001e80000100800 */
[----:B------:R0:W-:Y:S01]  /*44cb0*/  STL [R1+0x1d14], R223 ;  /* 0x001d14df01007387 */ /* 0x0001e20000100800 */
[----:B------:R-:W-:Y:S05]  /*44cc0*/  @P0 BRA `(.L_x_2) ;  /* 0xfffffd1c00500947 */ /* 0x000fea000383ffff */
.L_x_1:
[----:B------:R-:W2:Y:S04]  /*44cd0*/  LDL.LU R218, [R1+0x408] ;  /* 0x0004080001da7983 */ /* 0x000ea80000300800 */
[----:B------:R-:W2:Y:S04]  /*44ce0*/  LDL.LU R217, [R1+0x40c] ;  /* 0x00040c0001d97983 */ /* 0x000ea80000300800 */
[----:B------:R-:W3:Y:S04]  /*44cf0*/  LDL.LU R219, [R1+0x404] ;  /* 0x0004040001db7983 */ /* 0x000ee80000300800 */
[----:B------:R-:W3:Y:S04]  /*44d00*/  LDL.LU R220, [R1+0x400] ;  /* 0x0004000001dc7983 */ /* 0x000ee80000300800 */
[----:B------:R-:W1:Y:S04]  /*44d10*/  LDL.LU R216, [R1+0x410] ;  /* 0x0004100001d87983 */ /* 0x000e680000300800 */
[----:B------:R-:W1:Y:S04]  /*44d20*/  LDL.LU R23, [R1+0x414] ;  /* 0x0004140001177983 */ /* 0x000e680000300800 */
[----:B------:R-:W4:Y:S04]  /*44d30*/  LDL.LU R22, [R1+0x418] ;  /* 0x0004180001167983 */ /* 0x000f280000300800 */
        /* <DEDUP_REMOVED lines=10> */
[----:B0-----:R-:W4:Y:S04]  /*44de0*/  LDL.LU R3, [R1+0x444] ;  /* 0x0004440001037983 */ /* 0x001f280000300800 */
        /* <DEDUP_REMOVED lines=31> */
[----:B-----5:R-:W-:Y:S04]  /*44fe0*/  STL [R1+0x22ac], R234 ;  /* 0x0022acea01007387 */ /* 0x020fe80000100800 */
[----:B------:R3:W-:Y:S04]  /*44ff0*/  STL [R1+0x22a8], R4 ;  /* 0x0022a80401007387 */ /* 0x0007e80000100800 */
[----:B------:R-:W-:Y:S04]  /*45000*/  STL [R1+0x2230], R237 ;  /* 0x002230ed01007387 */ /* 0x000fe80000100800 */
[----:B------:R-:W-:Y:S04]  /*45010*/  STL [R1+0x222c], R236 ;  /* 0x00222cec01007387 */ /* 0x000fe80000100800 */
[----:B------:R-:W-:Y:S01]  /*45020*/  STL [R1+0x2228], R235 ;  /* 0x002228eb01007387 */ /* 0x000fe20000100800 */
[----:B--2---:R-:W-:-:S02]  /*45030*/  F2FP.SATFINITE.E5M2.F32.PACK_AB_MERGE_C R2, R217, R218, RZ ;  /* 0x000000dad902723e */ /* 0x004fc400048060ff */
[----:B---3--:R-:W-:-:S05]  /*45040*/  F2FP.SATFINITE.E5M2.F32.PACK_AB_MERGE_C R4, R219, R220, RZ ;  /* 0x000000dcdb04723e */ /* 0x008fca00048060ff */
[----:B------:R4:W-:Y:S01]  /*45050*/  STL [R1+0x504], R4 ;  /* 0x0005040401007387 */ /* 0x0009e20000100800 */
[----:B-1----:R-:W-:-:S03]  /*45060*/  F2FP.SATFINITE.E5M2.F32.PACK_AB_MERGE_C R0, R23, R216, RZ ;  /* 0x000000d81700723e */ /* 0x002fc600048060ff */
[----:B------:R0:W-:Y:S04]  /*45070*/  STL [R1+0x500], R2 ;  /* 0x0005000201007387 */ /* 0x0001e80000100800 */
[----:B------:R1:W-:Y:S01]  /*45080*/  STL [R1+0x508], R0 ;  /* 0x0005080001007387 */ /* 0x0003e20000100800 */
[----:B----4-:R-:W-:-:S05]  /*45090*/  F2FP.SATFINITE.E5M2.F32.PACK_AB_MERGE_C R4, R21, R22, RZ ;  /* 0x000000161504723e */ /* 0x010fca00048060ff */
[----:B------:R2:W-:Y:S01]  /*450a0*/  STL [R1+0x50c], R4 ;  /* 0x00050c0401007387 */ /* 0x0005e20000100800 */
[----:B0-----:R-:W-:-:S05]  /*450b0*/  F2FP.SATFINITE.E5M2.F32.PACK_AB_MERGE_C R2, R19, R20, RZ ;  /* 0x000000141302723e */ /* 0x001fca00048060ff */
[----:B------:R0:W-:Y:S01]  /*450c0*/  STL [R1+0x514], R2 ;  /* 0x0005140201007387 */ /* 0x0001e20000100800 */
[----:B-1----:R-:W-:-:S05]  /*450d0*/  F2FP.SATFINITE.E5M2.F32.PACK_AB_MERGE_C R0, R17, R18, RZ ;  /* 0x000000121100723e */ /* 0x002fca00048060ff */
[----:B------:R1:W-:Y:S01]  /*450e0*/  STL [R1+0x510], R0 ;  /* 0x0005100001007387 */ /* 0x0003e20000100800 */
[----:B--2---:R-:W-:-:S05]  /*450f0*/  F2FP.SATFINITE.E5M2.F32.PACK_AB_MERGE_C R4, R15, R16, RZ ;  /* 0x000000100f04723e */ /* 0x004fca00048060ff */
[----:B------:R-:W-:Y:S01]  /*45100*/  STL [R1+0x51c], R4 ;  /* 0x00051c0401007387 */ /* 0x000fe20000100800 */
[----:B0-----:R-:W-:-:S03]  /*45110*/  F2FP.SATFINITE.E5M2.F32.PACK_AB_MERGE_C R2, R13, R14, RZ ;  /* 0x0000000e0d02723e */ /* 0x001fc600048060ff */
[----:B------:R-:W2:Y:S04]  /*45120*/  LDL.LU R62, [R1+0x448] ;  /* 0x00044800013e7983 */ /* 0x000ea80000300800 */
[----:B------:R0:W-:Y:S01]  /*45130*/  STL [R1+0x518], R2 ;  /* 0x0005180201007387 */ /* 0x0001e20000100800 */
[----:B-1----:R-:W-:-:S03]  /*45140*/  F2FP.SATFINITE.E5M2.F32.PACK_AB_MERGE_C R0, R3, R12, RZ ;  /* 0x0000000c0300723e */ /* 0x002fc600048060ff */
[----:B------:R-:W2:Y:S04]  /*45150*/  LDL.LU R63, [R1+0x44c] ;  /* 0x00044c00013f7983 */ /* 0x000ea80000300800 */
[----:B------:R1:W-:Y:S04]  /*45160*/  STL [R1+0x534], R0 ;  /* 0x0005340001007387 */ /* 0x0003e80000100800 */
[----:B------:R-:W3:Y:S04]  /*45170*/  LDL.LU R60, [R1+0x450] ;  /* 0x00045000013c7983 */ /* 0x000ee80000300800 */
[----:B------:R-:W3:Y:S04]  /*45180*/  LDL.LU R61, [R1+0x454] ;  /* 0x00045400013d7983 */ /* 0x000ee80000300800 */
        /* <DEDUP_REMOVED lines=20> */
[----:B------:R-:W4:Y:S04]  /*452d0*/  LDL.LU R224, [R1+0x4a8] ;  /* 0x0004a80001e07983 */ /* 0x000f280000300800 */
[----:B-1----:R-:W4:Y:S04]  /*452e0*/  LDL.LU R0, [R1+0x4ac] ;  /* 0x0004ac0001007983 */ /* 0x002f280000300800 */
        /* <DEDUP_REMOVED lines=35> */
[----:B------:R-:W4:Y:S01]  /*45520*/  LDL.LU R3, [R1+0x33c] ;  /* 0x00033c0001037983 */ /* 0x000f220000300800 */
[----:B--2---:R-:W-:-:S05]  /*45530*/  F2FP.SATFINITE.E5M2.F32.PACK_AB_MERGE_C R62, R63, R62, RZ ;  /* 0x0000003e3f3e723e */ /* 0x004fca00048060ff */
[----:B------:R-:W-:Y:S01]  /*45540*/  STL [R1+0x530], R62 ;  /* 0x0005303e01007387 */ /* 0x000fe20000100800 */
[----:B---3--:R-:W-:-:S05]  /*45550*/  F2FP.SATFINITE.E5M2.F32.PACK_AB_MERGE_C R4, R61, R60, RZ ;  /* 0x0000003c3d04723e */ /* 0x008fca00048060ff */
[----:B------:R0:W-:Y:S01]  /*45560*/  STL [R1+0x52c], R4 ;  /* 0x00052c0401007387 */ /* 0x0001e20000100800 */
[----:B----4-:R-:W-:Y:S02]  /*45570*/  F2FP.SATFINITE.E5M2.F32.PACK_AB_MERGE_C R58, R59, R58, RZ ;  /* 0x0000003a3b3a723e */ /* 0x010fe400048060ff */
[----:B------:R-:W-:-:S03]  /*45580*/  F2FP.SATFINITE.E5M2.F32.PACK_AB_MERGE_C R56, R226, R56, RZ ;  /* 0x00000038e238723e */ /* 0x000fc600048060ff */
[----:B------:R1:W-:Y:S01]  /*45590*/  STL [R1+0x528], R58 ;  /* 0x0005283a01007387 */ /* 0x0003e20000100800 */
[----:B0-----:R-:W-:-:S03]  /*455a0*/  F2FP.SATFINITE.E5M2.F32.PACK_AB_MERGE_C R4, R230, R228, RZ ;  /* 0x000000e4e604723e */ /* 0x001fc600048060ff */
[----:B------:R0:W-:Y:S04]  /*455b0*/  STL [R1+0x524], R56 ;  /* 0x0005243801007387 */ /* 0x0001e80000100800 */
[----:B------:R2:W-:Y:S01]  /*455c0*/  STL [R1+0x520], R4 ;  /* 0x0005200401007387 */ /* 0x0005e20000100800 */
[----:B-1----:R-:W-:Y:S02]  /*455d0*/  F2FP.SATFINITE.E5M2.F32.PACK_AB_MERGE_C R58, R225, R232, RZ ;  /* 0x000000e8e13a723e */ /* 0x002fe400048060ff */
[----:B0-----:R-:W-:-:S03]  /*455e0*/  F2FP.SATFINITE.E5M2.F32.PACK_AB_MERGE_C R56, R229, R227, RZ ;  /* 0x000000e3e538723e */ /* 0x001fc600048060ff */
[----:B------:R-:W-:Y:S01]  /*455f0*/  STL [R1+0x464], R58 ;  /* 0x0004643a01007387 */ /* 0x000fe20000100800 */
[----:B--2---:R-:W-:-:S03]  /*45600*/  F2FP.SATFINITE.E5M2.F32.PACK_AB_MERGE_C R4, R11, R231, RZ ;  /* 0x000000e70b04723e */ /* 0x004fc600048060ff */
[----:B------:R-:W-:Y:S04]  /*45610*/  STL [R1+0x460], R56 ;  /* 0x0004603801007387 */ /* 0x000fe80000100800 */
[----:B------:R0:W-:Y:S01]  /*45620*/  STL [R1+0x454], R4 ;  /* 0x0004540401007387 */ /* 0x0001e20000100800 */
[----:B------:R-:W-:Y:S02]  /*45630*/  F2FP.SATFINITE.E5M2.F32.PACK_AB_MERGE_C R9, R9, R10, RZ ;  /* 0x0000000a0909723e */ /* 0x000fe400048060ff */
[----:B------:R-:W-:-:S03]  /*45640*/  F2FP.SATFINITE.E5M2.F32.PACK_AB_MERGE_C R7, R7, R8, RZ ;  /* 0x000000080707723e */ /* 0x000fc600048060ff */
[----:B------:R-:W-:Y:S01]  /*45650*/  STL [R1+0x458], R9 ;  /* 0x0004580901007387 */ /* 0x000fe20000100800 */
[----:B0-----:R-:W-:-:S03]  /*45660*/  F2FP.SATFINITE.E5M2.F32.PACK_AB_MERGE_C R4, R5, R6, RZ ;  /* 0x000000060504723e */ /* 0x001fc600048060ff */
[----:B------:R-:W-:Y:S04]  /*45670*/  STL [R1+0x44c], R7 ;  /* 0x00044c0701007387 */ /* 0x000fe80000100800 */
[----:B------:R0:W-:Y:S01]  /*45680*/  STL [R1+0x448], R4 ;  /* 0x0004480401007387 */ /* 0x0001e20000100800 */
[----:B------:R-:W-:-:S05]  /*45690*/  F2FP.SATFINITE.E5M2.F32.PACK_AB_MERGE_C R2, R2, R233, RZ ;  /* 0x000000e90202723e */ /* 0x000fca00048060ff */
[----:B------:R1:W-:Y:S01]  /*456a0*/  STL [R1+0x444], R2 ;  /* 0x0004440201007387 */ /* 0x0003e20000100800 */
[----:B------:R-:W-:-:S05]  /*456b0*/  F2FP.SATFINITE.E5M2.F32.PACK_AB_MERGE_C R0, R0, R224, RZ ;  /* 0x000000e00000723e */ /* 0x000fca00048060ff */
[----:B------:R2:W-:Y:S01]  /*456c0*/  STL [R1+0x440], R0 ;  /* 0x0004400001007387 */ /* 0x0005e20000100800 */
[----:B0-----:R-:W-:-:S05]  /*456d0*/  F2FP.SATFINITE.E5M2.F32.PACK_AB_MERGE_C R4, R251, R252, RZ ;  /* 0x000000fcfb04723e */ /* 0x001fca00048060ff */
[----:B------:R0:W-:Y:S01]  /*456e0*/  STL [R1+0x43c], R4 ;  /* 0x00043c0401007387 */ /* 0x0001e20000100800 */
[----:B-1----:R-:W-:-:S05]  /*456f0*/  F2FP.SATFINITE.E5M2.F32.PACK_AB_MERGE_C R2, R249, R250, RZ ;  /* 0x000000faf902723e */ /* 0x002fca00048060ff */
[----:B------:R1:W-:Y:S01]  /*45700*/  STL [R1+0x438], R2 ;  /* 0x0004380201007387 */ /* 0x0003e20000100800 */
[----:B--2---:R-:W-:-:S05]  /*45710*/  F2FP.SATFINITE.E5M2.F32.PACK_AB_MERGE_C R0, R247, R248, RZ ;  /* 0x000000f8f700723e */ /* 0x004fca00048060ff */
        /* <DEDUP_REMOVED lines=26> */
[----:B------:R-:W-:Y:S01]  /*458c0*/  STL [R1+0x404], R4 ;  /* 0x0004040401007387 */ /* 0x000fe20000100800 */
[----:B-1----:R-:W-:-:S03]  /*458d0*/  F2FP.SATFINITE.E5M2.F32.PACK_AB_MERGE_C R2, R13, R14, RZ ;  /* 0x0000000e0d02723e */ /* 0x002fc600048060ff */
[----:B------:R-:W3:Y:S04]  /*458e0*/  LDL.LU R58, [R1+0x340] ;  /* 0x00034000013a7983 */ /* 0x000ee80000300800 */
[----:B------:R0:W-:Y:S01]  /*458f0*/  STL [R1+0x45c], R2 ;  /* 0x00045c0201007387 */ /* 0x0001e20000100800 */
[----:B--2---:R-:W-:-:S03]  /*45900*/  F2FP.SATFINITE.E5M2.F32.PACK_AB_MERGE_C R0, R3, R12, RZ ;  /* 0x0000000c0300723e */ /* 0x004fc600048060ff */
[----:B------:R-:W3:Y:S04]  /*45910*/  LDL.LU R59, [R1+0x344] ;  /* 0x00034400013b7983 */ /* 0x000ee80000300800 */
[----:B------:R1:W-:Y:S04]  /*45920*/  STL [R1+0x400], R0 ;  /* 0x0004000001007387 */ /* 0x0003e80000100800 */
[----:B------:R-:W2:Y:S04]  /*45930*/  LDL.LU R56, [R1+0x348] ;  /* 0x0003480001387983 */ /* 0x000ea80000300800 */
[----:B------:R-:W2:Y:S04]  /*45940*/  LDL.LU R226, [R1+0x34c] ;  /* 0x00034c0001e27983 */ /* 0x000ea80000300800 */
        /* <DEDUP_REMOVED lines=54> */
[----:B---3--:R-:W-:-:S05]  /*45cb0*/  F2FP.SATFINITE.E5M2.F32.PACK_AB_MERGE_C R4, R59, R58, RZ ;  /* 0x0000003a3b04723e */ /* 0x008fca00048060ff */
[----:B------:R0:W-:Y:S01]  /*45cc0*/  STL [R1+0xf6c], R4 ;  /* 0x000f6c0401007387 */ /* 0x0001e20000100800 */
[----:B--2---:R-:W-:Y:S02]  /*45cd0*/  F2FP.SATFINITE.E5M2.F32.PACK_AB_MERGE_C R235, R226, R56, RZ ;  /* 0x00000038e2eb723e */ /* 0x004fe400048060ff */
[----:B----4-:R-:W-:Y:S02]  /*45ce0*/  F2FP.SATFINITE.E5M2.F32.PACK_AB_MERGE_C R58, R230, R228, RZ ;  /* 0x000000e4e63a723e */ /* 0x010fe400048060ff */
[----:B0-----:R-:W-:-:S03]  /*45cf0*/  F2FP.SATFINITE.E5M2.F32.PACK_AB_MERGE_C R4, R225, R232, RZ ;  /* 0x000000e8e104723e */ /* 0x001fc600048060ff */
        /* <DEDUP_REMOVED lines=8> */
[----:B------:R-:W-:Y:S02]  /*45d80*/  F2FP.SATFINITE.E5M2.F32.PACK_AB_MERGE_C R7, R7, R8, RZ ;  /* 0x000000080707723e */ /* 0x000fe400048060ff */
[----:B------:R-:W-:-:S03]  /*45d90*/  F2FP.SATFINITE.E5M2.F32.PACK_AB_MERGE_C R5, R5, R6, RZ ;  /* 0x000000060505723e */ /* 0x000fc600048060ff */
[----:B------:R-:W-:Y:S01]  /*45da0*/  STL [R1+0x368], R7 ;  /* 0x0003680701007387 */ /* 0x000fe20000100800 */
[----:B0-----:R-:W-:-:S03]  /*45db0*/  F2FP.SATFINITE.E5M2.F32.PACK_AB_MERGE_C R4, R2, R233, RZ ;  /* 0x000000e90204723e */ /* 0x001fc600048060ff */
[----:B------:R-:W-:Y:S01]  /*45dc0*/  STL [R1+0x348], R5 ;  /* 0x0003480501007387 */ /* 0x000fe20000100800 */
[----:B------:R-:W-:-:S03]  /*45dd0*/  F2FP.SATFINITE.E5M2.F32.PACK_AB_MERGE_C R2, R0, R224, RZ ;  /* 0x000000e00002723e */ /* 0x000fc600048060ff */
[----:B------:R0:W-:Y:S04]  /*45de0*/  STL [R1+0x374], R4 ;  /* 0x0003740401007387 */ /* 0x0001e80000100800 */
[----:B------:R1:W-:Y:S01]  /*45df0*/  STL [R1+0x344], R2 ;  /* 0x0003440201007387 */ /* 0x0003e20000100800 */
[----:B------:R-:W-:-:S05]  /*45e00*/  F2FP.SATFINITE.E5M2.F32.PACK_AB_MERGE_C R0, R251, R252, RZ ;  /* 0x000000fcfb00723e */ /* 0x000fca00048060ff */
[----:B------:R2:W-:Y:S01]  /*45e10*/  STL [R1+0x370], R0 ;  /* 0x0003700001007387 */ /* 0x0005e20000100800 */
[----:B0-----:R-:W-:Y:S02]  /*45e20*/  F2FP.SATFINITE.E5M2.F32.PACK_AB_MERGE_C R4, R249, R250, RZ ;  /* 0x000000faf904723e */ /* 0x001fe400048060ff */
[----:B-1----:R-:W-:-:S03]  /*45e30*/  F2FP.SATFINITE.E5M2.F32.PACK_AB_MERGE_C R2, R247, R248, RZ ;  /* 0x000000f8f702723e */ /* 0x002fc600048060ff */
[----:B------:R0:W-:Y:S04]  /*45e40*/  STL [R1+0x340], R4 ;  /* 0x0003400401007387 */ /* 0x0001e80000100800 */
[----:B------:R1:W-:Y:S01]  /*45e50*/  STL [R1+0x36c], R2 ;  /* 0x00036c0201007387 */ /* 0x0003e20000100800 */
[----:B--2---:R-:W-:-:S05]  /*45e60*/  F2FP.SATFINITE.E5M2.F32.PACK_AB_MERGE_C R0, R245, R246, RZ ;  /* 0x000000f6f500723e */ /* 0x004fca00048060ff */
        /* <DEDUP_REMOVED lines=10> */
[----:B------:R-:W-:Y:S01]  /*45f10*/  STL [R1+0x35c], R2 ;  /* 0x00035c0201007387 */ /* 0x000fe20000100800 */
[----:B--2---:R-:W-:Y:S02]  /*45f20*/  F2FP.SATFINITE.E5M2.F32.PACK_AB_MERGE_C R0, R219, R220, RZ ;  /* 0x000000dcdb00723e */ /* 0x004fe400048060ff */
[----:B------:R-:W-:-:S05]  /*45f30*/  F2FP.SATFINITE.E5M2.F32.PACK_AB_MERGE_C R234, R217, R218, RZ ;  /* 0x000000dad9ea723e */ /* 0x000fca00048060ff */
[----:B------:R-:W-:Y:S04]  /*45f40*/  STL [R1+0x22b0], R234 ;  /* 0x0022b0ea01007387 */ /* 0x000fe80000100800 */
[----:B------:R1:W-:Y:S01]  /*45f50*/  STL [R1+0x330], R0 ;  /* 0x0003300001007387 */ /* 0x0003e20000100800 */
[----:B0-----:R-:W-:Y:S02]  /*45f60*/  F2FP.SATFINITE.E5M2.F32.PACK_AB_MERGE_C R4, R21, R22, RZ ;  /* 0x000000161504723e */ /* 0x001fe400048060ff */
[----:B-1----:R-:W-:-:S03]  /*45f70*/  F2FP.SATFINITE.E5M2.F32.PACK_AB_MERGE_C R0, R23, R216, RZ ;  /* 0x000000d81700723e */ /* 0x002fc600048060ff */
[----:B------:R-:W-:Y:S01]  /*45f80*/  STL [R1+0x22b4], R4 ;  /* 0x0022b40401007387 */ /* 0x000fe20000100800 */
[----:B------:R-:W-:-:S03]  /*45f90*/  F2FP.SATFINITE.E5M2.F32.PACK_AB_MERGE_C R2, R19, R20, RZ ;  /* 0x000000141302723e */ /* 0x000fc600048060ff */
[----:B------:R0:W-:Y:S04]  /*45fa0*/  STL [R1+0x32c], R0 ;  /* 0x00032c0001007387 */ /* 0x0001e80000100800 */
[----:B------:R1:W-:Y:S01]  /*45fb0*/  STL [R1+0x328], R2 ;  /* 0x0003280201007387 */ /* 0x0003e20000100800 */
[----:B0-----:R-:W-:Y:S02]  /*45fc0*/  F2FP.SATFINITE.E5M2.F32.PACK_AB_MERGE_C R0, R17, R18, RZ ;  /* 0x000000121100723e */ /* 0x001fe400048060ff */
[----:B------:R-:W-:-:S03]  /*45fd0*/  F2FP.SATFINITE.E5M2.F32.PACK_AB_MERGE_C R4, R15, R16, RZ ;  /* 0x000000100f04723e */ /* 0x000fc600048060ff */
[----:B------:R0:W-:Y:S04]  /*45fe0*/  STL [R1+0x324], R0 ;  /* 0x0003240001007387 */ /* 0x0001e80000100800 */
[----:B------:R-:W-:Y:S01]  /*45ff0*/  STL [R1+0x320], R4 ;  /* 0x0003200401007387 */ /* 0x000fe20000100800 */
[----:B-1----:R-:W-:-:S03]  /*46000*/  F2FP.SATFINITE.E5M2.F32.PACK_AB_MERGE_C R2, R13, R14, RZ ;  /* 0x0000000e0d02723e */ /* 0x002fc600048060ff */
[----:B------:R-:W2:Y:S04]  /*46010*/  LDL.LU R56, [R1+0x228] ;  /* 0x0002280001387983 */ /* 0x000ea80000300800 */
[----:B------:R1:W-:Y:S01]  /*46020*/  STL [R1+0x31c], R2 ;  /* 0x00031c0201007387 */ /* 0x0003e20000100800 */
[----:B0-----:R-:W-:-:S03]  /*46030*/  F2FP.SATFINITE.E5M2.F32.PACK_AB_MERGE_C R0, R3, R12, RZ ;  /* 0x0000000c0300723e */ /* 0x001fc600048060ff */
        /* <DEDUP_REMOVED lines=17> */
[----:B-1----:R-:W4:Y:S04]  /*46150*/  LDL.LU R2, [R1+0x26c] ;  /* 0x00026c0001027983 */ /* 0x002f280000300800 */
[----:B------:R-:W4:Y:S04]  /*46160*/  LDL.LU R224, [R1+0x270] ;  /* 0x0002700001e07983 */ /* 0x000f280000300800 */
[----:B0-----:R-:W4:Y:S04]  /*46170*/  LDL.LU R0, [R1+0x274] ;  /* 0x0002740001007983 */ /* 0x001f280000300800 */
        /* <DEDUP_REMOVED lines=37> */
[----:B------:R0:W-:Y:S01]  /*463d0*/  STL [R1+0x314], R56 ;  /* 0x0003143801007387 */ /* 0x0001e20000100800 */
[----:B---3--:R-:W-:Y:S02]  /*463e0*/  F2FP.SATFINITE.E5M2.F32.PACK_AB_MERGE_C R58, R230, R228, RZ ;  /* 0x000000e4e63a723e */ /* 0x008fe400048060ff */
[----:B----4-:R-:W-:-:S03]  /*463f0*/  F2FP.SATFINITE.E5M2.F32.PACK_AB_MERGE_C R4, R225, R232, RZ ;  /* 0x000000e8e104723e */ /* 0x010fc600048060ff */
[----:B------:R-:W-:Y:S04]  /*46400*/  STL [R1+0x310], R58 ;  /* 0x0003103a01007387 */ /* 0x000fe80000100800 */
[----:B------:R1:W-:Y:S01]  /*46410*/  STL [R1+0x30c], R4 ;  /* 0x00030c0401007387 */ /* 0x0003e20000100800 */
[----:B0-----:R-:W-:-:S05]  /*46420*/  F2FP.SATFINITE.E5M2.F32.PACK_AB_MERGE_C R56, R229, R227, RZ ;  /* 0x000000e3e538723e */ /* 0x001fca00048060ff */
[----:B------:R-:W-:Y:S01]  /*46430*/  STL [R1+0x308], R56 ;  /* 0x0003083801007387 */ /* 0x000fe20000100800 */
[----:B------:R-:W-:Y:S02]  /*46440*/  F2FP.SATFINITE.E5M2.F32.PACK_AB_MERGE_C R11, R11, R231, RZ ;  /* 0x000000e70b0b723e */ /* 0x000fe400048060ff */
[----:B-1----:R-:W-:-:S05]  /*46450*/  F2FP.SATFINITE.E5M2.F32.PACK_AB_MERGE_C R4, R9, R10, RZ ;  /* 0x0000000a0904723e */ /* 0x002fca00048060ff */
[----:B------:R0:W-:Y:S01]  /*46460*/  STL [R1+0x22b8], R4 ;  /* 0x0022b80401007387 */ /* 0x0001e20000100800 */
[----:B------:R-:W-:-:S03]  /*46470*/  F2FP.SATFINITE.E5M2.F32.PACK_AB_MERGE_C R234, R7, R8, RZ ;  /* 0x0000000807ea723e */ /* 0x000fc600048060ff */
[----:B------:R-:W-:Y:S04]  /*46480*/  STL [R1+0x304], R11 ;  /* 0x0003040b01007387 */ /* 0x000fe80000100800 */
[----:B------:R1:W-:Y:S01]  /*46490*/  STL [R1+0x22bc], R234 ;  /* 0x0022bcea01007387 */ /* 0x0003e20000100800 */
[----:B0-----:R-:W-:Y:S02]  /*464a0*/  F2FP.SATFINITE.E5M2.F32.PACK_AB_MERGE_C R4, R5, R6, RZ ;  /* 0x000000060504723e */ /* 0x001fe400048060ff */
[----:B-1----:R-:W-:-:S05]  /*464b0*/  F2FP.SATFINITE.E5M2.F32.PACK_AB_MERGE_C R234, R2, R233, RZ ;  /* 0x000000e902ea723e */ /* 0x002fca00048060ff */
[----:B------:R-:W-:Y:S01]  /*464c0*/  STL [R1+0x22c0], R234 ;  /* 0x0022c0ea01007387 */ /* 0x000fe20000100800 */
[----:B------:R-:W-:-:S03]  /*464d0*/  F2FP.SATFINITE.E5M2.F32.PACK_AB_MERGE_C R0, R0, R224, RZ ;  /* 0x000000e00000723e */ /* 0x000fc600048060ff */
[----:B------:R0:W-:Y:S04]  /*464e0*/  STL [R1+0x254], R4 ;  /* 0x0002540401007387 */ /* 0x0001e80000100800 */
[----:B------:R1:W-:Y:S01]  /*464f0*/  STL [R1+0x24c], R0 ;  /* 0x00024c0001007387 */ /* 0x0003e20000100800 */
[----:B0-----:R-:W-:Y:S02]  /*46500*/  F2FP.SATFINITE.E5M2.F32.PACK_AB_MERGE_C R4, R251, R252, RZ ;  /* 0x000000fcfb04723e */ /* 0x001fe400048060ff */
[----:B------:R-:W-:-:S03]  /*46510*/  F2FP.SATFINITE.E5M2.F32.PACK_AB_MERGE_C R2, R249, R250, RZ ;  /* 0x000000faf902723e */ /* 0x000fc600048060ff */
[----:B------:R0:W-:Y:S04]  /*46520*/  STL [R1+0x248], R4 ;  /* 0x0002480401007387 */ /* 0x0001e80000100800 */
[----:B------:R2:W-:Y:S01]  /*46530*/  STL [R1+0x244], R2 ;  /* 0x0002440201007387 */ /* 0x0005e20000100800 */
[----:B-1----:R-:W-:-:S05]  /*46540*/  F2FP.SATFINITE.E5M2.F32.PACK_AB_MERGE_C R0, R247, R248, RZ ;  /* 0x000000f8f700723e */ /* 0x002fca00048060ff */
[----:B------:R1:W-:Y:S01]  /*46550*/  STL [R1+0x240], R0 ;  /* 0x0002400001007387 */ /* 0x0003e20000100800 */
[----:B0-----:R-:W-:-:S05]  /*46560*/  F2FP.SATFINITE.E5M2.F32.PACK_AB_MERGE_C R4, R245, R246, RZ ;  /* 0x000000f6f504723e */ /* 0x001fca00048060ff */
[----:B------:R0:W-:Y:S01]  /*46570*/  STL [R1+0x23c], R4 ;  /* 0x00023c0401007387 */ /* 0x0001e20000100800 */
[----:B--2---:R-:W-:-:S05]  /*46580*/  F2FP.SATFINITE.E5M2.F32.PACK_AB_MERGE_C R2, R243, R244, RZ ;  /* 0x000000f4f302723e */ /* 0x004fca00048060ff */
        /* <DEDUP_REMOVED lines=22> */
[----:B------:R-:W-:Y:S01]  /*466f0*/  STL [R1+0x20c], R4 ;  /* 0x00020c0401007387 */ /* 0x000fe20000100800 */
[----:B--2---:R-:W-:-:S03]  /*46700*/  F2FP.SATFINITE.E5M2.F32.PACK_AB_MERGE_C R2, R13, R14, RZ ;  /* 0x0000000e0d02723e */ /* 0x004fc600048060ff */
        /* <DEDUP_REMOVED lines=35> */
[----:B------:R-:W4:Y:S04]  /*46940*/  LDL.LU R224, [R1+0x188] ;  /* 0x0001880001e07983 */ /* 0x000f280000300800 */
        /* <DEDUP_REMOVED lines=31> */
[----:B---3--:R-:W-:Y:S02]  /*46b40*/  F2FP.SATFINITE.E5M2.F32.PACK_AB_MERGE_C R60, R61, R60, RZ ;  /* 0x0000003c3d3c723e */ /* 0x008fe400048060ff */
[----:B----4-:R-:W-:-:S03]  /*46b50*/  F2FP.SATFINITE.E5M2.F32.PACK_AB_MERGE_C R4, R59, R58, RZ ;  /* 0x0000003a3b04723e */ /* 0x010fc600048060ff */
[----:B------:R-:W-:Y:S01]  /*46b60*/  STL [R1+0x110], R60 ;  /* 0x0001103c01007387 */ /* 0x000fe20000100800 */
[----:B------:R-:W-:-:S03]  /*46b70*/  F2FP.SATFINITE.E5M2.F32.PACK_AB_MERGE_C R234, R226, R56, RZ ;  /* 0x00000038e2ea723e */ /* 0x000fc600048060ff */
[----:B------:R0:W-:Y:S02]  /*46b80*/  STL [R1+0x10c], R4 ;  /* 0x00010c0401007387 */ /* 0x0001e40000100800 */
[----:B0-----:R-:W-:Y:S02]  /*46b90*/  F2FP.SATFINITE.E5M2.F32.PACK_AB_MERGE_C R4, R225, R232, RZ ;  /* 0x000000e8e104723e */ /* 0x001fe400048060ff */
[----:B------:R-:W-:Y:S02]  /*46ba0*/  F2FP.SATFINITE.E5M2.F32.PACK_AB_MERGE_C R56, R231, R229, RZ ;  /* 0x000000e5e738723e */ /* 0x000fe400048060ff */
[----:B------:R-:W-:-:S03]  /*46bb0*/  F2FP.SATFINITE.E5M2.F32.PACK_AB_MERGE_C R10, R10, R11, RZ ;  /* 0x0000000b0a0a723e */ /* 0x000fc600048060ff */
[----:B------:R0:W-:Y:S04]  /*46bc0*/  STL [R1+0xf1c], R56 ;  /* 0x000f1c3801007387 */ /* 0x0001e80000100800 */
[----:B------:R1:W-:Y:S04]  /*46bd0*/  STL [R1+0xf0c], R10 ;  /* 0x000f0c0a01007387 */ /* 0x0003e80000100800 */
[----:B0-----:R-:W2:Y:S01]  /*46be0*/  LDL.LU R56, [R1] ;  /* 0x0000000001387983 */ /* 0x001ea20000300800 */
[----:B------:R-:W-:Y:S02]  /*46bf0*/  F2FP.SATFINITE.E5M2.F32.PACK_AB_MERGE_C R249, R249, R8, RZ ;  /* 0x00000008f9f9723e */ /* 0x000fe400048060ff */
[----:B------:R-:W-:-:S02]  /*46c00*/  F2FP.SATFINITE.E5M2.F32.PACK_AB_MERGE_C R250, R250, R9, RZ ;  /* 0x00000009fafa723e */ /* 0x000fc400048060ff */
[----:B------:R-:W-:Y:S02]  /*46c10*/  F2FP.SATFINITE.E5M2.F32.PACK_AB_MERGE_C R248, R248, R7, RZ ;  /* 0x00000007f8f8723e */ /* 0x000fe400048060ff */
[----:B------:R-:W-:Y:S02]  /*46c20*/  F2FP.SATFINITE.E5M2.F32.PACK_AB_MERGE_C R246, R246, R6, RZ ;  /* 0x00000006f6f6723e */ /* 0x000fe400048060ff */
[----:B------:R-:W-:Y:S02]  /*46c30*/  F2FP.SATFINITE.E5M2.F32.PACK_AB_MERGE_C R244, R244, R5, RZ ;  /* 0x00000005f4f4723e */ /* 0x000fe400048060ff */
[----:B------:R-:W-:Y:S02]  /*46c40*/  F2FP.SATFINITE.E5M2.F32.PACK_AB_MERGE_C R238, R238, R224, RZ ;  /* 0x000000e0eeee723e */ /* 0x000fe400048060ff */
        /* <DEDUP_REMOVED lines=11> */
[----:B------:R-:W2:Y:S04]  /*46d00*/  LDL.LU R12, [R1+0x4] ;  /* 0x00000400010c7983 */ /* 0x000ea80000300800 */
[----:B------:R-:W3:Y:S04]  /*46d10*/  LDL.LU R59, [R1+0x8] ;  /* 0x00000800013b7983 */ /* 0x000ee80000300800 */
[----:B-1----:R-:W3:Y:S04]  /*46d20*/  LDL.LU R10, [R1+0xc] ;  /* 0x00000c00010a7983 */ /* 0x002ee80000300800 */
        /* <DEDUP_REMOVED lines=31> */
[----:B------:R-:W-:-:S03]  /*46f20*/  F2FP.SATFINITE.E5M2.F32.PACK_AB_MERGE_C R226, R223, R239, RZ ;  /* 0x000000efdfe2723e */ /* 0x000fc600048060ff */
        /* <DEDUP_REMOVED lines=14> */
[----:B------:R-:W4:Y:S01]  /*47010*/  LDL.LU R231, [R1+0xbc] ;  /* 0x0000bc0001e77983 */ /* 0x000f220000300800 */
[----:B------:R-:W-:-:S03]  /*47020*/  F2FP.SATFINITE.E5M2.F32.PACK_AB_MERGE_C R236, R230, R228, RZ ;  /* 0x000000e4e6ec723e */ /* 0x000fc600048060ff */
        /* <DEDUP_REMOVED lines=19> */
[----:B--2---:R-:W-:-:S03]  /*47160*/  F2FP.SATFINITE.E5M2.F32.PACK_AB_MERGE_C R12, R12, R56, RZ ;  /* 0x000000380c0c723e */ /* 0x004fc600048060ff */
[----:B------:R-:W2:Y:S01]  /*47170*/  LDL.LU R56, [R1+0x233c] ;  /* 0x00233c0001387983 */ /* 0x000ea20000300800 */
[----:B---3--:R-:W-:-:S03]  /*47180*/  F2FP.SATFINITE.E5M2.F32.PACK_AB_MERGE_C R10, R10, R59, RZ ;  /* 0x0000003b0a0a723e */ /* 0x008fc600048060ff */
[----:B------:R-:W3:Y:S01]  /*47190*/  LDL.LU R59, [R1+0x2338] ;  /* 0x00233800013b7983 */ /* 0x000ee20000300800 */
[----:B----4-:R-:W-:-:S03]  /*471a0*/  F2FP.SATFINITE.E5M2.F32.PACK_AB_MERGE_C R8, R8, R58, RZ ;  /* 0x0000003a0808723e */ /* 0x010fc600048060ff */
[----:B------:R-:W3:Y:S01]  /*471b0*/  LDL.LU R58, [R1+0x2334] ;  /* 0x00233400013a7983 */ /* 0x000ee20000300800 */
[----:B------:R-:W-:-:S03]  /*471c0*/  F2FP.SATFINITE.E5M2.F32.PACK_AB_MERGE_C R6, R6, R61, RZ ;  /* 0x0000003d0606723e */ /* 0x000fc600048060ff */
[----:B------:R-:W4:Y:S01]  /*471d0*/  LDL.LU R61, [R1+0x2330] ;  /* 0x00233000013d7983 */ /* 0x000f220000300800 */
[----:B------:R-:W-:-:S03]  /*471e0*/  F2FP.SATFINITE.E5M2.F32.PACK_AB_MERGE_C R3, R3, R60, RZ ;  /* 0x0000003c0303723e */ /* 0x000fc600048060ff */
[----:B------:R-:W4:Y:S01]  /*471f0*/  LDL.LU R60, [R1+0x232c] ;  /* 0x00232c00013c7983 */ /* 0x000f220000300800 */
[----:B------:R-:W-:-:S03]  /*47200*/  F2FP.SATFINITE.E5M2.F32.PACK_AB_MERGE_C R0, R0, R63, RZ ;  /* 0x0000003f0000723e */ /* 0x000fc600048060ff */
[----:B------:R-:W2:Y:S01]  /*47210*/  LDL.LU R63, [R1+0x2328] ;  /* 0x00232800013f7983 */ /* 0x000ea20000300800 */
        /* <DEDUP_REMOVED lines=46> */
[----:B------:R-:W-:Y:S02]  /*47500*/  F2FP.SATFINITE.E5M2.F32.PACK_AB_MERGE_C R152, R153, R152, RZ ;  /* 0x000000989998723e */ /* 0x000fe400048060ff */
[----:B------:R-:W-:Y:S02]  /*47510*/  F2FP.SATFINITE.E5M2.F32.PACK_AB_MERGE_C R153, R171, R170, RZ ;  /* 0x000000aaab99723e */ /* 0x000fe400048060ff */
[----:B------:R-:W-:Y:S02]  /*47520*/  F2FP.SATFINITE.E5M2.F32.PACK_AB_MERGE_C R92, R93, R92, RZ ;  /* 0x0000005c5d5c723e */ /* 0x000fe400048060ff */
[----:B------:R-:W-:Y:S02]  /*47530*/  F2FP.SATFINITE.E5M2.F32.PACK_AB_MERGE_C R247, R247, R87, RZ ;  /* 0x00000057f7f7723e */ /* 0x000fe400048060ff */
[----:B------:R-:W-:Y:S01]  /*47540*/  F2FP.SATFINITE.E5M2.F32.PACK_AB_MERGE_C R90, R91, R90, RZ ;  /* 0x0000005a5b5a723e */ /* 0x000fe200048060ff */
[----:B------:R-:W2:Y:S01]  /*47550*/  LDL.LU R87, [R1+0x22c8] ;  /* 0x0022c80001577983 */ /* 0x000ea20000300800 */
[----:B------:R-:W-:-:S02]  /*47560*/  F2FP.SATFINITE.E5M2.F32.PACK_AB_MERGE_C R93, R105, R104, RZ ;  /* 0x00000068695d723e */ /* 0x000fc400048060ff */
[----:B------:R-:W-:Y:S02]  /*47570*/  F2FP.SATFINITE.E5M2.F32.PACK_AB_MERGE_C R88, R89, R88, RZ ;  /* 0x000000585958723e */ /* 0x000fe400048060ff */
[----:B------:R-:W-:Y:S02]  /*47580*/  F2FP.SATFINITE.E5M2.F32.PACK_AB_MERGE_C R2, R2, R86, RZ ;  /* 0x000000560202723e */ /* 0x000fe400048060ff */
[----:B------:R-:W-:Y:S01]  /*47590*/  F2FP.SATFINITE.E5M2.F32.PACK_AB_MERGE_C R91, R107, R106, RZ ;  /* 0x0000006a6b5b723e */ /* 0x000fe200048060ff */
[----:B------:R-:W2:Y:S01]  /*475a0*/  LDL.LU R86, [R1+0x22c4] ;  /* 0x0022c40001567983 */ /* 0x000ea20000300800 */
[----:B------:R-:W-:Y:S02]  /*475b0*/  F2FP.SATFINITE.E5M2.F32.PACK_AB_MERGE_C R251, R251, R237, RZ ;  /* 0x000000edfbfb723e */ /* 0x000fe400048060ff */
[----:B------:R-:W-:Y:S01]  /*475c0*/  F2FP.SATFINITE.E5M2.F32.PACK_AB_MERGE_C R237, R101, R100, RZ ;  /* 0x0000006465ed723e */ /* 0x000fe200048060ff */
[----:B------:R-:W-:Y:S01]  /*475d0*/  STL [R1+0xe9c], R153 ;  /* 0x000e9c9901007387 */ /* 0x000fe20000100800 */
[----:B------:R-:W-:-:S03]  /*475e0*/  F2FP.SATFINITE.E5M2.F32.PACK_AB_MERGE_C R89, R109, R108, RZ ;  /* 0x0000006c6d59723e */ /* 0x000fc600048060ff */
[----:B------:R-:W-:Y:S04]  /*475f0*/  STL [R1+0x2234], R237 ;  /* 0x002234ed01007387 */ /* 0x000fe80000100800 */
[----:B------:R0:W-:Y:S04]  /*47600*/  STL [R1+0xee0], R93 ;  /* 0x000ee05d01007387 */ /* 0x0001e80000100800 */
[----:B------:R1:W-:Y:S04]  /*47610*/  STL [R1+0xedc], R91 ;  /* 0x000edc5b01007387 */ /* 0x0003e80000100800 */
[----:B------:R1:W-:Y:S01]  /*47620*/  STL [R1+0xef0], R89 ;  /* 0x000ef05901007387 */ /* 0x0003e20000100800 */
[----:B0-----:R-:W-:-:S02]  /*47630*/  F2FP.SATFINITE.E5M2.F32.PACK_AB_MERGE_C R93, R111, R110, RZ ;  /* 0x0000006e6f5d723e */ /* 0x001fc400048060ff */
[----:B-1----:R-:W-:-:S03]  /*47640*/  F2FP.SATFINITE.E5M2.F32.PACK_AB_MERGE_C R91, R113, R112, RZ ;  /* 0x00000070715b723e */ /* 0x002fc600048060ff */
[----:B------:R0:W-:Y:S01]  /*47650*/  STL [R1+0xeec], R93 ;  /* 0x000eec5d01007387 */ /* 0x0001e20000100800 */
[----:B------:R-:W-:Y:S01]  /*47660*/  F2FP.SATFINITE.E5M2.F32.PACK_AB_MERGE_C R89, R115, R114, RZ ;  /* 0x000000727359723e */ /* 0x000fe200048060ff */
[----:B------:R-:W-:Y:S01]  /*47670*/  IMAD.MOV.U32 R153, RZ, RZ, R235 ;  /* 0x000000ffff997224 */ /* 0x000fe200078e00eb */
[----:B------:R-:W-:Y:S01]  /*47680*/  F2FP.SATFINITE.E5M2.F32.PACK_AB_MERGE_C R194, R195, R194, RZ ;  /* 0x000000c2c3c2723e */ /* 0x000fe200048060ff */
[----:B------:R-:W-:Y:S01]  /*47690*/  STL [R1+0xf00], R91 ;  /* 0x000f005b01007387 */ /* 0x000fe20000100800 */
[----:B------:R-:W-:Y:S02]  /*476a0*/  F2FP.SATFINITE.E5M2.F32.PACK_AB_MERGE_C R235, R123, R122, RZ ;  /* 0x0000007a7beb723e */ /* 0x000fe400048060ff */
[----:B------:R-:W-:Y:S01]  /*476b0*/  F2FP.SATFINITE.E5M2.F32.PACK_AB_MERGE_C R195, R133, R132, RZ ;  /* 0x0000008485c3723e */ /* 0x000fe200048060ff */
[----:B------:R1:W-:Y:S01]  /*476c0*/  STL [R1+0xefc], R89 ;  /* 0x000efc5901007387 */ /* 0x0003e20000100800 */
[----:B0-----:R-:W-:-:S03]  /*476d0*/  F2FP.SATFINITE.E5M2.F32.PACK_AB_MERGE_C R93, R135, R134, RZ ;  /* 0x00000086875d723e */ /* 0x001fc600048060ff */
[----:B------:R-:W-:Y:S01]  /*476e0*/  STL [R1+0x2238], R235 ;  /* 0x002238eb01007387 */ /* 0x000fe20000100800 */
[----:B-1----:R-:W-:-:S03]  /*476f0*/  F2FP.SATFINITE.E5M2.F32.PACK_AB_MERGE_C R89, R131, R130, RZ ;  /* 0x000000828359723e */ /* 0x002fc600048060ff */
[----:B------:R-:W-:Y:S01]  /*47700*/  STL [R1+0x2244], R195 ;  /* 0x002244c301007387 */ /* 0x000fe20000100800 */
[----:B------:R-:W-:-:S03]  /*47710*/  F2FP.SATFINITE.E5M2.F32.PACK_AB_MERGE_C R91, R137, R136, RZ ;  /* 0x00000088895b723e */ /* 0x000fc600048060ff */
[----:B------:R0:W-:Y:S04]  /*47720*/  STL [R1+0xe78], R89 ;  /* 0x000e785901007387 */ /* 0x0001e80000100800 */
[----:B------:R1:W-:Y:S01]  /*47730*/  STL [R1+0xf18], R93 ;  /* 0x000f185d01007387 */ /* 0x0003e20000100800 */
[----:B0-----:R-:W-:-:S03]  /*47740*/  F2FP.SATFINITE.E5M2.F32.PACK_AB_MERGE_C R89, R139, R138, RZ ;  /* 0x0000008a8b59723e */ /* 0x001fc600048060ff */
[----:B------:R0:W-:Y:S01]  /*47750*/  STL [R1+0xf2c], R91 ;  /* 0x000f2c5b01007387 */ /* 0x0001e20000100800 */
[----:B-1----:R-:W-:-:S03]  /*47760*/  F2FP.SATFINITE.E5M2.F32.PACK_AB_MERGE_C R93, R141, R140, RZ ;  /* 0x0000008c8d5d723e */ /* 0x002fc600048060ff */
[----:B------:R1:W-:Y:S01]  /*47770*/  STL [R1+0xf28], R89 ;  /* 0x000f285901007387 */ /* 0x0003e20000100800 */
[----:B0-----:R-:W-:-:S03]  /*47780*/  F2FP.SATFINITE.E5M2.F32.PACK_AB_MERGE_C R91, R143, R142, RZ ;  /* 0x0000008e8f5b723e */ /* 0x001fc600048060ff */
[----:B------:R0:W-:Y:S01]  /*47790*/  STL [R1+0xf34], R93 ;  /* 0x000f345d01007387 */ /* 0x0001e20000100800 */
[----:B-1----:R-:W-:-:S03]  /*477a0*/  F2FP.SATFINITE.E5M2.F32.PACK_AB_MERGE_C R89, R145, R144, RZ ;  /* 0x000000909159723e */ /* 0x002fc600048060ff */
[----:B------:R1:W-:Y:S01]  /*477b0*/  STL [R1+0xf30], R91 ;  /* 0x000f305b01007387 */ /* 0x0003e20000100800 */
[----:B------:R-:W-:-:S03]  /*477c0*/  F2FP.SATFINITE.E5M2.F32.PACK_AB_MERGE_C R237, R37, R36, RZ ;  /* 0x0000002425ed723e */ /* 0x000fc600048060ff */
[----:B------:R3:W-:Y:S01]  /*477d0*/  STL [R1+0xf3c], R89 ;  /* 0x000f3c5901007387 */ /* 0x0007e20000100800 */
[----:B0-----:R-:W-:Y:S02]  /*477e0*/  F2FP.SATFINITE.E5M2.F32.PACK_AB_MERGE_C R93, R147, R146, RZ ;  /* 0x00000092935d723e */ /* 0x001fe400048060ff */
[----:B-1----:R-:W-:-:S03]  /*477f0*/  F2FP.SATFINITE.E5M2.F32.PACK_AB_MERGE_C R91, R149, R148, RZ ;  /* 0x00000094955b723e */ /* 0x002fc600048060ff */
[----:B------:R-:W-:Y:S01]  /*47800*/  STL [R1+0xf38], R93 ;  /* 0x000f385d01007387 */ /* 0x000fe20000100800 */
[----:B------:R-:W-:Y:S02]  /*47810*/  F2FP.SATFINITE.E5M2.F32.PACK_AB_MERGE_C R26, R27, R26, RZ ;  /* 0x0000001a1b1a723e */ /* 0x000fe400048060ff */
[----:B---3--:R-:W-:Y:S02]  /*47820*/  F2FP.SATFINITE.E5M2.F32.PACK_AB_MERGE_C R89, R151, R150, RZ ;  /* 0x000000969759723e */ /* 0x008fe400048060ff */
[----:B------:R-:W-:Y:S01]  /*47830*/  F2FP.SATFINITE.E5M2.F32.PACK_AB_MERGE_C R195, R39, R38, RZ ;  /* 0x0000002627c3723e */ /* 0x000fe200048060ff */
[----:B------:R-:W-:Y:S01]  /*47840*/  STL [R1+0xf44], R91 ;  /* 0x000f445b01007387 */ /* 0x000fe20000100800 */
[----:B------:R-:W-:Y:S02]  /*47850*/  F2FP.SATFINITE.E5M2.F32.PACK_AB_MERGE_C R27, R41, R40, RZ ;  /* 0x00000028291b723e */ /* 0x000fe400048060ff */
[----:B------:R-:W-:Y:S01]  /*47860*/  F2FP.SATFINITE.E5M2.F32.PACK_AB_MERGE_C R24, R25, R24, RZ ;  /* 0x000000181918723e */ /* 0x000fe200048060ff */
[----:B------:R-:W-:Y:S01]  /*47870*/  STL [R1+0xf40], R89 ;  /* 0x000f405901007387 */ /* 0x000fe20000100800 */
[----:B------:R-:W-:-:S02]  /*47880*/  F2FP.SATFINITE.E5M2.F32.PACK_AB_MERGE_C R25, R43, R42, RZ ;  /* 0x0000002a2b19723e */ /* 0x000fc400048060ff */
[----:B------:R-:W-:Y:S01]  /*47890*/  F2FP.SATFINITE.E5M2.F32.PACK_AB_MERGE_C R28, R29, R28, RZ ;  /* 0x0000001c1d1c723e */ /* 0x000fe200048060ff */
[----:B------:R-:W-:Y:S01]  /*478a0*/  STL [R1+0x223c], R237 ;  /* 0x00223ced01007387 */ /* 0x000fe20000100800 */
[----:B------:R-:W-:-:S03]  /*478b0*/  F2FP.SATFINITE.E5M2.F32.PACK_AB_MERGE_C R29, R45, R44, RZ ;  /* 0x0000002c2d1d723e */ /* 0x000fc600048060ff */
[----:B------:R-:W-:Y:S04]  /*478c0*/  STL [R1+0x2248], R195 ;  /* 0x002248c301007387 */ /* 0x000fe80000100800 */
[----:B------:R0:W-:Y:S04]  /*478d0*/  STL [R1+0xea4], R27 ;  /* 0x000ea41b01007387 */ /* 0x0001e80000100800 */
[----:B------:R1:W-:Y:S01]  /*478e0*/  STL [R1+0xea0], R25 ;  /* 0x000ea01901007387 */ /* 0x0003e20000100800 */
[----:B0-----:R-:W-:-:S03]  /*478f0*/  F2FP.SATFINITE.E5M2.F32.PACK_AB_MERGE_C R27, R47, R46, RZ ;  /* 0x0000002e2f1b723e */ /* 0x001fc600048060ff */
[----:B------:R-:W-:Y:S01]  /*47900*/  STL [R1+0xeb4], R29 ;  /* 0x000eb41d01007387 */ /* 0x000fe20000100800 */
[----:B-1----:R-:W-:-:S03]  /*47910*/  F2FP.SATFINITE.E5M2.F32.PACK_AB_MERGE_C R25, R49, R48, RZ ;  /* 0x000000303119723e */ /* 0x002fc600048060ff */
[----:B------:R0:W-:Y:S01]  /*47920*/  STL [R1+0xeb0], R27 ;  /* 0x000eb01b01007387 */ /* 0x0001e20000100800 */
[----:B------:R-:W-:-:S03]  /*47930*/  F2FP.SATFINITE.E5M2.F32.PACK_AB_MERGE_C R182, R183, R182, RZ ;  /* 0x000000b6b7b6723e */ /* 0x000fc600048060ff */
[----:B------:R1:W-:Y:S01]  /*47940*/  STL [R1+0xec4], R25 ;  /* 0x000ec41901007387 */ /* 0x0003e20000100800 */
[----:B------:R-:W-:Y:S02]  /*47950*/  F2FP.SATFINITE.E5M2.F32.PACK_AB_MERGE_C R192, R193, R192, RZ ;  /* 0x000000c0c1c0723e */ /* 0x000fe400048060ff */
[----:B0-----:R-:W-:Y:S02]  /*47960*/  F2FP.SATFINITE.E5M2.F32.PACK_AB_MERGE_C R27, R51, R50, RZ ;  /* 0x00000032331b723e */ /* 0x001fe400048060ff */
[----:B------:R-:W-:Y:S01]  /*47970*/  F2FP.SATFINITE.E5M2.F32.PACK_AB_MERGE_C R29, R55, R54, RZ ;  /* 0x00000036371d723e */ /* 0x000fe200048060ff */
[----:B-1----:R-:W3:Y:S01]  /*47980*/  LDL.LU R25, [R1+0x2224] ;  /* 0x0022240001197983 */ /* 0x002ee20000300800 */
[----:B------:R-:W-:Y:S02]  /*47990*/  F2FP.SATFINITE.E5M2.F32.PACK_AB_MERGE_C R174, R175, R174, RZ ;  /* 0x000000aeafae723e */ /* 0x000fe400048060ff */
[----:B----4-:R-:W-:Y:S01]  /*479a0*/  F2FP.SATFINITE.E5M2.F32.PACK_AB_MERGE_C R193, R61, R60, RZ ;  /* 0x0000003c3dc1723e */ /* 0x010fe200048060ff */
[----:B------:R-:W4:Y:S01]  /*479b0*/  LDL.LU R183, [R1+0x41c] ;  /* 0x00041c0001b77983 */ /* 0x000f220000300800 */
[----:B------:R-:W-:-:S03]  /*479c0*/  F2FP.SATFINITE.E5M2.F32.PACK_AB_MERGE_C R164, R165, R164, RZ ;  /* 0x000000a4a5a4723e */ /* 0x000fc600048060ff */
[----:B------:R0:W-:Y:S04]  /*479d0*/  STL [R1+0xec0], R27 ;  /* 0x000ec01b01007387 */ /* 0x0001e80000100800 */
[----:B------:R-:W4:Y:S04]  /*479e0*/  LDL.LU R175, [R1+0x418] ;  /* 0x0004180001af7983 */ /* 0x000f280000300800 */
[----:B------:R-:W4:Y:S01]  /*479f0*/  LDL.LU R171, [R1+0x20c] ;  /* 0x00020c0001ab7983 */ /* 0x000f220000300800 */
[----:B0-----:R-:W-:-:S03]  /*47a00*/  F2FP.SATFINITE.E5M2.F32.PACK_AB_MERGE_C R27, R59, R58, RZ ;  /* 0x0000003a3b1b723e */ /* 0x001fc600048060ff */
[----:B------:R-:W4:Y:S04]  /*47a10*/  LDL.LU R165, [R1+0x208] ;  /* 0x0002080001a57983 */ /* 0x000f280000300800 */
[----:B------:R0:W-:Y:S01]  /*47a20*/  STL [R1+0xec8], R29 ;  /* 0x000ec81d01007387 */ /* 0x0001e20000100800 */
[----:B------:R-:W-:-:S03]  /*47a30*/  F2FP.SATFINITE.E5M2.F32.PACK_AB_MERGE_C R30, R31, R30, RZ ;  /* 0x0000001e1f1e723e */ /* 0x000fc600048060ff */
[----:B------:R-:W-:Y:S01]  /*47a40*/  STL [R1+0x2240], R193 ;  /* 0x002240c101007387 */ /* 0x000fe20000100800 */
[----:B--2---:R-:W-:-:S03]  /*47a50*/  F2FP.SATFINITE.E5M2.F32.PACK_AB_MERGE_C R31, R71, R70, RZ ;  /* 0x00000046471f723e */ /* 0x004fc600048060ff */
[----:B------:R1:W-:Y:S01]  /*47a60*/  STL [R1+0xed4], R27 ;  /* 0x000ed41b01007387 */ /* 0x0003e20000100800 */
[----:B0-----:R-:W-:-:S05]  /*47a70*/  F2FP.SATFINITE.E5M2.F32.PACK_AB_MERGE_C R29, R63, R62, RZ ;  /* 0x0000003e3f1d723e */ /* 0x001fca00048060ff */
[----:B------:R0:W-:Y:S01]  /*47a80*/  STL [R1+0xed8], R29 ;  /* 0x000ed81d01007387 */ /* 0x0001e20000100800 */
[----:B-1----:R-:W-:Y:S02]  /*47a90*/  F2FP.SATFINITE.E5M2.F32.PACK_AB_MERGE_C R27, R67, R66, RZ ;  /* 0x00000042431b723e */ /* 0x002fe400048060ff */
[----:B------:R-:W-:-:S03]  /*47aa0*/  F2FP.SATFINITE.E5M2.F32.PACK_AB_MERGE_C R162, R163, R162, RZ ;  /* 0x000000a2a3a2723e */ /* 0x000fc600048060ff */
[----:B------:R1:W-:Y:S01]  /*47ab0*/  STL [R1+0xee4], R27 ;  /* 0x000ee41b01007387 */ /* 0x0003e20000100800 */
[----:B0-----:R-:W-:-:S03]  /*47ac0*/  F2FP.SATFINITE.E5M2.F32.PACK_AB_MERGE_C R29, R73, R72, RZ ;  /* 0x00000048491d723e */ /* 0x001fc600048060ff */
[----:B------:R0:W-:Y:S04]  /*47ad0*/  STL [R1+0xee8], R31 ;  /* 0x000ee81f01007387 */ /* 0x0001e80000100800 */
[----:B------:R-:W2:Y:S01]  /*47ae0*/  LDL.LU R163, [R1+0x424] ;  /* 0x0004240001a37983 */ /* 0x000ea20000300800 */
[----:B-1----:R-:W-:-:S03]  /*47af0*/  F2FP.SATFINITE.E5M2.F32.PACK_AB_MERGE_C R27, R75, R74, RZ ;  /* 0x0000004a4b1b723e */ /* 0x002fc600048060ff */
[----:B------:R1:W-:Y:S01]  /*47b00*/  STL [R1+0xef8], R29 ;  /* 0x000ef81d01007387 */ /* 0x0003e20000100800 */
[----:B------:R-:W-:-:S03]  /*47b10*/  F2FP.SATFINITE.E5M2.F32.PACK_AB_MERGE_C R156, R157, R156, RZ ;  /* 0x0000009c9d9c723e */ /* 0x000fc600048060ff */
[----:B------:R1:W-:Y:S01]  /*47b20*/  STL [R1+0xef4], R27 ;  /* 0x000ef41b01007387 */ /* 0x0003e20000100800 */
[----:B0-----:R-:W-:-:S05]  /*47b30*/  F2FP.SATFINITE.E5M2.F32.PACK_AB_MERGE_C R31, R77, R76, RZ ;  /* 0x0000004c4d1f723e */ /* 0x001fca00048060ff */
[----:B------:R-:W-:Y:S04]  /*47b40*/  STL [R1+0xf08], R31 ;  /* 0x000f081f01007387 */ /* 0x000fe80000100800 */
[----:B------:R-:W2:Y:S01]  /*47b50*/  LDL.LU R157, [R1+0x420] ;  /* 0x00042000019d7983 */ /* 0x000ea20000300800 */
[----:B-1----:R-:W-:-:S05]  /*47b60*/  F2FP.SATFINITE.E5M2.F32.PACK_AB_MERGE_C R29, R79, R78, RZ ;  /* 0x0000004e4f1d723e */ /* 0x002fca00048060ff */
[----:B------:R0:W-:Y:S01]  /*47b70*/  STL [R1+0xf04], R29 ;  /* 0x000f041d01007387 */ /* 0x0001e20000100800 */
[----:B------:R-:W-:Y:S02]  /*47b80*/  F2FP.SATFINITE.E5M2.F32.PACK_AB_MERGE_C R178, R179, R178, RZ ;  /* 0x000000b2b3b2723e */ /* 0x000fe400048060ff */
[----:B------:R-:W-:-:S05]  /*47b90*/  F2FP.SATFINITE.E5M2.F32.PACK_AB_MERGE_C R27, R81, R80, RZ ;  /* 0x00000050511b723e */ /* 0x000fca00048060ff */
[----:B------:R1:W-:Y:S01]  /*47ba0*/  STL [R1+0xf14], R27 ;  /* 0x000f141b01007387 */ /* 0x0003e20000100800 */
[----:B------:R-:W-:-:S03]  /*47bb0*/  F2FP.SATFINITE.E5M2.F32.PACK_AB_MERGE_C R176, R177, R176, RZ ;  /* 0x000000b0b1b0723e */ /* 0x000fc600048060ff */
[----:B------:R-:W2:Y:S01]  /*47bc0*/  LDL.LU R179, [R1+0x330] ;  /* 0x0003300001b37983 */ /* 0x000ea20000300800 */
[----:B0-----:R-:W-:Y:S02]  /*47bd0*/  F2FP.SATFINITE.E5M2.F32.PACK_AB_MERGE_C R29, R83, R82, RZ ;  /* 0x00000052531d723e */ /* 0x001fe400048060ff */
[----:B------:R-:W-:-:S03]  /*47be0*/  F2FP.SATFINITE.E5M2.F32.PACK_AB_MERGE_C R158, R159, R158, RZ ;  /* 0x0000009e9f9e723e */ /* 0x000fc600048060ff */
[----:B------:R-:W-:Y:S01]  /*47bf0*/  STL [R1+0xf10], R29 ;  /* 0x000f101d01007387 */ /* 0x000fe20000100800 */
[----:B------:R-:W-:-:S03]  /*47c00*/  F2FP.SATFINITE.E5M2.F32.PACK_AB_MERGE_C R154, R155, R154, RZ ;  /* 0x0000009a9b9a723e */ /* 0x000fc600048060ff */
[----:B------:R-:W2:Y:S01]  /*47c10*/  LDL.LU R177, [R1+0x32c] ;  /* 0x00032c0001b17983 */ /* 0x000ea20000300800 */
[----:B-1----:R-:W-:-:S05]  /*47c20*/  F2FP.SATFINITE.E5M2.F32.PACK_AB_MERGE_C R27, R85, R84, RZ ;  /* 0x00000054551b723e */ /* 0x002fca00048060ff */
[----:B------:R0:W-:Y:S04]  /*47c30*/  STL [R1+0xf24], R27 ;  /* 0x000f241b01007387 */ /* 0x0001e80000100800 */
[----:B------:R-:W2:Y:S04]  /*47c40*/  LDL.LU R159, [R1+0x214] ;  /* 0x00021400019f7983 */ /* 0x000ea80000300800 */
[----:B------:R-:W2:Y:S01]  /*47c50*/  LDL.LU R155, [R1+0x210] ;  /* 0x00021000019b7983 */ /* 0x000ea20000300800 */
[----:B------:R-:W-:Y:S02]  /*47c60*/  F2FP.SATFINITE.E5M2.F32.PACK_AB_MERGE_C R166, R167, R166, RZ ;  /* 0x000000a6a7a6723e */ /* 0x000fe400048060ff */
[----:B------:R-:W1:Y:S01]  /*47c70*/  S2R R167, SR_TID.X ;  /* 0x0000000000a77919 */ /* 0x000e620000002100 */
[----:B------:R-:W1:Y:S01]  /*47c80*/  S2R R46, SR_CgaCtaId ;  /* 0x00000000002e7919 */ /* 0x000e620000008800 */
[----:B0-----:R-:W-:-:S02]  /*47c90*/  F2FP.SATFINITE.E5M2.F32.PACK_AB_MERGE_C R27, R87, R86, RZ ;  /* 0x00000056571b723e */ /* 0x001fc400048060ff */
[----:B------:R-:W-:Y:S02]  /*47ca0*/  F2FP.SATFINITE.E5M2.F32.PACK_AB_MERGE_C R34, R35, R34, RZ ;  /* 0x000000222322723e */ /* 0x000fe400048060ff */
[----:B------:R-:W-:Y:S01]  /*47cb0*/  F2FP.SATFINITE.E5M2.F32.PACK_AB_MERGE_C R32, R33, R32, RZ ;  /* 0x000000202120723e */ /* 0x000fe200048060ff */
[----:B------:R0:W-:Y:S01]  /*47cc0*/  STL [R1+0xf20], R27 ;  /* 0x000f201b01007387 */ /* 0x0001e20000100800 */
[----:B------:R-:W-:Y:S02]  /*47cd0*/  LOP3.LUT R33, R2, 0xffff, RZ, 0xc0, !PT ;  /* 0x0000ffff02217812 */ /* 0x000fe400078ec0ff */
[----:B------:R-:W-:Y:S02]  /*47ce0*/  LOP3.LUT R251, R251, 0xffff, RZ, 0xc0, !PT ;  /* 0x0000fffffbfb7812 */ /* 0x000fe400078ec0ff */
[----:B------:R-:W-:Y:S02]  /*47cf0*/  PRMT R36, R33, 0x3340, R36 ;  /* 0x0000334021247816 */ /* 0x000fe40000000024 */
[----:B------:R-:W-:-:S02]  /*47d00*/  PRMT R37, R251, 0x3340, R37 ;  /* 0x00003340fb257816 */ /* 0x000fc40000000025 */
[----:B------:R-:W-:Y:S01]  /*47d10*/  MOV R41, 0x400 ;  /* 0x0000040000297802 */ /* 0x000fe20000000f00 */
[C---:B-1----:R-:W-:Y:S01]  /*47d20*/  IMAD.SHL.U32 R40, R167.reuse, 0x40, RZ ;  /* 0x00000040a7287824 */ /* 0x042fe200078e00ff */
[----:B------:R-:W-:Y:S02]  /*47d30*/  LOP3.LUT R2, R167, 0x7f, RZ, 0xc0, !PT ;  /* 0x0000007fa7027812 */ /* 0x000fe400078ec0ff */
[----:B------:R-:W-:Y:S02]  /*47d40*/  LEA R41, R46, R41, 0x18 ;  /* 0x000000292e297211 */ /* 0x000fe400078ec0ff */
[----:B------:R-:W-:-:S03]  /*47d50*/  LOP3.LUT R40, R40, 0x400, RZ, 0xc0, !PT ;  /* 0x0000040028287812 */ /* 0x000fc600078ec0ff */
[----:B------:R-:W-:Y:S01]  /*47d60*/  IMAD R2, R2, 0x10, R41 ;  /* 0x0000001002027824 */ /* 0x000fe200078e0229 */
[----:B---3--:R-:W-:Y:S02]  /*47d70*/  LOP3.LUT R35, R25, 0xf0, RZ, 0xc0, !PT ;  /* 0x000000f019237812 */ /* 0x008fe400078ec0ff */
[----:B----4-:R-:W-:Y:S02]  /*47d80*/  LOP3.LUT R25, R183, 0xffff, RZ, 0xc0, !PT ;  /* 0x0000ffffb7197812 */ /* 0x010fe400078ec0ff */
[----:B0-----:R-:W-:Y:S02]  /*47d90*/  LOP3.LUT R27, R175, 0xffff, RZ, 0xc0, !PT ;  /* 0x0000ffffaf1b7812 */ /* 0x001fe400078ec0ff */
[----:B------:R-:W-:Y:S02]  /*47da0*/  LOP3.LUT R29, R171, 0xffff, RZ, 0xc0, !PT ;  /* 0x0000ffffab1d7812 */ /* 0x000fe400078ec0ff */
[----:B------:R-:W-:Y:S02]  /*47db0*/  LOP3.LUT R31, R165, 0xffff, RZ, 0xc0, !PT ;  /* 0x0000ffffa51f7812 */ /* 0x000fe400078ec0ff */
[----:B------:R-:W-:-:S02]  /*47dc0*/  PRMT R38, R25, 0x3340, R29 ;  /* 0x0000334019267816 */ /* 0x000fc4000000001d */
[----:B------:R-:W-:Y:S02]  /*47dd0*/  PRMT R39, R27, 0x3340, R31 ;  /* 0x000033401b277816 */ /* 0x000fe4000000001f */
[----:B------:R-:W-:Y:S02]  /*47de0*/  PRMT R38, R38, 0x5410, R36 ;  /* 0x0000541026267816 */ /* 0x000fe40000000024 */
[----:B------:R-:W-:-:S03]  /*47df0*/  PRMT R37, R39, 0x5410, R37 ;  /* 0x0000541027257816 */ /* 0x000fc60000000025 */
[----:B------:R-:W-:Y:S04]  /*47e00*/  STL [R1+0x1014], R38 ;  /* 0x0010142601007387 */ /* 0x000fe80000100800 */
[----:B------:R-:W3:Y:S04]  /*47e10*/  LDL.LU R175, [R1+0x434] ;  /* 0x0004340001af7983 */ /* 0x000ee80000300800 */
[----:B------:R0:W-:Y:S04]  /*47e20*/  STL [R1+0x1010], R37 ;  /* 0x0010102501007387 */ /* 0x0001e80000100800 */
[----:B------:R-:W4:Y:S01]  /*47e30*/  LDL.LU R171, [R1+0x42c] ;  /* 0x00042c0001ab7983 */ /* 0x000f220000300800 */
[----:B------:R-:W-:-:S02]  /*47e40*/  IADD3 R35, R40, R41, R35 ;  /* 0x0000002928237210 */ /* 0x000fc40007ffe023 */
[----:B--2---:R-:W-:Y:S02]  /*47e50*/  LOP3.LUT R36, R163, 0xffff, RZ, 0xc0, !PT ;  /* 0x0000ffffa3247812 */ /* 0x004fe400078ec0ff */
[----:B------:R-:W2:Y:S04]  /*47e60*/  LDL.LU R163, [R1+0x428] ;  /* 0x0004280001a37983 */ /* 0x000ea80000300800 */
[----:B------:R-:W2:Y:S01]  /*47e70*/  LDL.LU R165, [R1+0x334] ;  /* 0x0003340001a57983 */ /* 0x000ea20000300800 */
[----:B0-----:R-:W-:-:S03]  /*47e80*/  LOP3.LUT R37, R157, 0xffff, RZ, 0xc0, !PT ;  /* 0x0000ffff9d257812 */ /* 0x001fc600078ec0ff */
[----:B------:R-:W2:Y:S01]  /*47e90*/  LDL.LU R157, [R1+0x224] ;  /* 0x00022400019d7983 */ /* 0x000ea20000300800 */
[----:B------:R-:W-:-:S03]  /*47ea0*/  LOP3.LUT R40, R159, 0xffff, RZ, 0xc0, !PT ;  /* 0x0000ffff9f287812 */ /* 0x000fc600078ec0ff */
[----:B------:R-:W2:Y:S01]  /*47eb0*/  LDL.LU R159, [R1+0x21c] ;  /* 0x00021c00019f7983 */ /* 0x000ea20000300800 */
[----:B------:R-:W-:-:S03]  /*47ec0*/  LOP3.LUT R41, R155, 0xffff, RZ, 0xc0, !PT ;  /* 0x0000ffff9b297812 */ /* 0x000fc600078ec0ff */
[----:B------:R-:W2:Y:S01]  /*47ed0*/  LDL.LU R155, [R1+0x218] ;  /* 0x00021800019b7983 */ /* 0x000ea20000300800 */
[----:B------:R-:W-:Y:S02]  /*47ee0*/  F2FP.SATFINITE.E5M2.F32.PACK_AB_MERGE_C R212, R213, R212, RZ ;  /* 0x000000d4d5d4723e */ /* 0x000fe400048060ff */
[----:B------:R-:W-:Y:S02]  /*47ef0*/  F2FP.SATFINITE.E5M2.F32.PACK_AB_MERGE_C R208, R209, R208, RZ ;  /* 0x000000d0d1d0723e */ /* 0x000fe400048060ff */
[----:B------:R-:W-:Y:S02]  /*47f00*/  LOP3.LUT R39, R177, 0xffff, RZ, 0xc0, !PT ;  /* 0x0000ffffb1277812 */ /* 0x000fe400078ec0ff */
[----:B------:R-:W-:Y:S02]  /*47f10*/  LOP3.LUT R16, R16, 0xffff, RZ, 0xc0, !PT ;  /* 0x0000ffff10107812 */ /* 0x000fe400078ec0ff */
[----:B------:R-:W-:Y:S02]  /*47f20*/  LOP3.LUT R212, R212, 0xffff, RZ, 0xc0, !PT ;  /* 0x0000ffffd4d47812 */ /* 0x000fe400078ec0ff */
[----:B------:R-:W-:-:S02]  /*47f30*/  LOP3.LUT R245, R245, 0xffff, RZ, 0xc0, !PT ;  /* 0x0000fffff5f57812 */ /* 0x000fc400078ec0ff */
[----:B------:R-:W-:Y:S02]  /*47f40*/  LOP3.LUT R247, R247, 0xffff, RZ, 0xc0, !PT ;  /* 0x0000fffff7f77812 */ /* 0x000fe400078ec0ff */
[----:B------:R-:W-:Y:S02]  /*47f50*/  LOP3.LUT R38, R179, 0xffff, RZ, 0xc0, !PT ;  /* 0x0000ffffb3267812 */ /* 0x000fe400078ec0ff */
[----:B------:R-:W-:Y:S02]  /*47f60*/  LOP3.LUT R20, R20, 0xffff, RZ, 0xc0, !PT ;  /* 0x0000ffff14147812 */ /* 0x000fe400078ec0ff */
[----:B------:R-:W-:Y:S02]  /*47f70*/  LOP3.LUT R208, R208, 0xffff, RZ, 0xc0, !PT ;  /* 0x0000ffffd0d07812 */ /* 0x000fe400078ec0ff */
        /* <DEDUP_REMOVED lines=11> */
[----:B------:R-:W-:Y:S01]  /*48030*/  PRMT R44, R49, 0x5410, R45 ;  /* 0x00005410312c7816 */ /* 0x000fe2000000002d */
[----:B------:R-:W-:Y:S04]  /*48040*/  STL [R1+0x100c], R46 ;  /* 0x00100c2e01007387 */ /* 0x000fe80000100800 */
[----:B------:R3:W-:Y:S04]  /*48050*/  STL [R1+0x1008], R42 ;  /* 0x0010082a01007387 */ /* 0x0007e80000100800 */
[----:B------:R4:W-:Y:S04]  /*48060*/  STL [R1+0x1000], R43 ;  /* 0x0010002b01007387 */ /* 0x0009e80000100800 */
[----:B------:R2:W-:Y:S01]  /*48070*/  STL [R1+0x1004], R44 ;  /* 0x0010042c01007387 */ /* 0x0005e20000100800 */
[----:B------:R-:W-:-:S02]  /*48080*/  F2FP.SATFINITE.E5M2.F32.PACK_AB_MERGE_C R204, R205, R204, RZ ;  /* 0x000000cccdcc723e */ /* 0x000fc400048060ff */
[----:B------:R-:W-:Y:S02]  /*48090*/  LOP3.LUT R241, R241, 0xffff, RZ, 0xc0, !PT ;  /* 0x0000fffff1f17812 */ /* 0x000fe400078ec0ff */
[----:B------:R-:W-:Y:S02]  /*480a0*/  LOP3.LUT R243, R243, 0xffff, RZ, 0xc0, !PT ;  /* 0x0000fffff3f37812 */ /* 0x000fe400078ec0ff */
[----:B------:R-:W-:Y:S02]  /*480b0*/  F2FP.SATFINITE.E5M2.F32.PACK_AB_MERGE_C R170, R53, R52, RZ ;  /* 0x0000003435aa723e */ /* 0x000fe400048060ff */
[----:B------:R-:W-:Y:S02]  /*480c0*/  LOP3.LUT R216, R216, 0xffff, RZ, 0xc0, !PT ;  /* 0x0000ffffd8d87812 */ /* 0x000fe400078ec0ff */
[----:B------:R-:W-:Y:S02]  /*480d0*/  LOP3.LUT R204, R204, 0xffff, RZ, 0xc0, !PT ;  /* 0x0000ffffcccc7812 */ /* 0x000fe400078ec0ff */
[----:B------:R-:W-:-:S02]  /*480e0*/  PRMT R49, R241, 0x3340, R1 ;  /* 0x00003340f1317816 */ /* 0x000fc40000000001 */
[----:B------:R-:W-:Y:S02]  /*480f0*/  PRMT R50, R243, 0x3340, R50 ;  /* 0x00003340f3327816 */ /* 0x000fe40000000032 */
[----:B------:R-:W-:Y:S02]  /*48100*/  PRMT R51, R204, 0x3340, R51 ;  /* 0x00003340cc337816 */ /* 0x000fe40000000033 */
[----:B---3--:R-:W-:Y:S02]  /*48110*/  LOP3.LUT R42, R175, 0xffff, RZ, 0xc0, !PT ;  /* 0x0000ffffaf2a7812 */ /* 0x008fe400078ec0ff */
[----:B----4-:R-:W-:Y:S02]  /*48120*/  LOP3.LUT R43, R171, 0xffff, RZ, 0xc0, !PT ;  /* 0x0000ffffab2b7812 */ /* 0x010fe400078ec0ff */
[----:B--2---:R-:W-:Y:S02]  /*48130*/  LOP3.LUT R44, R163, 0xffff, RZ, 0xc0, !PT ;  /* 0x0000ffffa32c7812 */ /* 0x004fe400078ec0ff */
[----:B------:R-:W2:Y:S04]  /*48140*/  LDL.LU R163, [R1+0x43c] ;  /* 0x00043c0001a37983 */ /* 0x000ea80000300800 */
[----:B------:R-:W3:Y:S04]  /*48150*/  LDL.LU R183, [R1+0x438] ;  /* 0x0004380001b77983 */ /* 0x000ee80000300800 */
[----:B------:R-:W4:Y:S04]  /*48160*/  LDL.LU R179, [R1+0x430] ;  /* 0x0004300001b37983 */ /* 0x000f280000300800 */
[----:B------:R-:W4:Y:S01]  /*48170*/  LDL.LU R177, [R1+0x338] ;  /* 0x0003380001b17983 */ /* 0x000f220000300800 */
[----:B------:R-:W-:-:S03]  /*48180*/  LOP3.LUT R45, R165, 0xffff, RZ, 0xc0, !PT ;  /* 0x0000ffffa52d7812 */ /* 0x000fc600078ec0ff */
[----:B------:R-:W4:Y:S01]  /*48190*/  LDL.LU R175, [R1+0x22c] ;  /* 0x00022c0001af7983 */ /* 0x000f220000300800 */
[----:B------:R-:W-:Y:S02]  /*481a0*/  PRMT R55, R45, 0x3340, R216 ;  /* 0x000033402d377816 */ /* 0x000fe400000000d8 */
[----:B------:R-:W-:Y:S02]  /*481b0*/  LOP3.LUT R46, R157, 0xffff, RZ, 0xc0, !PT ;  /* 0x0000ffff9d2e7812 */ /* 0x000fe400078ec0ff */
[----:B------:R-:W4:Y:S01]  /*481c0*/  LDL.LU R157, [R1+0x228] ;  /* 0x00022800019d7983 */ /* 0x000f220000300800 */
[----:B------:R-:W-:-:S03]  /*481d0*/  LOP3.LUT R47, R159, 0xffff, RZ, 0xc0, !PT ;  /* 0x0000ffff9f2f7812 */ /* 0x000fc600078ec0ff */
[----:B------:R-:W4:Y:S01]  /*481e0*/  LDL.LU R159, [R1+0x220] ;  /* 0x00022000019f7983 */ /* 0x000f220000300800 */
[----:B------:R-:W-:Y:S02]  /*481f0*/  LOP3.LUT R48, R155, 0xffff, RZ, 0xc0, !PT ;  /* 0x0000ffff9b307812 */ /* 0x000fe400078ec0ff */
[----:B------:R-:W-:Y:S02]  /*48200*/  PRMT R53, R43, 0x3340, R47 ;  /* 0x000033402b357816 */ /* 0x000fe4000000002f */
[----:B------:R-:W-:Y:S02]  /*48210*/  PRMT R54, R44, 0x3340, R48 ;  /* 0x000033402c367816 */ /* 0x000fe40000000030 */
[----:B------:R-:W-:Y:S02]  /*48220*/  PRMT R49, R53, 0x5410, R49 ;  /* 0x0000541035317816 */ /* 0x000fe40000000031 */
[----:B------:R-:W-:Y:S02]  /*48230*/  PRMT R53, R54, 0x5410, R50 ;  /* 0x0000541036357816 */ /* 0x000fe40000000032 */
[----:B------:R-:W-:Y:S01]  /*48240*/  PRMT R50, R55, 0x5410, R51 ;  /* 0x0000541037327816 */ /* 0x000fe20000000033 */
[----:B------:R0:W-:Y:S04]  /*48250*/  STL [R1+0xffc], R49 ;  /* 0x000ffc3101007387 */ /* 0x0001e80000100800 */
[----:B------:R-:W-:Y:S04]  /*48260*/  STL [R1+0xff8], R53 ;  /* 0x000ff83501007387 */ /* 0x000fe80000100800 */
[----:B------:R-:W4:Y:S04]  /*48270*/  LDL.LU R171, [R1+0x444] ;  /* 0x0004440001ab7983 */ /* 0x000f280000300800 */
[----:B------:R-:W-:Y:S04]  /*48280*/  STL [R1+0xff4], R50 ;  /* 0x000ff43201007387 */ /* 0x000fe80000100800 */
[----:B------:R-:W4:Y:S01]  /*48290*/  LDL.LU R155, [R1+0x440] ;  /* 0x00044000019b7983 */ /* 0x000f220000300800 */
[----:B------:R-:W-:-:S02]  /*482a0*/  LOP3.LUT R233, R233, 0xffff, RZ, 0xc0, !PT ;  /* 0x0000ffffe9e97812 */ /* 0x000fc400078ec0ff */
[----:B------:R-:W-:Y:S02]  /*482b0*/  F2FP.SATFINITE.E5M2.F32.PACK_AB_MERGE_C R180, R181, R180, RZ ;  /* 0x000000b4b5b4723e */ /* 0x000fe400048060ff */
[----:B------:R-:W-:Y:S02]  /*482c0*/  F2FP.SATFINITE.E5M2.F32.PACK_AB_MERGE_C R181, R57, R56, RZ ;  /* 0x0000003839b5723e */ /* 0x000fe400048060ff */
[----:B------:R-:W-:Y:S02]  /*482d0*/  PRMT R52, R233, 0x3340, R52 ;  /* 0x00003340e9347816 */ /* 0x000fe40000000034 */
[----:B------:R-:W-:-:S04]  /*482e0*/  PRMT R56, R42, 0x3340, R46 ;  /* 0x000033402a387816 */ /* 0x000fc8000000002e */
[----:B0-----:R-:W-:Y:S02]  /*482f0*/  PRMT R49, R56, 0x5410, R52 ;  /* 0x0000541038317816 */ /* 0x001fe40000000034 */
[----:B------:R-:W-:-:S03]  /*48300*/  F2FP.SATFINITE.E5M2.F32.PACK_AB_MERGE_C R200, R201, R200, RZ ;  /* 0x000000c8c9c8723e */ /* 0x000fc600048060ff */
[----:B------:R2:W-:Y:S01]  /*48310*/  STL [R1+0xff0], R49 ;  /* 0x000ff03101007387 */ /* 0x0005e20000100800 */
[----:B------:R-:W-:-:S03]  /*48320*/  LOP3.LUT R239, R239, 0xffff, RZ, 0xc0, !PT ;  /* 0x0000ffffefef7812 */ /* 0x000fc600078ec0ff */
[----:B------:R-:W4:Y:S01]  /*48330*/  LDL.LU R165, [R1+0x340] ;  /* 0x0003400001a57983 */ /* 0x000f220000300800 */
        /* <DEDUP_REMOVED lines=8> */
[----:B--2---:R-:W-:Y:S02]  /*483c0*/  LOP3.LUT R49, R163, 0xffff, RZ, 0xc0, !PT ;  /* 0x0000ffffa3317812 */ /* 0x004fe400078ec0ff */
[----:B------:R-:W2:Y:S01]  /*483d0*/  LDL.LU R163, [R1+0x33c] ;  /* 0x00033c0001a37983 */ /* 0x000ea20000300800 */
[----:B---3--:R-:W-:Y:S02]  /*483e0*/  LOP3.LUT R50, R183, 0xffff, RZ, 0xc0, !PT ;  /* 0x0000ffffb7327812 */ /* 0x008fe400078ec0ff */
[----:B----4-:R-:W-:Y:S02]  /*483f0*/  LOP3.LUT R51, R179, 0xffff, RZ, 0xc0, !PT ;  /* 0x0000ffffb3337812 */ /* 0x010fe400078ec0ff */
[----:B------:R-:W-:-:S02]  /*48400*/  LOP3.LUT R52, R177, 0xffff, RZ, 0xc0, !PT ;  /* 0x0000ffffb1347812 */ /* 0x000fc400078ec0ff */
[----:B------:R-:W-:Y:S02]  /*48410*/  LOP3.LUT R53, R175, 0xffff, RZ, 0xc0, !PT ;  /* 0x0000ffffaf357812 */ /* 0x000fe400078ec0ff */
[----:B------:R-:W-:Y:S02]  /*48420*/  PRMT R61, R52, 0x3340, R220 ;  /* 0x00003340343d7816 */ /* 0x000fe400000000dc */
[----:B------:R-:W-:Y:S02]  /*48430*/  PRMT R62, R49, 0x3340, R53 ;  /* 0x00003340313e7816 */ /* 0x000fe40000000035 */
[----:B------:R-:W-:Y:S02]  /*48440*/  LOP3.LUT R54, R157, 0xffff, RZ, 0xc0, !PT ;  /* 0x0000ffff9d367812 */ /* 0x000fe400078ec0ff */
[----:B------:R-:W3:Y:S02]  /*48450*/  LDL.LU R157, [R1+0x234] ;  /* 0x00023400019d7983 */ /* 0x000ee40000300800 */
[----:B------:R-:W-:-:S02]  /*48460*/  PRMT R63, R50, 0x3340, R54 ;  /* 0x00003340323f7816 */ /* 0x000fc40000000036 */
[----:B------:R-:W4:Y:S01]  /*48470*/  LDL.LU R177, [R1+0x230] ;  /* 0x0002300001b17983 */ /* 0x000f220000300800 */
[----:B------:R-:W-:-:S04]  /*48480*/  LOP3.LUT R55, R159, 0xffff, RZ, 0xc0, !PT ;  /* 0x0000ffff9f377812 */ /* 0x000fc800078ec0ff */
[----:B------:R-:W-:Y:S02]  /*48490*/  PRMT R60, R51, 0x3340, R55 ;  /* 0x00003340333c7816 */ /* 0x000fe40000000037 */
[----:B------:R-:W-:Y:S02]  /*484a0*/  PRMT R159, R62, 0x5410, R58 ;  /* 0x000054103e9f7816 */ /* 0x000fe4000000003a */
[----:B------:R-:W-:Y:S02]  /*484b0*/  PRMT R60, R60, 0x5410, R56 ;  /* 0x000054103c3c7816 */ /* 0x000fe40000000038 */
[----:B------:R-:W-:Y:S02]  /*484c0*/  PRMT R56, R61, 0x5410, R57 ;  /* 0x000054103d387816 */ /* 0x000fe40000000039 */
[----:B------:R-:W-:Y:S01]  /*484d0*/  PRMT R58, R63, 0x5410, R59 ;  /* 0x000054103f3a7816 */ /* 0x000fe2000000003b */
[----:B------:R-:W-:Y:S04]  /*484e0*/  STL [R1+0xfec], R60 ;  /* 0x000fec3c01007387 */ /* 0x000fe80000100800 */
[----:B------:R0:W-:Y:S04]  /*484f0*/  STL [R1+0xfe8], R56 ;  /* 0x000fe83801007387 */ /* 0x0001e80000100800 */
[----:B------:R1:W-:Y:S01]  /*48500*/  STL [R1+0xfe4], R58 ;  /* 0x000fe43a01007387 */ /* 0x0003e20000100800 */
[----:B------:R-:W-:-:S03]  /*48510*/  LOP3.LUT R57, R155, 0xffff, RZ, 0xc0, !PT ;  /* 0x0000ffff9b397812 */ /* 0x000fc600078ec0ff */
[----:B------:R-:W4:Y:S01]  /*48520*/  LDL.LU R155, [R1+0x504] ;  /* 0x00050400019b7983 */ /* 0x000f220000300800 */
[----:B0-----:R-:W-:-:S03]  /*48530*/  LOP3.LUT R56, R171, 0xffff, RZ, 0xc0, !PT ;  /* 0x0000ffffab387812 */ /* 0x001fc600078ec0ff */
[----:B------:R-:W4:Y:S04]  /*48540*/  LDL.LU R183, [R1+0x500] ;  /* 0x0005000001b77983 */ /* 0x000f280000300800 */
[----:B------:R-:W4:Y:S04]  /*48550*/  LDL.LU R175, [R1+0x414] ;  /* 0x0004140001af7983 */ /* 0x000f280000300800 */
[----:B------:R-:W4:Y:S01]  /*48560*/  LDL.LU R171, [R1+0x410] ;  /* 0x0004100001ab7983 */ /* 0x000f220000300800 */
[----:B------:R-:W-:Y:S02]  /*48570*/  F2FP.SATFINITE.E5M2.F32.PACK_AB_MERGE_C R196, R197, R196, RZ ;  /* 0x000000c4c5c4723e */ /* 0x000fe400048060ff */
[----:B-1----:R-:W-:-:S02]  /*48580*/  LOP3.LUT R58, R165, 0xffff, RZ, 0xc0, !PT ;  /* 0x0000ffffa53a7812 */ /* 0x002fc400078ec0ff */
[----:B------:R-:W4:Y:S01]  /*48590*/  LDL.LU R165, [R1+0x328] ;  /* 0x0003280001a57983 */ /* 0x000f220000300800 */
[----:B------:R-:W-:Y:S02]  /*485a0*/  LOP3.LUT R224, R224, 0xffff, RZ, 0xc0, !PT ;  /* 0x0000ffffe0e07812 */ /* 0x000fe400078ec0ff */
[----:B------:R-:W-:-:S04]  /*485b0*/  LOP3.LUT R196, R196, 0xffff, RZ, 0xc0, !PT ;  /* 0x0000ffffc4c47812 */ /* 0x000fc800078ec0ff */
[----:B------:R-:W-:Y:S02]  /*485c0*/  PRMT R62, R196, 0x3340, R1 ;  /* 0x00003340c43e7816 */ /* 0x000fe40000000001 */
[----:B--2---:R-:W-:Y:S02]  /*485d0*/  LOP3.LUT R59, R163, 0xffff, RZ, 0xc0, !PT ;  /* 0x0000ffffa33b7812 */ /* 0x004fe400078ec0ff */
[----:B------:R-:W2:Y:S02]  /*485e0*/  LDL.LU R163, [R1+0x324] ;  /* 0x0003240001a37983 */ /* 0x000ea40000300800 */
[----:B------:R-:W-:-:S04]  /*485f0*/  PRMT R66, R59, 0x3340, R224 ;  /* 0x000033403b427816 */ /* 0x000fc800000000e0 */
[----:B------:R-:W-:Y:S02]  /*48600*/  PRMT R237, R66, 0x5410, R62 ;  /* 0x0000541042ed7816 */ /* 0x000fe4000000003e */
[----:B---3--:R-:W-:Y:S02]  /*48610*/  LOP3.LUT R60, R157, 0xffff, RZ, 0xc0, !PT ;  /* 0x0000ffff9d3c7812 */ /* 0x008fe400078ec0ff */
[----:B------:R-:W3:Y:S04]  /*48620*/  LDL.LU R157, [R1+0x204] ;  /* 0x00020400019d7983 */ /* 0x000ee80000300800 */
[----:B------:R-:W3:Y:S01]  /*48630*/  LDL.LU R179, [R1+0x200] ;  /* 0x0002000001b37983 */ /* 0x000ee20000300800 */
[----:B----4-:R-:W-:-:S03]  /*48640*/  LOP3.LUT R61, R177, 0xffff, RZ, 0xc0, !PT ;  /* 0x0000ffffb13d7812 */ /* 0x010fc600078ec0ff */
[----:B------:R-:W4:Y:S01]  /*48650*/  LDL.LU R177, [R1+0x508] ;  /* 0x0005080001b17983 */ /* 0x000f220000300800 */
[----:B------:R-:W-:-:S03]  /*48660*/  LOP3.LUT R62, R155, 0xffff, RZ, 0xc0, !PT ;  /* 0x0000ffff9b3e7812 */ /* 0x000fc600078ec0ff */
[----:B------:R-:W4:Y:S01]  /*48670*/  LDL.LU R155, [R1+0x44c] ;  /* 0x00044c00019b7983 */ /* 0x000f220000300800 */
[----:B------:R-:W-:Y:S02]  /*48680*/  LOP3.LUT R225, R225, 0xffff, RZ, 0xc0, !PT ;  /* 0x0000ffffe1e17812 */ /* 0x000fe400078ec0ff */
[----:B------:R-:W-:Y:S02]  /*48690*/  PRMT R67, R56, 0x3340, R60 ;  /* 0x0000334038437816 */ /* 0x000fe4000000003c */
[----:B------:R-:W-:Y:S02]  /*486a0*/  PRMT R63, R225, 0x3340, R1 ;  /* 0x00003340e13f7816 */ /* 0x000fe40000000001 */
[----:B------:R-:W-:Y:S02]  /*486b0*/  LOP3.LUT R227, R227, 0xffff, RZ, 0xc0, !PT ;  /* 0x0000ffffe3e37812 */ /* 0x000fe400078ec0ff */
[----:B------:R-:W-:Y:S02]  /*486c0*/  LOP3.LUT R228, R228, 0xffff, RZ, 0xc0, !PT ;  /* 0x0000ffffe4e47812 */ /* 0x000fe400078ec0ff */
[----:B------:R-:W-:-:S02]  /*486d0*/  LOP3.LUT R192, R192, 0xffff, RZ, 0xc0, !PT ;  /* 0x0000ffffc0c07812 */ /* 0x000fc400078ec0ff */
[----:B------:R-:W-:Y:S02]  /*486e0*/  F2FP.SATFINITE.E5M2.F32.PACK_AB_MERGE_C R188, R189, R188, RZ ;  /* 0x000000bcbdbc723e */ /* 0x000fe400048060ff */
[----:B------:R-:W-:Y:S02]  /*486f0*/  F2FP.SATFINITE.E5M2.F32.PACK_AB_MERGE_C R190, R191, R190, RZ ;  /* 0x000000bebfbe723e */ /* 0x000fe400048060ff */
[----:B------:R-:W-:Y:S02]  /*48700*/  F2FP.SATFINITE.E5M2.F32.PACK_AB_MERGE_C R198, R199, R198, RZ ;  /* 0x000000c6c7c6723e */ /* 0x000fe400048060ff */
[----:B------:R-:W-:Y:S02]  /*48710*/  F2FP.SATFINITE.E5M2.F32.PACK_AB_MERGE_C R191, R65, R64, RZ ;  /* 0x0000004041bf723e */ /* 0x000fe400048060ff */
[----:B------:R-:W-:Y:S02]  /*48720*/  F2FP.SATFINITE.E5M2.F32.PACK_AB_MERGE_C R189, R69, R68, RZ ;  /* 0x0000004445bd723e */ /* 0x000fe400048060ff */
[----:B------:R-:W-:-:S02]  /*48730*/  PRMT R199, R67, 0x5410, R63 ;  /* 0x0000541043c77816 */ /* 0x000fc4000000003f */
[----:B------:R-:W-:Y:S02]  /*48740*/  PRMT R64, R227, 0x3340, R1 ;  /* 0x00003340e3407816 */ /* 0x000fe40000000001 */
[----:B------:R-:W-:Y:S02]  /*48750*/  PRMT R68, R57, 0x3340, R61 ;  /* 0x0000334039447816 */ /* 0x000fe4000000003d */
[----:B------:R-:W-:Y:S02]  /*48760*/  PRMT R65, R192, 0x3340, R1 ;  /* 0x00003340c0417816 */ /* 0x000fe40000000001 */
[----:B------:R-:W-:Y:S02]  /*48770*/  PRMT R69, R58, 0x3340, R228 ;  /* 0x000033403a457816 */ /* 0x000fe400000000e4 */
[----:B------:R-:W-:Y:S02]  /*48780*/  F2FP.SATFINITE.E5M2.F32.PACK_AB_MERGE_C R206, R207, R206, RZ ;  /* 0x000000cecfce723e */ /* 0x000fe400048060ff */
[----:B------:R-:W-:-:S02]  /*48790*/  PRMT R207, R68, 0x5410, R64 ;  /* 0x0000541044cf7816 */ /* 0x000fc40000000040 */
[----:B------:R-:W-:Y:S02]  /*487a0*/  PRMT R209, R69, 0x5410, R65 ;  /* 0x0000541045d17816 */ /* 0x000fe40000000041 */
[----:B------:R-:W-:Y:S02]  /*487b0*/  LOP3.LUT R64, R175, 0xffff, RZ, 0xc0, !PT ;  /* 0x0000ffffaf407812 */ /* 0x000fe400078ec0ff */
[----:B------:R-:W-:Y:S02]  /*487c0*/  LOP3.LUT R65, R171, 0xffff, RZ, 0xc0, !PT ;  /* 0x0000ffffab417812 */ /* 0x000fe400078ec0ff */
[----:B------:R-:W-:Y:S02]  /*487d0*/  LOP3.LUT R66, R165, 0xffff, RZ, 0xc0, !PT ;  /* 0x0000ffffa5427812 */ /* 0x000fe400078ec0ff */
[----:B------:R-:W-:Y:S02]  /*487e0*/  LOP3.LUT R152, R152, 0xffff, RZ, 0xc0, !PT ;  /* 0x0000ffff98987812 */ /* 0x000fe400078ec0ff */
[----:B------:R-:W-:-:S02]  /*487f0*/  LOP3.LUT R154, R154, 0xffff, RZ, 0xc0, !PT ;  /* 0x0000ffff9a9a7812 */ /* 0x000fc400078ec0ff */
[--C-:B------:R-:W-:Y:S02]  /*48800*/  PRMT R71, R152, 0x3340, R1.reuse ;  /* 0x0000334098477816 */ /* 0x100fe40000000001 */
[----:B------:R-:W-:Y:S02]  /*48810*/  PRMT R72, R154, 0x3340, R1 ;  /* 0x000033409a487816 */ /* 0x000fe40000000001 */
[----:B------:R-:W-:Y:S02]  /*48820*/  F2FP.SATFINITE.E5M2.F32.PACK_AB_MERGE_C R186, R187, R186, RZ ;  /* 0x000000babbba723e */ /* 0x000fe400048060ff */
[----:B------:R-:W-:Y:S02]  /*48830*/  LOP3.LUT R63, R183, 0xffff, RZ, 0xc0, !PT ;  /* 0x0000ffffb73f7812 */ /* 0x000fe400078ec0ff */
[----:B--2---:R-:W-:Y:S02]  /*48840*/  LOP3.LUT R67, R163, 0xffff, RZ, 0xc0, !PT ;  /* 0x0000ffffa3437812 */ /* 0x004fe400078ec0ff */
[----:B------:R-:W2:Y:S04]  /*48850*/  LDL.LU R163, [R1+0x448] ;  /* 0x0004480001a37983 */ /* 0x000ea80000300800 */
[----:B------:R-:W2:Y:S04]  /*48860*/  LDL.LU R175, [R1+0x344] ;  /* 0x0003440001af7983 */ /* 0x000ea80000300800 */
[----:B------:R-:W2:Y:S04]  /*48870*/  LDL.LU R171, [R1+0x320] ;  /* 0x0003200001ab7983 */ /* 0x000ea80000300800 */
[----:B------:R-:W2:Y:S01]  /*48880*/  LDL.LU R165, [R1+0x23c] ;  /* 0x00023c0001a57983 */ /* 0x000ea20000300800 */
[----:B---3--:R-:W-:-:S03]  /*48890*/  LOP3.LUT R68, R157, 0xffff, RZ, 0xc0, !PT ;  /* 0x0000ffff9d447812 */ /* 0x008fc600078ec0ff */
[----:B------:R-:W3:Y:S01]  /*488a0*/  LDL.LU R157, [R1+0x238] ;  /* 0x00023800019d7983 */ /* 0x000ee20000300800 */
[----:B------:R-:W-:Y:S02]  /*488b0*/  LOP3.LUT R69, R179, 0xffff, RZ, 0xc0, !PT ;  /* 0x0000ffffb3457812 */ /* 0x000fe400078ec0ff */
[----:B------:R-:W-:Y:S01]  /*488c0*/  PRMT R74, R64, 0x3340, R68 ;  /* 0x00003340404a7816 */ /* 0x000fe20000000044 */
[----:B------:R-:W3:Y:S01]  /*488d0*/  LDL.LU R197, [R1+0x50c] ;  /* 0x00050c0001c57983 */ /* 0x000ee20000300800 */
[----:B------:R-:W-:Y:S02]  /*488e0*/  PRMT R75, R65, 0x3340, R69 ;  /* 0x00003340414b7816 */ /* 0x000fe40000000045 */
[----:B------:R-:W-:Y:S01]  /*488f0*/  PRMT R71, R74, 0x5410, R71 ;  /* 0x000054104a477816 */ /* 0x000fe20000000047 */
[----:B------:R-:W3:Y:S01]  /*48900*/  LDL.LU R187, [R1+0x454] ;  /* 0x0004540001bb7983 */ /* 0x000ee20000300800 */
[----:B------:R-:W-:Y:S02]  /*48910*/  PRMT R72, R75, 0x5410, R72 ;  /* 0x000054104b487816 */ /* 0x000fe40000000048 */
[----:B----4-:R-:W-:Y:S01]  /*48920*/  LOP3.LUT R74, R177, 0xffff, RZ, 0xc0, !PT ;  /* 0x0000ffffb14a7812 */ /* 0x010fe200078ec0ff */
[----:B------:R-:W4:Y:S04]  /*48930*/  LDL.LU R183, [R1+0x40c] ;  /* 0x00040c0001b77983 */ /* 0x000f280000300800 */
[----:B------:R-:W4:Y:S01]  /*48940*/  LDL.LU R177, [R1+0x408] ;  /* 0x0004080001b17983 */ /* 0x000f220000300800 */
[----:B------:R-:W-:-:S03]  /*48950*/  LOP3.LUT R75, R155, 0xffff, RZ, 0xc0, !PT ;  /* 0x0000ffff9b4b7812 */ /* 0x000fc600078ec0ff */
[----:B------:R-:W4:Y:S01]  /*48960*/  LDL.LU R155, [R1+0x31c] ;  /* 0x00031c00019b7983 */ /* 0x000f220000300800 */
[----:B------:R-:W-:Y:S02]  /*48970*/  LOP3.LUT R10, R10, 0xffff, RZ, 0xc0, !PT ;  /* 0x0000ffff0a0a7812 */ /* 0x000fe400078ec0ff */
[----:B------:R-:W-:Y:S02]  /*48980*/  PRMT R77, R63, 0x3340, R67 ;  /* 0x000033403f4d7816 */ /* 0x000fe40000000043 */
[----:B------:R-:W-:-:S04]  /*48990*/  PRMT R70, R10, 0x3340, R1 ;  /* 0x000033400a467816 */ /* 0x000fc80000000001 */
[----:B------:R-:W-:Y:S02]  /*489a0*/  PRMT R70, R77, 0x5410, R70 ;  /* 0x000054104d467816 */ /* 0x000fe40000000046 */
[----:B------:R-:W-:Y:S02]  /*489b0*/  LOP3.LUT R12, R12, 0xffff, RZ, 0xc0, !PT ;  /* 0x0000ffff0c0c7812 */ /* 0x000fe400078ec0ff */
[----:B------:R-:W-:Y:S02]  /*489c0*/  PRMT R76, R62, 0x3340, R66 ;  /* 0x000033403e4c7816 */ /* 0x000fe40000000042 */
[----:B------:R-:W-:Y:S02]  /*489d0*/  PRMT R73, R12, 0x3340, R1 ;  /* 0x000033400c497816 */ /* 0x000fe40000000001 */
[----:B------:R-:W-:Y:S02]  /*489e0*/  LOP3.LUT R223, R223, 0xffff, RZ, 0xc0, !PT ;  /* 0x0000ffffdfdf7812 */ /* 0x000fe400078ec0ff */
[----:B------:R-:W-:-:S02]  /*489f0*/  PRMT R73, R76, 0x5410, R73 ;  /* 0x000054104c497816 */ /* 0x000fc40000000049 */
[----:B------:R-:W-:Y:S02]  /*48a00*/  PRMT R76, R223, 0x3340, R1 ;  /* 0x00003340df4c7816 */ /* 0x000fe40000000001 */
[----:B--2---:R-:W-:Y:S02]  /*48a10*/  LOP3.LUT R77, R163, 0xffff, RZ, 0xc0, !PT ;  /* 0x0000ffffa34d7812 */ /* 0x004fe400078ec0ff */
[----:B------:R-:W2:Y:S01]  /*48a20*/  LDL.LU R163, [R1+0x244] ;  /* 0x0002440001a37983 */ /* 0x000ea20000300800 */
[----:B------:R-:W-:Y:S02]  /*48a30*/  LOP3.LUT R78, R175, 0xffff, RZ, 0xc0, !PT ;  /* 0x0000ffffaf4e7812 */ /* 0x000fe400078ec0ff */
[----:B------:R-:W-:Y:S02]  /*48a40*/  LOP3.LUT R80, R165, 0xffff, RZ, 0xc0, !PT ;  /* 0x0000ffffa5507812 */ /* 0x000fe400078ec0ff */
[----:B------:R-:W2:Y:S01]  /*48a50*/  LDL.LU R165, [R1+0x110] ;  /* 0x0001100001a57983 */ /* 0x000ea20000300800 */
[----:B---3--:R-:W-:-:S03]  /*48a60*/  LOP3.LUT R81, R157, 0xffff, RZ, 0xc0, !PT ;  /* 0x0000ffff9d517812 */ /* 0x008fc600078ec0ff */
[----:B------:R-:W3:Y:S01]  /*48a70*/  LDL.LU R157, [R1+0x10c] ;  /* 0x00010c00019d7983 */ /* 0x000ee20000300800 */
[----:B------:R-:W-:-:S04]  /*48a80*/  PRMT R86, R77, 0x3340, R81 ;  /* 0x000033404d567816 */ /* 0x000fc80000000051 */
[----:B------:R-:W-:Y:S02]  /*48a90*/  PRMT R175, R86, 0x5410, R76 ;  /* 0x0000541056af7816 */ /* 0x000fe4000000004c */
[----:B----4-:R-:W-:Y:S02]  /*48aa0*/  LOP3.LUT R86, R155, 0xffff, RZ, 0xc0, !PT ;  /* 0x0000ffff9b567812 */ /* 0x010fe400078ec0ff */
[----:B------:R-:W4:Y:S01]  /*48ab0*/  LDL.LU R155, [R1+0x514] ;  /* 0x00051400019b7983 */ /* 0x000f220000300800 */
[----:B------:R-:W-:Y:S02]  /*48ac0*/  LOP3.LUT R232, R232, 0xffff, RZ, 0xc0, !PT ;  /* 0x0000ffffe8e87812 */ /* 0x000fe400078ec0ff */
[----:B------:R-:W-:Y:S01]  /*48ad0*/  LOP3.LUT R188, R188, 0xffff, RZ, 0xc0, !PT ;  /* 0x0000ffffbcbc7812 */ /* 0x000fe200078ec0ff */
[----:B------:R-:W4:Y:S01]  /*48ae0*/  LDL.LU R104, [R1+0x510] ;  /* 0x0005100001687983 */ /* 0x000f220000300800 */
[----:B------:R-:W-:Y:S02]  /*48af0*/  PRMT R87, R78, 0x3340, R232 ;  /* 0x000033404e577816 */ /* 0x000fe400000000e8 */
[----:B------:R-:W-:Y:S01]  /*48b00*/  PRMT R83, R188, 0x3340, R1 ;  /* 0x00003340bc537816 */ /* 0x000fe20000000001 */
[----:B------:R-:W4:Y:S01]  /*48b10*/  LDL.LU R213, [R1+0x458] ;  /* 0x0004580001d57983 */ /* 0x000f220000300800 */
[----:B------:R-:W-:-:S02]  /*48b20*/  F2FP.SATFINITE.E5M2.F32.PACK_AB_MERGE_C R210, R211, R210, RZ ;  /* 0x000000d2d3d2723e */ /* 0x000fc400048060ff */
[----:B------:R-:W-:Y:S01]  /*48b30*/  LOP3.LUT R79, R171, 0xffff, RZ, 0xc0, !PT ;  /* 0x0000ffffab4f7812 */ /* 0x000fe200078ec0ff */
[----:B------:R-:W4:Y:S01]  /*48b40*/  LDL.LU R211, [R1+0x348] ;  /* 0x0003480001d37983 */ /* 0x000f220000300800 */
[----:B------:R-:W-:Y:S02]  /*48b50*/  LOP3.LUT R221, R221, 0xffff, RZ, 0xc0, !PT ;  /* 0x0000ffffdddd7812 */ /* 0x000fe400078ec0ff */
[----:B------:R-:W-:Y:S02]  /*48b60*/  LOP3.LUT R82, R8, 0xffff, RZ, 0xc0, !PT ;  /* 0x0000ffff08527812 */ /* 0x000fe400078ec0ff */
[----:B------:R-:W-:Y:S02]  /*48b70*/  PRMT R179, R87, 0x5410, R83 ;  /* 0x0000541057b37816 */ /* 0x000fe40000000053 */
[--C-:B------:R-:W-:Y:S02]  /*48b80*/  PRMT R8, R221, 0x3340, R1.reuse ;  /* 0x00003340dd087816 */ /* 0x100fe40000000001 */
[----:B------:R-:W-:-:S02]  /*48b90*/  PRMT R84, R82, 0x3340, R1 ;  /* 0x0000334052547816 */ /* 0x000fc40000000001 */
[----:B------:R-:W-:Y:S02]  /*48ba0*/  PRMT R85, R75, 0x3340, R80 ;  /* 0x000033404b557816 */ /* 0x000fe40000000050 */
[----:B------:R-:W-:Y:S02]  /*48bb0*/  PRMT R89, R74, 0x3340, R79 ;  /* 0x000033404a597816 */ /* 0x000fe4000000004f */
[----:B------:R-:W-:Y:S02]  /*48bc0*/  F2FP.SATFINITE.E5M2.F32.PACK_AB_MERGE_C R96, R97, R96, RZ ;  /* 0x000000606160723e */ /* 0x000fe400048060ff */
[----:B------:R-:W-:Y:S02]  /*48bd0*/  PRMT R171, R85, 0x5410, R8 ;  /* 0x0000541055ab7816 */ /* 0x000fe40000000008 */
[----:B------:R-:W-:Y:S02]  /*48be0*/  PRMT R76, R89, 0x5410, R84 ;  /* 0x00005410594c7816 */ /* 0x000fe40000000054 */
[----:B------:R-:W-:-:S02]  /*48bf0*/  LOP3.LUT R84, R183, 0xffff, RZ, 0xc0, !PT ;  /* 0x0000ffffb7547812 */ /* 0x000fc400078ec0ff */
[----:B------:R-:W-:Y:S02]  /*48c00*/  LOP3.LUT R85, R177, 0xffff, RZ, 0xc0, !PT ;  /* 0x0000ffffb1557812 */ /* 0x000fe400078ec0ff */
[----:B------:R-:W-:Y:S02]  /*48c10*/  LOP3.LUT R158, R158, 0xffff, RZ, 0xc0, !PT ;  /* 0x0000ffff9e9e7812 */ /* 0x000fe400078ec0ff */
[----:B------:R-:W-:Y:S02]  /*48c20*/  F2FP.SATFINITE.E5M2.F32.PACK_AB_MERGE_C R94, R95, R94, RZ ;  /* 0x0000005e5f5e723e */ /* 0x000fe400048060ff */
[----:B------:R-:W-:Y:S02]  /*48c30*/  LOP3.LUT R8, R197, 0xffff, RZ, 0xc0, !PT ;  /* 0x0000ffffc5087812 */ /* 0x000fe400078ec0ff */
[----:B------:R-:W-:Y:S02]  /*48c40*/  PRMT R93, R158, 0x3340, R1 ;  /* 0x000033409e5d7816 */ /* 0x000fe40000000001 */
[----:B--2---:R-:W-:-:S02]  /*48c50*/  LOP3.LUT R87, R163, 0xffff, RZ, 0xc0, !PT ;  /* 0x0000ffffa3577812 */ /* 0x004fc400078ec0ff */
[----:B------:R-:W2:Y:S04]  /*48c60*/  LDL.LU R163, [R1+0x318] ;  /* 0x0003180001a37983 */ /* 0x000ea80000300800 */
[----:B------:R-:W2:Y:S04]  /*48c70*/  LDL.LU R183, [R1+0x314] ;  /* 0x0003140001b77983 */ /* 0x000ea80000300800 */
[----:B------:R-:W2:Y:S01]  /*48c80*/  LDL.LU R177, [R1+0x240] ;  /* 0x0002400001b17983 */ /* 0x000ea20000300800 */
[----:B------:R-:W-:-:S03]  /*48c90*/  LOP3.LUT R95, R165, 0xffff, RZ, 0xc0, !PT ;  /* 0x0000ffffa55f7812 */ /* 0x000fc600078ec0ff */
[----:B------:R-:W2:Y:S04]  /*48ca0*/  LDL.LU R201, [R1+0x464] ;  /* 0x0004640001c97983 */ /* 0x000ea80000300800 */
[----:B------:R-:W2:Y:S04]  /*48cb0*/  LDL.LU R197, [R1+0x460] ;  /* 0x0004600001c57983 */ /* 0x000ea80000300800 */
        /* <DEDUP_REMOVED lines=8> */
[----:B------:R-:W-:Y:S02]  /*48d40*/  F2FP.SATFINITE.E5M2.F32.PACK_AB_MERGE_C R205, R103, R102, RZ ;  /* 0x0000006667cd723e */ /* 0x000fe400048060ff */
[----:B------:R-:W-:Y:S02]  /*48d50*/  PRMT R91, R156, 0x3340, R1 ;  /* 0x000033409c5b7816 */ /* 0x000fe40000000001 */
[----:B------:R-:W-:-:S02]  /*48d60*/  PRMT R102, R84, 0x3340, R95 ;  /* 0x0000334054667816 */ /* 0x000fc4000000005f */
[----:B------:R-:W-:Y:S02]  /*48d70*/  LOP3.LUT R83, R187, 0xffff, RZ, 0xc0, !PT ;  /* 0x0000ffffbb537812 */ /* 0x000fe400078ec0ff */
[----:B------:R-:W-:Y:S02]  /*48d80*/  LOP3.LUT R217, R217, 0xffff, RZ, 0xc0, !PT ;  /* 0x0000ffffd9d97812 */ /* 0x000fe400078ec0ff */
[----:B------:R-:W-:Y:S02]  /*48d90*/  F2FP.SATFINITE.E5M2.F32.PACK_AB_MERGE_C R184, R185, R184, RZ ;  /* 0x000000b8b9b8723e */ /* 0x000fe400048060ff */
[----:B------:R-:W-:Y:S02]  /*48da0*/  F2FP.SATFINITE.E5M2.F32.PACK_AB_MERGE_C R98, R99, R98, RZ ;  /* 0x000000626362723e */ /* 0x000fe400048060ff */
[----:B------:R-:W-:Y:S02]  /*48db0*/  PRMT R91, R102, 0x5410, R91 ;  /* 0x00005410665b7816 */ /* 0x000fe4000000005b */
[----:B------:R-:W-:-:S02]  /*48dc0*/  PRMT R99, R217, 0x3340, R1 ;  /* 0x00003340d9637816 */ /* 0x000fc40000000001 */
[----:B------:R-:W-:Y:S02]  /*48dd0*/  PRMT R100, R83, 0x3340, R87 ;  /* 0x0000334053647816 */ /* 0x000fe40000000057 */
[----:B------:R-:W-:Y:S02]  /*48de0*/  LOP3.LUT R102, R104, 0xffff, RZ, 0xc0, !PT ;  /* 0x0000ffff68667812 */ /* 0x000fe400078ec0ff */
[----:B------:R-:W-:Y:S02]  /*48df0*/  LOP3.LUT R104, R211, 0xffff, RZ, 0xc0, !PT ;  /* 0x0000ffffd3687812 */ /* 0x000fe400078ec0ff */
[----:B------:R-:W-:Y:S02]  /*48e00*/  LOP3.LUT R240, R240, 0xffff, RZ, 0xc0, !PT ;  /* 0x0000fffff0f07812 */ /* 0x000fe400078ec0ff */
[----:B------:R-:W-:Y:S02]  /*48e10*/  LOP3.LUT R184, R184, 0xffff, RZ, 0xc0, !PT ;  /* 0x0000ffffb8b87812 */ /* 0x000fe400078ec0ff */
[----:B------:R-:W-:-:S02]  /*48e20*/  PRMT R187, R100, 0x5410, R99 ;  /* 0x0000541064bb7816 */ /* 0x000fc40000000063 */
[----:B------:R-:W-:Y:S02]  /*48e30*/  LOP3.LUT R3, R3, 0xffff, RZ, 0xc0, !PT ;  /* 0x0000ffff03037812 */ /* 0x000fe400078ec0ff */
[--C-:B------:R-:W-:Y:S02]  /*48e40*/  PRMT R99, R184, 0x3340, R1.reuse ;  /* 0x00003340b8637816 */ /* 0x100fe40000000001 */
[----:B------:R-:W-:Y:S02]  /*48e50*/  PRMT R112, R104, 0x3340, R240 ;  /* 0x0000334068707816 */ /* 0x000fe400000000f0 */
[----:B------:R-:W-:Y:S02]  /*48e60*/  PRMT R109, R3, 0x3340, R1 ;  /* 0x00003340036d7816 */ /* 0x000fe40000000001 */
[----:B------:R-:W-:Y:S02]  /*48e70*/  F2FP.SATFINITE.E5M2.F32.PACK_AB_MERGE_C R160, R161, R160, RZ ;  /* 0x000000a0a1a0723e */ /* 0x000fe400048060ff */
[----:B------:R-:W-:-:S02]  /*48e80*/  F2FP.SATFINITE.E5M2.F32.PACK_AB_MERGE_C R161, R169, R168, RZ ;  /* 0x000000a8a9a1723e */ /* 0x000fc400048060ff */
[----:B------:R-:W-:Y:S02]  /*48e90*/  F2FP.SATFINITE.E5M2.F32.PACK_AB_MERGE_C R169, R125, R124, RZ ;  /* 0x0000007c7da9723e */ /* 0x000fe400048060ff */
[----:B--2---:R-:W-:Y:S02]  /*48ea0*/  LOP3.LUT R105, R163, 0xffff, RZ, 0xc0, !PT ;  /* 0x0000ffffa3697812 */ /* 0x004fe400078ec0ff */
[----:B------:R-:W2:Y:S02]  /*48eb0*/  LDL.LU R163, [R1+0x248] ;  /* 0x0002480001a37983 */ /* 0x000ea40000300800 */
[----:B------:R-:W-:Y:S02]  /*48ec0*/  PRMT R113, R101, 0x3340, R105 ;  /* 0x0000334065717816 */ /* 0x000fe40000000069 */
[----:B------:R-:W-:Y:S02]  /*48ed0*/  LOP3.LUT R107, R177, 0xffff, RZ, 0xc0, !PT ;  /* 0x0000ffffb16b7812 */ /* 0x000fe400078ec0ff */
[----:B------:R-:W-:-:S02]  /*48ee0*/  PRMT R177, R112, 0x5410, R99 ;  /* 0x0000541070b17816 */ /* 0x000fc40000000063 */
[----:B------:R-:W-:Y:S02]  /*48ef0*/  PRMT R99, R113, 0x5410, R109 ;  /* 0x0000541071637816 */ /* 0x000fe4000000006d */
[----:B------:R-:W-:Y:S02]  /*48f00*/  LOP3.LUT R109, R201, 0xffff, RZ, 0xc0, !PT ;  /* 0x0000ffffc96d7812 */ /* 0x000fe400078ec0ff */
[----:B---3--:R-:W-:Y:S02]  /*48f10*/  LOP3.LUT R112, R157, 0xffff, RZ, 0xc0, !PT ;  /* 0x0000ffff9d707812 */ /* 0x008fe400078ec0ff */
[----:B------:R-:W3:Y:S04]  /*48f20*/  LDL.LU R157, [R1+0x51c] ;  /* 0x00051c00019d7983 */ /* 0x000ee80000300800 */
[----:B------:R-:W3:Y:S04]  /*48f30*/  LDL.LU R124, [R1+0x518] ;  /* 0x00051800017c7983 */ /* 0x000ee80000300800 */
[----:B------:R-:W3:Y:S04]  /*48f40*/  LDL.LU R235, [R1+0x400] ;  /* 0x0004000001eb7983 */ /* 0x000ee80000300800 */
[----:B------:R-:W3:Y:S01]  /*48f50*/  LDL.LU R201, [R1+0x34c] ;  /* 0x00034c0001c97983 */ /* 0x000ee20000300800 */
[----:B----4-:R-:W-:-:S03]  /*48f60*/  LOP3.LUT R113, R155, 0xffff, RZ, 0xc0, !PT ;  /* 0x0000ffff9b717812 */ /* 0x010fc600078ec0ff */
[----:B------:R-:W4:Y:S01]  /*48f70*/  LDL.LU R155, [R1+0x310] ;  /* 0x00031000019b7983 */ /* 0x000f220000300800 */
[----:B------:R-:W-:Y:S02]  /*48f80*/  LOP3.LUT R6, R6, 0xffff, RZ, 0xc0, !PT ;  /* 0x0000ffff06067812 */ /* 0x000fe400078ec0ff */
[----:B------:R-:W-:Y:S02]  /*48f90*/  PRMT R103, R8, 0x3340, R86 ;  /* 0x0000334008677816 */ /* 0x000fe40000000056 */
[----:B------:R-:W-:Y:S02]  /*48fa0*/  PRMT R89, R6, 0x3340, R1 ;  /* 0x0000334006597816 */ /* 0x000fe40000000001 */
[----:B------:R-:W-:Y:S02]  /*48fb0*/  LOP3.LUT R106, R183, 0xffff, RZ, 0xc0, !PT ;  /* 0x0000ffffb76a7812 */ /* 0x000fe400078ec0ff */
[----:B------:R-:W-:Y:S02]  /*48fc0*/  LOP3.LUT R108, R0, 0xffff, RZ, 0xc0, !PT ;  /* 0x0000ffff006c7812 */ /* 0x000fe400078ec0ff */
[----:B------:R-:W-:-:S02]  /*48fd0*/  PRMT R89, R103, 0x5410, R89 ;  /* 0x0000541067597816 */ /* 0x000fc40000000059 */
[----:B------:R-:W-:Y:S02]  /*48fe0*/  PRMT R100, R108, 0x3340, R1 ;  /* 0x000033406c647816 */ /* 0x000fe40000000001 */
[----:B------:R-:W-:Y:S02]  /*48ff0*/  PRMT R110, R102, 0x3340, R106 ;  /* 0x00003340666e7816 */ /* 0x000fe4000000006a */
[----:B------:R-:W-:Y:S02]  /*49000*/  LOP3.LUT R103, R213, 0xffff, RZ, 0xc0, !PT ;  /* 0x0000ffffd5677812 */ /* 0x000fe400078ec0ff */
[----:B------:R-:W-:Y:S02]  /*49010*/  LOP3.LUT R219, R219, 0xffff, RZ, 0xc0, !PT ;  /* 0x0000ffffdbdb7812 */ /* 0x000fe400078ec0ff */
[----:B------:R-:W-:Y:S02]  /*49020*/  F2FP.SATFINITE.E5M2.F32.PACK_AB_MERGE_C R172, R173, R172, RZ ;  /* 0x000000acadac723e */ /* 0x000fe400048060ff */
[----:B------:R-:W-:-:S02]  /*49030*/  LOP3.LUT R115, R234, 0xffff, RZ, 0xc0, !PT ;  /* 0x0000ffffea737812 */ /* 0x000fc400078ec0ff */
[----:B------:R-:W-:Y:S02]  /*49040*/  F2FP.SATFINITE.E5M2.F32.PACK_AB_MERGE_C R173, R119, R118, RZ ;  /* 0x0000007677ad723e */ /* 0x000fe400048060ff */
[----:B------:R-:W-:Y:S02]  /*49050*/  PRMT R100, R110, 0x5410, R100 ;  /* 0x000054106e647816 */ /* 0x000fe40000000064 */
[----:B------:R-:W-:Y:S02]  /*49060*/  PRMT R0, R219, 0x3340, R1 ;  /* 0x00003340db007816 */ /* 0x000fe40000000001 */
[----:B------:R-:W-:Y:S02]  /*49070*/  PRMT R111, R103, 0x3340, R107 ;  /* 0x00003340676f7816 */ /* 0x000fe4000000006b */
[----:B------:R-:W-:Y:S02]  /*49080*/  LOP3.LUT R110, R197, 0xffff, RZ, 0xc0, !PT ;  /* 0x0000ffffc56e7812 */ /* 0x000fe400078ec0ff */
[----:B------:R-:W-:-:S02]  /*49090*/  LOP3.LUT R118, R23, 0xffff, RZ, 0xc0, !PT ;  /* 0x0000ffff17767812 */ /* 0x000fc400078ec0ff */
[----:B------:R-:W-:Y:S02]  /*490a0*/  F2FP.SATFINITE.E5M2.F32.PACK_AB_MERGE_C R214, R215, R214, RZ ;  /* 0x000000d6d7d6723e */ /* 0x000fe400048060ff */
[----:B------:R-:W-:Y:S02]  /*490b0*/  F2FP.SATFINITE.E5M2.F32.PACK_AB_MERGE_C R215, R117, R116, RZ ;  /* 0x0000007475d7723e */ /* 0x000fe400048060ff */
[----:B------:R-:W-:Y:S02]  /*490c0*/  F2FP.SATFINITE.E5M2.F32.PACK_AB_MERGE_C R185, R121, R120, RZ ;  /* 0x0000007879b9723e */ /* 0x000fe400048060ff */
[----:B------:R-:W-:Y:S02]  /*490d0*/  PRMT R183, R111, 0x5410, R0 ;  /* 0x000054106fb77816 */ /* 0x000fe40000000000 */
[----:B------:R-:W-:Y:S02]  /*490e0*/  LOP3.LUT R117, R21, 0xffff, RZ, 0xc0, !PT ;  /* 0x0000ffff15757812 */ /* 0x000fe400078ec0ff */
[----:B------:R-:W-:-:S02]  /*490f0*/  PRMT R119, R118, 0x3340, R1 ;  /* 0x0000334076777816 */ /* 0x000fc40000000001 */
[----:B------:R-:W-:Y:S02]  /*49100*/  LOP3.LUT R111, R165, 0xffff, RZ, 0xc0, !PT ;  /* 0x0000ffffa56f7812 */ /* 0x000fe400078ec0ff */
[----:B------:R-:W-:Y:S02]  /*49110*/  LOP3.LUT R160, R160, 0xffff, RZ, 0xc0, !PT ;  /* 0x0000ffffa0a07812 */ /* 0x000fe400078ec0ff */
[----:B------:R-:W-:Y:S02]  /*49120*/  LOP3.LUT R116, R236, 0xffff, RZ, 0xc0, !PT ;  /* 0x0000ffffec747812 */ /* 0x000fe400078ec0ff */
[----:B------:R-:W-:Y:S02]  /*49130*/  PRMT R0, R117, 0x3340, R1 ;  /* 0x0000334075007816 */ /* 0x000fe40000000001 */
[----:B------:R-:W-:Y:S02]  /*49140*/  PRMT R120, R109, 0x3340, R113 ;  /* 0x000033406d787816 */ /* 0x000fe40000000071 */
[----:B------:R-:W-:-:S02]  /*49150*/  PRMT R21, R160, 0x3340, R1 ;  /* 0x00003340a0157816 */ /* 0x000fc40000000001 */
[----:B------:R-:W-:Y:S02]  /*49160*/  PRMT R123, R111, 0x3340, R115 ;  /* 0x000033406f7b7816 */ /* 0x000fe40000000073 */
[----:B------:R-:W-:Y:S02]  /*49170*/  PRMT R197, R120, 0x5410, R0 ;  /* 0x0000541078c57816 */ /* 0x000fe40000000000 */
[----:B------:R-:W-:Y:S02]  /*49180*/  PRMT R21, R123, 0x5410, R21 ;  /* 0x000054107b157816 */ /* 0x000fe40000000015 */
[----:B--2---:R-:W-:Y:S02]  /*49190*/  LOP3.LUT R114, R163, 0xffff, RZ, 0xc0, !PT ;  /* 0x0000ffffa3727812 */ /* 0x004fe400078ec0ff */
[----:B------:R-:W2:Y:S04]  /*491a0*/  LDL.LU R163, [R1+0x30c] ;  /* 0x00030c0001a37983 */ /* 0x000ea80000300800 */
[----:B------:R-:W2:Y:S04]  /*491b0*/  LDL.LU R234, [R1+0x22c0] ;  /* 0x0022c00001ea7983 */ /* 0x000ea80000300800 */
[----:B------:R-:W2:Y:S01]  /*491c0*/  LDL.LU R213, [R1+0x524] ;  /* 0x0005240001d57983 */ /* 0x000ea20000300800 */
[----:B------:R-:W-:-:S03]  /*491d0*/  PRMT R121, R110, 0x3340, R114 ;  /* 0x000033406e797816 */ /* 0x000fc60000000072 */
[----:B------:R-:W2:Y:S01]  /*491e0*/  LDL.LU R211, [R1+0x520] ;  /* 0x0005200001d37983 */ /* 0x000ea20000300800 */
[----:B------:R-:W-:-:S03]  /*491f0*/  PRMT R236, R121, 0x5410, R119 ;  /* 0x0000541079ec7816 */ /* 0x000fc60000000077 */
[----:B------:R-:W2:Y:S04]  /*49200*/  LDL.LU R165, [R1+0x45c] ;  /* 0x00045c0001a57983 */ /* 0x000ea80000300800 */
[----:B------:R-:W-:Y:S01]  /*49210*/  STL.64 [R1+0x2250], R236 ;  /* 0x002250ec01007387 */ /* 0x000fe20000100a00 */
[----:B---3--:R-:W-:-:S03]  /*49220*/  LOP3.LUT R120, R157, 0xffff, RZ, 0xc0, !PT ;  /* 0x0000ffff9d787812 */ /* 0x008fc600078ec0ff */
[----:B------:R-:W3:Y:S01]  /*49230*/  LDL.LU R157, [R1+0x354] ;  /* 0x00035400019d7983 */ /* 0x000ee20000300800 */
[----:B----4-:R-:W-:-:S03]  /*49240*/  LOP3.LUT R123, R155, 0xffff, RZ, 0xc0, !PT ;  /* 0x0000ffff9b7b7812 */ /* 0x010fc600078ec0ff */
[----:B------:R-:W4:Y:S01]  /*49250*/  LDL.LU R155, [R1+0x254] ;  /* 0x00025400019b7983 */ /* 0x000f220000300800 */
[----:B------:R-:W-:Y:S02]  /*49260*/  LOP3.LUT R162, R162, 0xffff, RZ, 0xc0, !PT ;  /* 0x0000ffffa2a27812 */ /* 0x000fe400078ec0ff */
[----:B------:R-:W-:Y:S01]  /*49270*/  PRMT R122, R112, 0x3340, R116 ;  /* 0x00003340707a7816 */ /* 0x000fe20000000074 */
[----:B------:R-:W4:Y:S01]  /*49280*/  LDL.LU R142, [R1+0x534] ;  /* 0x00053400018e7983 */ /* 0x000f220000300800 */
[----:B------:R-:W-:Y:S02]  /*49290*/  PRMT R23, R162, 0x3340, R1 ;  /* 0x00003340a2177816 */ /* 0x000fe40000000001 */
[----:B------:R-:W-:Y:S02]  /*492a0*/  LOP3.LUT R121, R235, 0xffff, RZ, 0xc0, !PT ;  /* 0x0000ffffeb797812 */ /* 0x000fe400078ec0ff */
[----:B------:R-:W-:Y:S02]  /*492b0*/  LOP3.LUT R252, R252, 0xffff, RZ, 0xc0, !PT ;  /* 0x0000fffffcfc7812 */ /* 0x000fe400078ec0ff */
[----:B------:R-:W-:-:S02]  /*492c0*/  LOP3.LUT R166, R166, 0xffff, RZ, 0xc0, !PT ;  /* 0x0000ffffa6a67812 */ /* 0x000fc400078ec0ff */
[----:B------:R-:W-:Y:S02]  /*492d0*/  F2FP.SATFINITE.E5M2.F32.PACK_AB_MERGE_C R168, R127, R126, RZ ;  /* 0x0000007e7fa8723e */ /* 0x000fe400048060ff */
[----:B------:R-:W-:Y:S02]  /*492e0*/  PRMT R23, R122, 0x5410, R23 ;  /* 0x000054107a177816 */ /* 0x000fe40000000017 */
[----:B------:R-:W-:Y:S02]  /*492f0*/  LOP3.LUT R122, R201, 0xffff, RZ, 0xc0, !PT ;  /* 0x0000ffffc97a7812 */ /* 0x000fe400078ec0ff */
[----:B------:R-:W-:Y:S02]  /*49300*/  LOP3.LUT R244, R244, 0xffff, RZ, 0xc0, !PT ;  /* 0x0000fffff4f47812 */ /* 0x000fe400078ec0ff */
[----:B------:R-:W-:Y:S02]  /*49310*/  LOP3.LUT R180, R180, 0xffff, RZ, 0xc0, !PT ;  /* 0x0000ffffb4b47812 */ /* 0x000fe400078ec0ff */
[----:B------:R-:W-:-:S02]  /*49320*/  PRMT R127, R166, 0x3340, R1 ;  /* 0x00003340a67f7816 */ /* 0x000fc40000000001 */
[----:B------:R-:W-:Y:S02]  /*49330*/  PRMT R131, R121, 0x3340, R252 ;  /* 0x0000334079837816 */ /* 0x000fe400000000fc */
[----:B------:R-:W-:Y:S02]  /*49340*/  LOP3.LUT R5, R5, 0xffff, RZ, 0xc0, !PT ;  /* 0x0000ffff05057812 */ /* 0x000fe400078ec0ff */
[----:B------:R-:W-:Y:S02]  /*49350*/  F2FP.SATFINITE.E5M2.F32.PACK_AB_MERGE_C R202, R203, R202, RZ ;  /* 0x000000cacbca723e */ /* 0x000fe400048060ff */
[----:B------:R-:W-:Y:S02]  /*49360*/  F2FP.SATFINITE.E5M2.F32.PACK_AB_MERGE_C R203, R129, R128, RZ ;  /* 0x0000008081cb723e */ /* 0x000fe400048060ff */
[----:B------:R-:W-:Y:S02]  /*49370*/  PRMT R0, R180, 0x3340, R1 ;  /* 0x00003340b4007816 */ /* 0x000fe40000000001 */
[----:B------:R-:W-:-:S02]  /*49380*/  PRMT R128, R122, 0x3340, R244 ;  /* 0x000033407a807816 */ /* 0x000fc400000000f4 */
[----:B------:R-:W-:Y:S02]  /*49390*/  PRMT R193, R131, 0x5410, R127 ;  /* 0x0000541083c17816 */ /* 0x000fe4000000007f */
[----:B------:R-:W-:Y:S02]  /*493a0*/  PRMT R126, R5, 0x3340, R1 ;  /* 0x00003340057e7816 */ /* 0x000fe40000000001 */
[----:B------:R-:W-:Y:S02]  /*493b0*/  PRMT R130, R120, 0x3340, R123 ;  /* 0x0000334078827816 */ /* 0x000fe4000000007b */
[----:B------:R-:W-:Y:S02]  /*493c0*/  PRMT R201, R128, 0x5410, R0 ;  /* 0x0000541080c97816 */ /* 0x000fe40000000000 */
[----:B------:R-:W-:Y:S02]  /*493d0*/  PRMT R235, R130, 0x5410, R126 ;  /* 0x0000541082eb7816 */ /* 0x000fe4000000007e */
[----:B------:R-:W-:-:S02]  /*493e0*/  LOP3.LUT R119, R124, 0xffff, RZ, 0xc0, !PT ;  /* 0x0000ffff7c777812 */ /* 0x000fc400078ec0ff */
[----:B------:R-:W-:Y:S02]  /*493f0*/  LOP3.LUT R7, R7, 0xffff, RZ, 0xc0, !PT ;  /* 0x0000ffff07077812 */ /* 0x000fe400078ec0ff */
[----:B------:R-:W-:Y:S02]  /*49400*/  LOP3.LUT R131, R4, 0xffff, RZ, 0xc0, !PT ;  /* 0x0000ffff04837812 */ /* 0x000fe400078ec0ff */
[--C-:B------:R-:W-:Y:S02]  /*49410*/  PRMT R125, R7, 0x3340, R1.reuse ;  /* 0x00003340077d7816 */ /* 0x100fe40000000001 */
[----:B------:R-:W-:Y:S02]  /*49420*/  LOP3.LUT R164, R164, 0xffff, RZ, 0xc0, !PT ;  /* 0x0000ffffa4a47812 */ /* 0x000fe400078ec0ff */
[----:B------:R-:W-:Y:S02]  /*49430*/  LOP3.LUT R17, R17, 0xffff, RZ, 0xc0, !PT ;  /* 0x0000ffff11117812 */ /* 0x000fe400078ec0ff */
[----:B------:R-:W-:-:S02]  /*49440*/  PRMT R0, R164, 0x3340, R1 ;  /* 0x00003340a4007816 */ /* 0x000fc40000000001 */
[----:B------:R-:W-:Y:S02]  /*49450*/  PRMT R132, R17, 0x3340, R1 ;  /* 0x0000334011847816 */ /* 0x000fe40000000001 */
[----:B--2---:R-:W-:Y:S02]  /*49460*/  LOP3.LUT R124, R163, 0xffff, RZ, 0xc0, !PT ;  /* 0x0000ffffa37c7812 */ /* 0x004fe400078ec0ff */
[----:B------:R-:W-:Y:S02]  /*49470*/  LOP3.LUT R127, R213, 0xffff, RZ, 0xc0, !PT ;  /* 0x0000ffffd57f7812 */ /* 0x000fe400078ec0ff */
[----:B------:R-:W2:Y:S01]  /*49480*/  LDL.LU R213, [R1+0x530] ;  /* 0x0005300001d57983 */ /* 0x000ea20000300800 */
[----:B------:R-:W-:-:S03]  /*49490*/  LOP3.LUT R130, R234, 0xffff, RZ, 0xc0, !PT ;  /* 0x0000ffffea827812 */ /* 0x000fc600078ec0ff */
[----:B------:R-:W2:Y:S01]  /*494a0*/  LDL.LU R141, [R1+0x52c] ;  /* 0x00052c00018d7983 */ /* 0x000ea20000300800 */
[----:B------:R-:W-:-:S03]  /*494b0*/  LOP3.LUT R128, R211, 0xffff, RZ, 0xc0, !PT ;  /* 0x0000ffffd3807812 */ /* 0x000fc600078ec0ff */
[----:B------:R-:W2:Y:S04]  /*494c0*/  LDL.LU R140, [R1+0x528] ;  /* 0x00052800018c7983 */ /* 0x000ea80000300800 */
[----:B------:R-:W2:Y:S04]  /*494d0*/  LDL.LU R139, [R1+0x308] ;  /* 0x00030800018b7983 */ /* 0x000ea80000300800 */
[----:B------:R-:W2:Y:S04]  /*494e0*/  LDL.LU R211, [R1+0x304] ;  /* 0x0003040001d37983 */ /* 0x000ea80000300800 */
[----:B------:R-:W2:Y:S01]  /*494f0*/  LDL.LU R234, [R1+0x22bc] ;  /* 0x0022bc0001ea7983 */ /* 0x000ea20000300800 */
[----:B------:R-:W-:-:S03]  /*49500*/  PRMT R129, R119, 0x3340, R124 ;  /* 0x0000334077817816 */ /* 0x000fc6000000007c */
[----:B------:R-:W2:Y:S01]  /*49510*/  LDL.LU R4, [R1+0x22b8] ;  /* 0x0022b80001047983 */ /* 0x000ea20000300800 */
[----:B------:R-:W-:Y:S02]  /*49520*/  PRMT R163, R129, 0x5410, R125 ;  /* 0x0000541081a37816 */ /* 0x000fe4000000007d */
[----:B------:R-:W-:-:S04]  /*49530*/  LOP3.LUT R126, R165, 0xffff, RZ, 0xc0, !PT ;  /* 0x0000ffffa57e7812 */ /* 0x000fc800078ec0ff */
[----:B------:R-:W-:-:S04]  /*49540*/  PRMT R135, R126, 0x3340, R131 ;  /* 0x000033407e877816 */ /* 0x000fc80000000083 */
[----:B------:R-:W-:Y:S02]  /*49550*/  PRMT R151, R135, 0x5410, R0 ;  /* 0x0000541087977816 */ /* 0x000fe40000000000 */
[----:B---3--:R-:W-:Y:S02]  /*49560*/  LOP3.LUT R125, R157, 0xffff, RZ, 0xc0, !PT ;  /* 0x0000ffff9d7d7812 */ /* 0x008fe400078ec0ff */
[----:B------:R-:W3:Y:S01]  /*49570*/  LDL.LU R157, [R1+0x470] ;  /* 0x00047000019d7983 */ /* 0x000ee20000300800 */
[----:B------:R-:W-:Y:S01]  /*49580*/  IMAD.MOV.U32 R165, RZ, RZ, R153 ;  /* 0x000000ffffa57224 */ /* 0x000fe200078e0099 */
[----:B----4-:R-:W-:Y:S02]  /*49590*/  LOP3.LUT R129, R155, 0xffff, RZ, 0xc0, !PT ;  /* 0x0000ffff9b817812 */ /* 0x010fe400078ec0ff */
[----:B------:R-:W4:Y:S02]  /*495a0*/  LDL.LU R155, [R1+0x46c] ;  /* 0x00046c00019b7983 */ /* 0x000f240000300800 */
[----:B------:R-:W-:-:S04]  /*495b0*/  PRMT R136, R127, 0x3340, R129 ;  /* 0x000033407f887816 */ /* 0x000fc80000000081 */
[----:B------:R-:W-:-:S05]  /*495c0*/  PRMT R0, R136, 0x5410, R132 ;  /* 0x0000541088007816 */ /* 0x000fca0000000084 */
[----:B------:R0:W-:Y:S04]  /*495d0*/  STL [R1+0xfb4], R0 ;  /* 0x000fb40001007387 */ /* 0x0001e80000100800 */
[----:B------:R-:W4:Y:S01]  /*495e0*/  LDL.LU R153, [R1+0x468] ;  /* 0x0004680001997983 */ /* 0x000f220000300800 */
[----:B------:R-:W-:Y:S02]  /*495f0*/  LOP3.LUT R19, R19, 0xffff, RZ, 0xc0, !PT ;  /* 0x0000ffff13137812 */ /* 0x000fe400078ec0ff */
[----:B------:R-:W-:Y:S02]  /*49600*/  LOP3.LUT R248, R248, 0xffff, RZ, 0xc0, !PT ;  /* 0x0000fffff8f87812 */ /* 0x000fe400078ec0ff */
[----:B------:R-:W-:Y:S02]  /*49610*/  LOP3.LUT R176, R176, 0xffff, RZ, 0xc0, !PT ;  /* 0x0000ffffb0b07812 */ /* 0x000fe400078ec0ff */
[----:B------:R-:W-:-:S02]  /*49620*/  PRMT R133, R19, 0x3340, R1 ;  /* 0x0000334013857816 */ /* 0x000fc40000000001 */
[----:B------:R-:W-:Y:S02]  /*49630*/  PRMT R137, R128, 0x3340, R130 ;  /* 0x0000334080897816 */ /* 0x000fe40000000082 */
[----:B------:R-:W-:Y:S02]  /*49640*/  PRMT R134, R176, 0x3340, R1 ;  /* 0x00003340b0867816 */ /* 0x000fe40000000001 */
[----:B------:R-:W-:Y:S02]  /*49650*/  PRMT R138, R125, 0x3340, R248 ;  /* 0x000033407d8a7816 */ /* 0x000fe400000000f8 */
[----:B------:R-:W-:Y:S02]  /*49660*/  PRMT R133, R137, 0x5410, R133 ;  /* 0x0000541089857816 */ /* 0x000fe40000000085 */
[----:B0-----:R-:W-:Y:S02]  /*49670*/  PRMT R0, R138, 0x5410, R134 ;  /* 0x000054108a007816 */ /* 0x001fe40000000086 */
[----:B------:R-:W-:Y:S01]  /*49680*/  LOP3.LUT R13, R13, 0xffff, RZ, 0xc0, !PT ;  /* 0x0000ffff0d0d7812 */ /* 0x000fe200078ec0ff */
[----:B------:R-:W-:Y:S01]  /*49690*/  STL [R1+0xfb0], R133 ;  /* 0x000fb08501007387 */ /* 0x000fe20000100800 */
[----:B------:R-:W-:-:S03]  /*496a0*/  LOP3.LUT R15, R15, 0xffff, RZ, 0xc0, !PT ;  /* 0x0000ffff0f0f7812 */ /* 0x000fc600078ec0ff */
[----:B------:R0:W-:Y:S01]  /*496b0*/  STL [R1+0xfac], R0 ;  /* 0x000fac0001007387 */ /* 0x0001e20000100800 */
[----:B------:R-:W-:Y:S02]  /*496c0*/  LOP3.LUT R11, R11, 0xffff, RZ, 0xc0, !PT ;  /* 0x0000ffff0b0b7812 */ /* 0x000fe400078ec0ff */
[----:B------:R-:W-:Y:S02]  /*496d0*/  LOP3.LUT R132, R142, 0xffff, RZ, 0xc0, !PT ;  /* 0x0000ffff8e847812 */ /* 0x000fe400078ec0ff */
[----:B------:R-:W-:Y:S02]  /*496e0*/  LOP3.LUT R9, R9, 0xffff, RZ, 0xc0, !PT ;  /* 0x0000ffff09097812 */ /* 0x000fe400078ec0ff */
[--C-:B0-----:R-:W-:Y:S02]  /*496f0*/  PRMT R0, R13, 0x3340, R1.reuse ;  /* 0x000033400d007816 */ /* 0x101fe40000000001 */
[----:B------:R-:W-:Y:S02]  /*49700*/  PRMT R142, R9, 0x3340, R1 ;  /* 0x00003340098e7816 */ /* 0x000fe40000000001 */
[----:B--2---:R-:W-:-:S02]  /*49710*/  LOP3.LUT R134, R141, 0xffff, RZ, 0xc0, !PT ;  /* 0x0000ffff8d867812 */ /* 0x004fc400078ec0ff */
[----:B------:R-:W-:Y:S02]  /*49720*/  LOP3.LUT R135, R213, 0xffff, RZ, 0xc0, !PT ;  /* 0x0000ffffd5877812 */ /* 0x000fe400078ec0ff */
[----:B------:R-:W-:Y:S01]  /*49730*/  LOP3.LUT R133, R140, 0xffff, RZ, 0xc0, !PT ;  /* 0x0000ffff8c857812 */ /* 0x000fe200078ec0ff */
[----:B------:R-:W2:Y:S01]  /*49740*/  LDL.LU R213, [R1+0x368] ;  /* 0x0003680001d57983 */ /* 0x000ea20000300800 */
[----:B------:R-:W-:Y:S02]  /*49750*/  LOP3.LUT R136, R139, 0xffff, RZ, 0xc0, !PT ;  /* 0x0000ffff8b887812 */ /* 0x000fe400078ec0ff */
[----:B------:R-:W-:Y:S02]  /*49760*/  LOP3.LUT R137, R211, 0xffff, RZ, 0xc0, !PT ;  /* 0x0000ffffd3897812 */ /* 0x000fe400078ec0ff */
[----:B------:R-:W-:Y:S02]  /*49770*/  LOP3.LUT R139, R234, 0xffff, RZ, 0xc0, !PT ;  /* 0x0000ffffea8b7812 */ /* 0x000fe400078ec0ff */
[----:B------:R-:W-:-:S02]  /*49780*/  LOP3.LUT R138, R4, 0xffff, RZ, 0xc0, !PT ;  /* 0x0000ffff048a7812 */ /* 0x000fc400078ec0ff */
[----:B------:R-:W-:Y:S01]  /*49790*/  PRMT R140, R15, 0x3340, R1 ;  /* 0x000033400f8c7816 */ /* 0x000fe20000000001 */
[----:B------:R-:W2:Y:S01]  /*497a0*/  LDL.LU R4, [R1+0x22b4] ;  /* 0x0022b40001047983 */ /* 0x000ea20000300800 */
[----:B------:R-:W-:Y:S02]  /*497b0*/  PRMT R143, R134, 0x3340, R138 ;  /* 0x00003340868f7816 */ /* 0x000fe4000000008a */
[----:B------:R-:W-:Y:S01]  /*497c0*/  PRMT R144, R133, 0x3340, R139 ;  /* 0x0000334085907816 */ /* 0x000fe2000000008b */
[----:B------:R-:W2:Y:S01]  /*497d0*/  LDL.LU R234, [R1+0x22b0] ;  /* 0x0022b00001ea7983 */ /* 0x000ea20000300800 */
[----:B------:R-:W-:Y:S02]  /*497e0*/  PRMT R0, R143, 0x5410, R0 ;  /* 0x000054108f007816 */ /* 0x000fe40000000000 */
[----:B------:R-:W-:Y:S02]  /*497f0*/  PRMT R141, R11, 0x3340, R1 ;  /* 0x000033400b8d7816 */ /* 0x000fe40000000001 */
[----:B------:R-:W-:-:S02]  /*49800*/  PRMT R145, R135, 0x3340, R137 ;  /* 0x0000334087917816 */ /* 0x000fc40000000089 */
[----:B------:R-:W-:Y:S01]  /*49810*/  PRMT R146, R132, 0x3340, R136 ;  /* 0x0000334084927816 */ /* 0x000fe20000000088 */
[----:B------:R0:W-:Y:S01]  /*49820*/  STL [R1+0xf68], R0 ;  /* 0x000f680001007387 */ /* 0x0001e20000100800 */
[----:B------:R-:W-:Y:S02]  /*49830*/  PRMT R143, R144, 0x5410, R140 ;  /* 0x00005410908f7816 */ /* 0x000fe4000000008c */
[----:B------:R-:W-:-:S03]  /*49840*/  PRMT R140, R145, 0x5410, R141 ;  /* 0x00005410918c7816 */ /* 0x000fc6000000008d */
[----:B------:R-:W-:Y:S01]  /*49850*/  STL [R1+0xf64], R143 ;  /* 0x000f648f01007387 */ /* 0x000fe20000100800 */
[----:B0-----:R-:W-:-:S03]  /*49860*/  PRMT R0, R146, 0x5410, R142 ;  /* 0x0000541092007816 */ /* 0x001fc6000000008e */
[----:B------:R4:W-:Y:S01]  /*49870*/  STL [R1+0xf50], R140 ;  /* 0x000f508c01007387 */ /* 0x0009e20000100800 */
[----:B---3--:R-:W-:-:S03]  /*49880*/  LOP3.LUT R141, R157, 0xffff, RZ, 0xc0, !PT ;  /* 0x0000ffff9d8d7812 */ /* 0x008fc600078ec0ff */
[----:B------:R0:W-:Y:S04]  /*49890*/  STL [R1+0xf48], R0 ;  /* 0x000f480001007387 */ /* 0x0001e80000100800 */
[----:B------:R-:W3:Y:S04]  /*498a0*/  LDL.LU R211, [R1+0x374] ;  /* 0x0003740001d37983 */ /* 0x000ee80000300800 */
[----:B------:R-:W3:Y:S01]  /*498b0*/  LDL.LU R157, [R1+0x370] ;  /* 0x00037000019d7983 */ /* 0x000ee20000300800 */
[----:B----4-:R-:W-:-:S03]  /*498c0*/  LOP3.LUT R140, R155, 0xffff, RZ, 0xc0, !PT ;  /* 0x0000ffff9b8c7812 */ /* 0x010fc600078ec0ff */
[----:B------:R-:W4:Y:S01]  /*498d0*/  LDL.LU R155, [R1+0x36c] ;  /* 0x00036c00019b7983 */ /* 0x000f220000300800 */
[----:B------:R-:W-:-:S03]  /*498e0*/  LOP3.LUT R142, R153, 0xffff, RZ, 0xc0, !PT ;  /* 0x0000ffff998e7812 */ /* 0x000fc600078ec0ff */
[----:B------:R-:W4:Y:S01]  /*498f0*/  LDL.LU R153, [R1+0x364] ;  /* 0x0003640001997983 */ /* 0x000f220000300800 */
[----:B------:R-:W-:Y:S02]  /*49900*/  LOP3.LUT R250, R250, 0xffff, RZ, 0xc0, !PT ;  /* 0x0000fffffafa7812 */ /* 0x000fe400078ec0ff */
[----:B------:R-:W-:Y:S02]  /*49910*/  LOP3.LUT R172, R172, 0xffff, RZ, 0xc0, !PT ;  /* 0x0000ffffacac7812 */ /* 0x000fe400078ec0ff */
[----:B------:R-:W-:Y:S02]  /*49920*/  LOP3.LUT R249, R249, 0xffff, RZ, 0xc0, !PT ;  /* 0x0000fffff9f97812 */ /* 0x000fe400078ec0ff */
[----:B------:R-:W-:Y:S02]  /*49930*/  LOP3.LUT R195, R174, 0xffff, RZ, 0xc0, !PT ;  /* 0x0000ffffaec37812 */ /* 0x000fe400078ec0ff */
[----:B0-----:R-:W-:Y:S02]  /*49940*/  PRMT R0, R172, 0x3340, R1 ;  /* 0x00003340ac007816 */ /* 0x001fe40000000001 */
[----:B------:R-:W-:-:S02]  /*49950*/  PRMT R147, R141, 0x3340, R250 ;  /* 0x000033408d937816 */ /* 0x000fc400000000fa */
[----:B------:R-:W-:Y:S02]  /*49960*/  PRMT R144, R195, 0x3340, R1 ;  /* 0x00003340c3907816 */ /* 0x000fe40000000001 */
[----:B------:R-:W-:Y:S02]  /*49970*/  PRMT R148, R140, 0x3340, R249 ;  /* 0x000033408c947816 */ /* 0x000fe400000000f9 */
[----:B------:R-:W-:Y:S02]  /*49980*/  PRMT R147, R147, 0x5410, R0 ;  /* 0x0000541093937816 */ /* 0x000fe40000000000 */
[----:B------:R-:W-:Y:S01]  /*49990*/  PRMT R0, R148, 0x5410, R144 ;  /* 0x0000541094007816 */ /* 0x000fe20000000090 */
[----:B------:R-:W-:Y:S02]  /*499a0*/  IMAD.MOV.U32 R237, RZ, RZ, R187 ;  /* 0x000000ffffed7224 */ /* 0x000fe400078e00bb */
[----:B------:R-:W-:Y:S01]  /*499b0*/  STL [R1+0xf54], R147 ;  /* 0x000f549301007387 */ /* 0x000fe20000100800 */
[----:B------:R-:W-:-:S03]  /*499c0*/  IMAD.MOV.U32 R187, RZ, RZ, R165 ;  /* 0x000000ffffbb7224 */ /* 0x000fc600078e00a5 */
[----:B------:R0:W-:Y:S04]  /*499d0*/  STL [R1+0xf4c], R0 ;  /* 0x000f4c0001007387 */ /* 0x0001e80000100800 */
[----:B------:R-:W4:Y:S01]  /*499e0*/  LDL.LU R165, [R1+0x360] ;  /* 0x0003600001a57983 */ /* 0x000f220000300800 */
[----:B------:R-:W-:-:S03]  /*499f0*/  IMAD.MOV.U32 R174, RZ, RZ, R163 ;  /* 0x000000ffffae7224 */ /* 0x000fc600078e00a3 */
[----:B------:R-:W4:Y:S01]  /*49a00*/  LDL.LU R163, [R1+0x35c] ;  /* 0x00035c0001a37983 */ /* 0x000f220000300800 */
[----:B------:R-:W-:Y:S02]  /*49a10*/  LOP3.LUT R246, R246, 0xffff, RZ, 0xc0, !PT ;  /* 0x0000fffff6f67812 */ /* 0x000fe400078ec0ff */
[----:B------:R-:W-:Y:S02]  /*49a20*/  LOP3.LUT R178, R178, 0xffff, RZ, 0xc0, !PT ;  /* 0x0000ffffb2b27812 */ /* 0x000fe400078ec0ff */
[----:B------:R-:W-:Y:S02]  /*49a30*/  PRMT R149, R142, 0x3340, R246 ;  /* 0x000033408e957816 */ /* 0x000fe400000000f6 */
[----:B------:R-:W-:Y:S02]  /*49a40*/  PRMT R145, R178, 0x3340, R1 ;  /* 0x00003340b2917816 */ /* 0x000fe40000000001 */
[----:B------:R-:W-:Y:S02]  /*49a50*/  LOP3.LUT R242, R242, 0xffff, RZ, 0xc0, !PT ;  /* 0x0000fffff2f27812 */ /* 0x000fe400078ec0ff */
[----:B------:R-:W-:-:S02]  /*49a60*/  LOP3.LUT R236, R182, 0xffff, RZ, 0xc0, !PT ;  /* 0x0000ffffb6ec7812 */ /* 0x000fc400078ec0ff */
[----:B0-----:R-:W-:Y:S02]  /*49a70*/  PRMT R0, R149, 0x5410, R145 ;  /* 0x0000541095007816 */ /* 0x001fe40000000091 */
[----:B------:R-:W-:-:S03]  /*49a80*/  PRMT R146, R236, 0x3340, R1 ;  /* 0x00003340ec927816 */ /* 0x000fc60000000001 */
[----:B------:R0:W-:Y:S01]  /*49a90*/  STL [R1+0xf5c], R0 ;  /* 0x000f5c0001007387 */ /* 0x0001e20000100800 */
[----:B------:R-:W-:Y:S02]  /*49aa0*/  LOP3.LUT R238, R238, 0xffff, RZ, 0xc0, !PT ;  /* 0x0000ffffeeee7812 */ /* 0x000fe400078ec0ff */
[----:B------:R-:W-:Y:S02]  /*49ab0*/  LOP3.LUT R186, R186, 0xffff, RZ, 0xc0, !PT ;  /* 0x0000ffffbaba7812 */ /* 0x000fe400078ec0ff */
[----:B------:R-:W-:Y:S01]  /*49ac0*/  LOP3.LUT R230, R230, 0xffff, RZ, 0xc0, !PT ;  /* 0x0000ffffe6e67812 */ /* 0x000fe200078ec0ff */
[----:B------:R-:W-:Y:S01]  /*49ad0*/  IMAD.MOV.U32 R182, RZ, RZ, R151 ;  /* 0x000000ffffb67224 */ /* 0x000fe200078e0097 */
[----:B------:R-:W-:Y:S02]  /*49ae0*/  LOP3.LUT R226, R226, 0xffff, RZ, 0xc0, !PT ;  /* 0x0000ffffe2e27812 */ /* 0x000fe400078ec0ff */
[----:B------:R-:W-:Y:S02]  /*49af0*/  LOP3.LUT R194, R194, 0xffff, RZ, 0xc0, !PT ;  /* 0x0000ffffc2c27812 */ /* 0x000fe400078ec0ff */
[----:B------:R-:W-:-:S02]  /*49b00*/  LOP3.LUT R222, R222, 0xffff, RZ, 0xc0, !PT ;  /* 0x0000ffffdede7812 */ /* 0x000fc400078ec0ff */
[--C-:B------:R-:W-:Y:S02]  /*49b10*/  PRMT R147, R186, 0x3340, R1.reuse ;  /* 0x00003340ba937816 */ /* 0x100fe40000000001 */
[----:B------:R-:W-:Y:S02]  /*49b20*/  PRMT R149, R194, 0x3340, R1 ;  /* 0x00003340c2957816 */ /* 0x000fe40000000001 */
[----:B--2---:R-:W-:-:S04]  /*49b30*/  LOP3.LUT R143, R213, 0xffff, RZ, 0xc0, !PT ;  /* 0x0000ffffd58f7812 */ /* 0x004fc800078ec0ff */
[----:B------:R-:W-:-:S04]  /*49b40*/  PRMT R150, R143, 0x3340, R242 ;  /* 0x000033408f967816 */ /* 0x000fc800000000f2 */
[----:B0-----:R-:W-:Y:S02]  /*49b50*/  PRMT R0, R150, 0x5410, R146 ;  /* 0x0000541096007816 */ /* 0x001fe40000000092 */
[----:B------:R-:W-:-:S03]  /*49b60*/  LOP3.LUT R213, R190, 0xffff, RZ, 0xc0, !PT ;  /* 0x0000ffffbed57812 */ /* 0x000fc600078ec0ff */
[----:B------:R4:W-:Y:S01]  /*49b70*/  STL [R1+0xf78], R0 ;  /* 0x000f780001007387 */ /* 0x0009e20000100800 */
[--C-:B------:R-:W-:Y:S02]  /*49b80*/  PRMT R148, R213, 0x3340, R1.reuse ;  /* 0x00003340d5947816 */ /* 0x100fe40000000001 */
[----:B---3--:R-:W-:Y:S02]  /*49b90*/  LOP3.LUT R144, R211, 0xffff, RZ, 0xc0, !PT ;  /* 0x0000ffffd3907812 */ /* 0x008fe400078ec0ff */
[----:B------:R-:W-:Y:S02]  /*49ba0*/  LOP3.LUT R211, R198, 0xffff, RZ, 0xc0, !PT ;  /* 0x0000ffffc6d37812 */ /* 0x000fe400078ec0ff */
[----:B------:R-:W-:Y:S02]  /*49bb0*/  LOP3.LUT R145, R157, 0xffff, RZ, 0xc0, !PT ;  /* 0x0000ffff9d917812 */ /* 0x000fe400078ec0ff */
[----:B------:R-:W-:Y:S02]  /*49bc0*/  PRMT R151, R144, 0x3340, R238 ;  /* 0x0000334090977816 */ /* 0x000fe400000000ee */
[----:B------:R-:W-:-:S02]  /*49bd0*/  PRMT R150, R211, 0x3340, R1 ;  /* 0x00003340d3967816 */ /* 0x000fc40000000001 */
[----:B------:R-:W-:-:S05]  /*49be0*/  PRMT R151, R151, 0x5410, R147 ;  /* 0x0000541097977816 */ /* 0x000fca0000000093 */
[----:B------:R-:W-:Y:S01]  /*49bf0*/  STL [R1+0xf70], R151 ;  /* 0x000f709701007387 */ /* 0x000fe20000100800 */
[----:B----4-:R-:W-:-:S04]  /*49c00*/  LOP3.LUT R0, R155, 0xffff, RZ, 0xc0, !PT ;  /* 0x0000ffff9b007812 */ /* 0x010fc800078ec0ff */
[----:B------:R-:W-:-:S04]  /*49c10*/  PRMT R155, R0, 0x3340, R226 ;  /* 0x00003340009b7816 */ /* 0x000fc800000000e2 */
[----:B------:R-:W-:Y:S02]  /*49c20*/  PRMT R147, R155, 0x5410, R149 ;  /* 0x000054109b937816 */ /* 0x000fe40000000095 */
[----:B------:R-:W-:Y:S02]  /*49c30*/  LOP3.LUT R146, R153, 0xffff, RZ, 0xc0, !PT ;  /* 0x0000ffff99927812 */ /* 0x000fe400078ec0ff */
[----:B------:R-:W-:Y:S02]  /*49c40*/  PRMT R153, R145, 0x3340, R230 ;  /* 0x0000334091997816 */ /* 0x000fe400000000e6 */
[----:B------:R-:W-:Y:S02]  /*49c50*/  PRMT R157, R146, 0x3340, R222 ;  /* 0x00003340929d7816 */ /* 0x000fe400000000de */
[----:B------:R-:W-:Y:S02]  /*49c60*/  PRMT R148, R153, 0x5410, R148 ;  /* 0x0000541099947816 */ /* 0x000fe40000000094 */
[----:B------:R-:W-:-:S03]  /*49c70*/  PRMT R149, R157, 0x5410, R150 ;  /* 0x000054109d957816 */ /* 0x000fc60000000096 */
[----:B------:R-:W-:Y:S01]  /*49c80*/  STL [R1+0xf80], R148 ;  /* 0x000f809401007387 */ /* 0x000fe20000100800 */
[----:B------:R-:W-:-:S03]  /*49c90*/  LOP3.LUT R150, R234, 0xffff, RZ, 0xc0, !PT ;  /* 0x0000ffffea967812 */ /* 0x000fc600078ec0ff */
[----:B------:R-:W-:Y:S04]  /*49ca0*/  STL [R1+0xf94], R147 ;  /* 0x000f949301007387 */ /* 0x000fe80000100800 */
[----:B------:R0:W-:Y:S04]  /*49cb0*/  STL [R1+0xfa0], R149 ;  /* 0x000fa09501007387 */ /* 0x0001e80000100800 */
[----:B------:R-:W2:Y:S01]  /*49cc0*/  LDL.LU R234, [R1+0x22ac] ;  /* 0x0022ac0001ea7983 */ /* 0x000ea20000300800 */
[----:B0-----:R-:W-:-:S03]  /*49cd0*/  LOP3.LUT R149, R4, 0xffff, RZ, 0xc0, !PT ;  /* 0x0000ffff04957812 */ /* 0x001fc600078ec0ff */
[----:B------:R-:W3:Y:S01]  /*49ce0*/  LDL.LU R4, [R1+0x22a8] ;  /* 0x0022a80001047983 */ /* 0x000ee20000300800 */
[----:B------:R-:W-:Y:S02]  /*49cf0*/  SHF.R.U32.HI R37, RZ, 0x8, R37 ;  /* 0x00000008ff257819 */ /* 0x000fe40000011625 */
[----:B------:R-:W-:Y:S02]  /*49d00*/  SHF.R.U32.HI R41, RZ, 0x8, R41 ;  /* 0x00000008ff297819 */ /* 0x000fe40000011629 */
[----:B------:R-:W-:Y:S02]  /*49d10*/  LOP3.LUT R37, R37, 0xffff, RZ, 0xc0, !PT ;  /* 0x0000ffff25257812 */ /* 0x000fe400078ec0ff */
[----:B------:R-:W-:Y:S02]  /*49d20*/  LOP3.LUT R41, R41, 0xffff, RZ, 0xc0, !PT ;  /* 0x0000ffff29297812 */ /* 0x000fe400078ec0ff */
[----:B------:R-:W-:Y:S02]  /*49d30*/  SHF.R.U32.HI R52, RZ, 0x8, R52 ;  /* 0x00000008ff347819 */ /* 0x000fe40000011634 */
[----:B------:R-:W-:-:S02]  /*49d40*/  SHF.R.U32.HI R50, RZ, 0x8, R50 ;  /* 0x00000008ff327819 */ /* 0x000fc40000011632 */
[----:B------:R-:W-:Y:S02]  /*49d50*/  SHF.R.U32.HI R54, RZ, 0x8, R54 ;  /* 0x00000008ff367819 */ /* 0x000fe40000011636 */
[----:B------:R-:W-:Y:S02]  /*49d60*/  SHF.R.U32.HI R57, RZ, 0x8, R57 ;  /* 0x00000008ff397819 */ /* 0x000fe40000011639 */
[----:B------:R-:W-:Y:S02]  /*49d70*/  SHF.R.U32.HI R61, RZ, 0x8, R61 ;  /* 0x00000008ff3d7819 */ /* 0x000fe4000001163d */
[----:B------:R-:W-:Y:S02]  /*49d80*/  PRMT R37, R37, 0x3340, R41 ;  /* 0x0000334025257816 */ /* 0x000fe40000000029 */
[----:B------:R-:W-:Y:S02]  /*49d90*/  LOP3.LUT R41, R52, 0xffff, RZ, 0xc0, !PT ;  /* 0x0000ffff34297812 */ /* 0x000fe400078ec0ff */
[----:B------:R-:W-:-:S02]  /*49da0*/  LOP3.LUT R52, R50, 0xffff, RZ, 0xc0, !PT ;  /* 0x0000ffff32347812 */ /* 0x000fc400078ec0ff */
[----:B------:R-:W-:Y:S02]  /*49db0*/  LOP3.LUT R54, R54, 0xffff, RZ, 0xc0, !PT ;  /* 0x0000ffff36367812 */ /* 0x000fe400078ec0ff */
[----:B------:R-:W-:Y:S02]  /*49dc0*/  LOP3.LUT R57, R57, 0xffff, RZ, 0xc0, !PT ;  /* 0x0000ffff39397812 */ /* 0x000fe400078ec0ff */
[----:B------:R-:W-:Y:S02]  /*49dd0*/  LOP3.LUT R61, R61, 0xffff, RZ, 0xc0, !PT ;  /* 0x0000ffff3d3d7812 */ /* 0x000fe400078ec0ff */
[----:B------:R-:W-:Y:S02]  /*49de0*/  SHF.R.U32.HI R56, RZ, 0x8, R56 ;  /* 0x00000008ff387819 */ /* 0x000fe40000011638 */
[----:B------:R-:W-:Y:S02]  /*49df0*/  SHF.R.U32.HI R60, RZ, 0x8, R60 ;  /* 0x00000008ff3c7819 */ /* 0x000fe4000001163c */
[----:B------:R-:W-:-:S02]  /*49e00*/  PRMT R52, R52, 0x3340, R54 ;  /* 0x0000334034347816 */ /* 0x000fc40000000036 */
[----:B------:R-:W-:Y:S01]  /*49e10*/  PRMT R54, R57, 0x3340, R61 ;  /* 0x0000334039367816 */ /* 0x000fe2000000003d */
[----:B------:R-:W-:Y:S01]  /*49e20*/  IMAD.SHL.U32 R61, R167, 0x8, RZ ;  /* 0x00000008a73d7824 */ /* 0x000fe200078e00ff */
[----:B------:R-:W-:Y:S02]  /*49e30*/  LOP3.LUT R56, R56, 0xffff, RZ, 0xc0, !PT ;  /* 0x0000ffff38387812 */ /* 0x000fe400078ec0ff */
[----:B------:R-:W-:Y:S02]  /*49e40*/  LOP3.LUT R60, R60, 0xffff, RZ, 0xc0, !PT ;  /* 0x0000ffff3c3c7812 */ /* 0x000fe400078ec0ff */
[----:B------:R-:W-:Y:S02]  /*49e50*/  SHF.R.U32.HI R0, RZ, 0x8, R0 ;  /* 0x00000008ff007819 */ /* 0x000fe40000011600 */
[----:B------:R-:W-:Y:S02]  /*49e60*/  SHF.R.U32.HI R226, RZ, 0x8, R226 ;  /* 0x00000008ffe27819 */ /* 0x000fe400000116e2 */
[----:B------:R-:W-:-:S02]  /*49e70*/  PRMT R56, R56, 0x3340, R60 ;  /* 0x0000334038387816 */ /* 0x000fc4000000003c */
[----:B------:R-:W-:Y:S02]  /*49e80*/  LOP3.LUT R0, R0, 0xffff, RZ, 0xc0, !PT ;  /* 0x0000ffff00007812 */ /* 0x000fe400078ec0ff */
[----:B------:R-:W-:Y:S02]  /*49e90*/  LOP3.LUT R60, R226, 0xffff, RZ, 0xc0, !PT ;  /* 0x0000ffffe23c7812 */ /* 0x000fe400078ec0ff */
[----:B------:R-:W-:Y:S02]  /*49ea0*/  LOP3.LUT R61, R61, 0x300, RZ, 0xc0, !PT ;  /* 0x000003003d3d7812 */ /* 0x000fe400078ec0ff */
[----:B------:R-:W-:Y:S02]  /*49eb0*/  LOP3.LUT R147, R165, 0xffff, RZ, 0xc0, !PT ;  /* 0x0000ffffa5937812 */ /* 0x000fe400078ec0ff */
[----:B------:R-:W-:Y:S02]  /*49ec0*/  LOP3.LUT R218, R218, 0xffff, RZ, 0xc0, !PT ;  /* 0x0000ffffdada7812 */ /* 0x000fe400078ec0ff */
[----:B------:R-:W-:-:S02]  /*49ed0*/  LOP3.LUT R202, R202, 0xffff, RZ, 0xc0, !PT ;  /* 0x0000ffffcaca7812 */ /* 0x000fc400078ec0ff */
[----:B------:R-:W-:Y:S02]  /*49ee0*/  SHF.R.U32.HI R75, RZ, 0x8, R75 ;  /* 0x00000008ff4b7819 */ /* 0x000fe4000001164b */
[----:B------:R-:W-:Y:S02]  /*49ef0*/  SHF.R.U32.HI R80, RZ, 0x8, R80 ;  /* 0x00000008ff507819 */ /* 0x000fe40000011650 */
[----:B------:R-:W-:Y:S01]  /*49f00*/  LOP3.LUT R190, R214, 0xffff, RZ, 0xc0, !PT ;  /* 0x0000ffffd6be7812 */ /* 0x000fe200078ec0ff */
[----:B------:R-:W-:Y:S01]  /*49f10*/  IMAD.MOV.U32 R214, RZ, RZ, R159 ;  /* 0x000000ffffd67224 */ /* 0x000fe200078e009f */
[----:B------:R-:W-:Y:S01]  /*49f20*/  PRMT R60, R0, 0x3340, R60 ;  /* 0x00003340003c7816 */ /* 0x000fe2000000003c */
[----:B------:R-:W-:Y:S01]  /*49f30*/  IMAD.IADD R0, R35, 0x1, R61 ;  /* 0x0000000123007824 */ /* 0x000fe200078e023d */
[----:B------:R-:W-:Y:S02]  /*49f40*/  PRMT R151, R202, 0x3340, R1 ;  /* 0x00003340ca977816 */ /* 0x000fe40000000001 */
[----:B------:R-:W-:-:S02]  /*49f50*/  PRMT R159, R147, 0x3340, R218 ;  /* 0x00003340939f7816 */ /* 0x000fc400000000da */
[----:B------:R-:W-:Y:S02]  /*49f60*/  SHF.R.U32.HI R77, RZ, 0x8, R77 ;  /* 0x00000008ff4d7819 */ /* 0x000fe4000001164d */
[----:B------:R-:W-:Y:S02]  /*49f70*/  SHF.R.U32.HI R81, RZ, 0x8, R81 ;  /* 0x00000008ff517819 */ /* 0x000fe40000011651 */
[----:B------:R-:W-:Y:S02]  /*49f80*/  SHF.R.U32.HI R44, RZ, 0x8, R44 ;  /* 0x00000008ff2c7819 */ /* 0x000fe4000001162c */
[----:B------:R-:W-:Y:S02]  /*49f90*/  SHF.R.U32.HI R48, RZ, 0x8, R48 ;  /* 0x00000008ff307819 */ /* 0x000fe40000011630 */
[----:B------:R-:W-:Y:S02]  /*49fa0*/  LOP3.LUT R61, R75, 0xffff, RZ, 0xc0, !PT ;  /* 0x0000ffff4b3d7812 */ /* 0x000fe400078ec0ff */
[----:B------:R-:W-:-:S02]  /*49fb0*/  LOP3.LUT R80, R80, 0xffff, RZ, 0xc0, !PT ;  /* 0x0000ffff50507812 */ /* 0x000fc400078ec0ff */
[----:B------:R-:W-:Y:S02]  /*49fc0*/  LOP3.LUT R14, R14, 0xffff, RZ, 0xc0, !PT ;  /* 0x0000ffff0e0e7812 */ /* 0x000fe400078ec0ff */
[----:B------:R-:W-:Y:S02]  /*49fd0*/  SHF.R.U32.HI R63, RZ, 0x8, R63 ;  /* 0x00000008ff3f7819 */ /* 0x000fe4000001163f */
[----:B------:R-:W-:Y:S02]  /*49fe0*/  SHF.R.U32.HI R67, RZ, 0x8, R67 ;  /* 0x00000008ff437819 */ /* 0x000fe40000011643 */
[----:B------:R-:W-:Y:S02]  /*49ff0*/  LOP3.LUT R148, R163, 0xffff, RZ, 0xc0, !PT ;  /* 0x0000ffffa3947812 */ /* 0x000fe400078ec0ff */
[----:B------:R-:W-:Y:S02]  /*4a000*/  LOP3.LUT R22, R22, 0xffff, RZ, 0xc0, !PT ;  /* 0x0000ffff16167812 */ /* 0x000fe400078ec0ff */
[----:B------:R-:W-:-:S02]  /*4a010*/  LOP3.LUT R198, R206, 0xffff, RZ, 0xc0, !PT ;  /* 0x0000ffffcec67812 */ /* 0x000fc400078ec0ff */
[----:B------:R-:W-:Y:S02]  /*4a020*/  PRMT R151, R159, 0x5410, R151 ;  /* 0x000054109f977816 */ /* 0x000fe40000000097 */
[----:B------:R-:W-:Y:S02]  /*4a030*/  LOP3.LUT R77, R77, 0xffff, RZ, 0xc0, !PT ;  /* 0x0000ffff4d4d7812 */ /* 0x000fe400078ec0ff */
[----:B------:R-:W-:Y:S02]  /*4a040*/  LOP3.LUT R81, R81, 0xffff, RZ, 0xc0, !PT ;  /* 0x0000ffff51517812 */ /* 0x000fe400078ec0ff */
[----:B------:R-:W-:Y:S02]  /*4a050*/  SHF.R.U32.HI R8, RZ, 0x8, R8 ;  /* 0x00000008ff087819 */ /* 0x000fe40000011608 */
[----:B------:R-:W-:Y:S02]  /*4a060*/  SHF.R.U32.HI R86, RZ, 0x8, R86 ;  /* 0x00000008ff567819 */ /* 0x000fe40000011656 */
[----:B------:R-:W-:-:S02]  /*4a070*/  LOP3.LUT R18, R18, 0xffff, RZ, 0xc0, !PT ;  /* 0x0000ffff12127812 */ /* 0x000fc400078ec0ff */
[----:B------:R-:W-:Y:S02]  /*4a080*/  LOP3.LUT R210, R210, 0xffff, RZ, 0xc0, !PT ;  /* 0x0000ffffd2d27812 */ /* 0x000fe400078ec0ff */
[----:B------:R-:W-:Y:S02]  /*4a090*/  LOP3.LUT R44, R44, 0xffff, RZ, 0xc0, !PT ;  /* 0x0000ffff2c2c7812 */ /* 0x000fe400078ec0ff */
[----:B------:R-:W-:Y:S02]  /*4a0a0*/  LOP3.LUT R48, R48, 0xffff, RZ, 0xc0, !PT ;  /* 0x0000ffff30307812 */ /* 0x000fe400078ec0ff */
[----:B------:R-:W-:Y:S02]  /*4a0b0*/  PRMT R61, R61, 0x3340, R80 ;  /* 0x000033403d3d7816 */ /* 0x000fe40000000050 */
[----:B------:R-:W-:Y:S02]  /*4a0c0*/  SHF.R.U32.HI R12, RZ, 0x8, R12 ;  /* 0x00000008ff0c7819 */ /* 0x000fe4000001160c */
[----:B------:R-:W-:-:S02]  /*4a0d0*/  SHF.R.U32.HI R10, RZ, 0x8, R10 ;  /* 0x00000008ff0a7819 */ /* 0x000fc4000001160a */
[----:B------:R-:W-:Y:S01]  /*4a0e0*/  SHF.R.U32.HI R117, RZ, 0x8, R117 ;  /* 0x00000008ff757819 */ /* 0x000fe20000011675 */
[----:B------:R-:W-:Y:S01]  /*4a0f0*/  IMAD.MOV.U32 R206, RZ, RZ, R161 ;  /* 0x000000ffffce7224 */ /* 0x000fe200078e00a1 */
[----:B------:R-:W-:Y:S02]  /*4a100*/  PRMT R157, R190, 0x3340, R1 ;  /* 0x00003340be9d7816 */ /* 0x000fe40000000001 */
[----:B------:R-:W-:Y:S02]  /*4a110*/  PRMT R165, R149, 0x3340, R14 ;  /* 0x0000334095a57816 */ /* 0x000fe4000000000e */
[----:B------:R-:W-:Y:S02]  /*4a120*/  SHF.R.U32.HI R49, RZ, 0x8, R49 ;  /* 0x00000008ff317819 */ /* 0x000fe40000011631 */
[----:B------:R-:W-:Y:S02]  /*4a130*/  LOP3.LUT R80, R63, 0xffff, RZ, 0xc0, !PT ;  /* 0x0000ffff3f507812 */ /* 0x000fe400078ec0ff */
[----:B------:R-:W-:-:S02]  /*4a140*/  LOP3.LUT R67, R67, 0xffff, RZ, 0xc0, !PT ;  /* 0x0000ffff43437812 */ /* 0x000fc400078ec0ff */
[----:B------:R-:W-:Y:S02]  /*4a150*/  SHF.R.U32.HI R196, RZ, 0x8, R196 ;  /* 0x00000008ffc47819 */ /* 0x000fe400000116c4 */
[----:B------:R-:W-:Y:S02]  /*4a160*/  SHF.R.U32.HI R64, RZ, 0x8, R64 ;  /* 0x00000008ff407819 */ /* 0x000fe40000011640 */
[----:B------:R-:W-:Y:S01]  /*4a170*/  SHF.R.U32.HI R6, RZ, 0x8, R6 ;  /* 0x00000008ff067819 */ /* 0x000fe20000011606 */
[----:B------:R0:W-:Y:S01]  /*4a180*/  STL [R1+0xf9c], R151 ;  /* 0x000f9c9701007387 */ /* 0x0001e20000100800 */
[----:B------:R-:W-:Y:S02]  /*4a190*/  PRMT R153, R198, 0x3340, R1 ;  /* 0x00003340c6997816 */ /* 0x000fe40000000001 */
[----:B------:R-:W-:Y:S02]  /*4a1a0*/  PRMT R161, R148, 0x3340, R22 ;  /* 0x0000334094a17816 */ /* 0x000fe40000000016 */
[----:B------:R-:W-:-:S02]  /*4a1b0*/  PRMT R77, R77, 0x3340, R81 ;  /* 0x000033404d4d7816 */ /* 0x000fc40000000051 */
[----:B------:R-:W-:Y:S02]  /*4a1c0*/  SHF.R.U32.HI R65, RZ, 0x8, R65 ;  /* 0x00000008ff417819 */ /* 0x000fe40000011641 */
[----:B------:R-:W-:Y:S02]  /*4a1d0*/  LOP3.LUT R8, R8, 0xffff, RZ, 0xc0, !PT ;  /* 0x0000ffff08087812 */ /* 0x000fe400078ec0ff */
[----:B------:R-:W-:Y:S02]  /*4a1e0*/  LOP3.LUT R86, R86, 0xffff, RZ, 0xc0, !PT ;  /* 0x0000ffff56567812 */ /* 0x000fe400078ec0ff */
[----:B------:R-:W-:Y:S02]  /*4a1f0*/  PRMT R155, R210, 0x3340, R1 ;  /* 0x00003340d29b7816 */ /* 0x000fe40000000001 */
[----:B------:R-:W-:Y:S02]  /*4a200*/  PRMT R163, R150, 0x3340, R18 ;  /* 0x0000334096a37816 */ /* 0x000fe40000000012 */
[----:B------:R-:W-:-:S02]  /*4a210*/  PRMT R44, R44, 0x3340, R48 ;  /* 0x000033402c2c7816 */ /* 0x000fc40000000030 */
[----:B------:R-:W-:Y:S02]  /*4a220*/  LOP3.LUT R81, R12, 0xffff, RZ, 0xc0, !PT ;  /* 0x0000ffff0c517812 */ /* 0x000fe400078ec0ff */
[----:B------:R-:W-:Y:S02]  /*4a230*/  LOP3.LUT R10, R10, 0xffff, RZ, 0xc0, !PT ;  /* 0x0000ffff0a0a7812 */ /* 0x000fe400078ec0ff */
[----:B------:R-:W-:Y:S02]  /*4a240*/  SHF.R.U32.HI R85, RZ, 0x8, R85 ;  /* 0x00000008ff557819 */ /* 0x000fe40000011655 */
[----:B------:R-:W-:Y:S02]  /*4a250*/  SHF.R.U32.HI R97, RZ, 0x8, R97 ;  /* 0x00000008ff617819 */ /* 0x000fe40000011661 */
[----:B------:R-:W-:Y:S02]  /*4a260*/  LOP3.LUT R117, R117, 0xffff, RZ, 0xc0, !PT ;  /* 0x0000ffff75757812 */ /* 0x000fe400078ec0ff */
[----:B------:R-:W-:-:S02]  /*4a270*/  SHF.R.U32.HI R101, RZ, 0x8, R101 ;  /* 0x00000008ff657819 */ /* 0x000fc40000011665 */
[----:B------:R-:W-:Y:S02]  /*4a280*/  SHF.R.U32.HI R105, RZ, 0x8, R105 ;  /* 0x00000008ff697819 */ /* 0x000fe40000011669 */
[----:B0-----:R-:W-:Y:S02]  /*4a290*/  PRMT R151, R165, 0x5410, R157 ;  /* 0x00005410a5977816 */ /* 0x001fe4000000009d */
[----:B------:R-:W-:Y:S02]  /*4a2a0*/  LOP3.LUT R48, R49, 0xffff, RZ, 0xc0, !PT ;  /* 0x0000ffff31307812 */ /* 0x000fe400078ec0ff */
[----:B------:R-:W-:Y:S02]  /*4a2b0*/  PRMT R12, R80, 0x3340, R67 ;  /* 0x00003340500c7816 */ /* 0x000fe40000000043 */
[----:B------:R-:W-:Y:S02]  /*4a2c0*/  SHF.R.U32.HI R119, RZ, 0x8, R119 ;  /* 0x00000008ff777819 */ /* 0x000fe40000011677 */
[----:B------:R-:W-:-:S02]  /*4a2d0*/  SHF.R.U32.HI R124, RZ, 0x8, R124 ;  /* 0x00000008ff7c7819 */ /* 0x000fc4000001167c */
[----:B------:R-:W-:Y:S01]  /*4a2e0*/  LOP3.LUT R49, R196, 0xffff, RZ, 0xc0, !PT ;  /* 0x0000ffffc4317812 */ /* 0x000fe200078ec0ff */
[----:B------:R-:W-:Y:S01]  /*4a2f0*/  IMAD.MOV.U32 R196, RZ, RZ, R175 ;  /* 0x000000ffffc47224 */ /* 0x000fe200078e00af */
[----:B------:R-:W-:Y:S02]  /*4a300*/  LOP3.LUT R67, R64, 0xffff, RZ, 0xc0, !PT ;  /* 0x0000ffff40437812 */ /* 0x000fe400078ec0ff */
[----:B------:R-:W-:Y:S02]  /*4a310*/  LOP3.LUT R165, R6, 0xffff, RZ, 0xc0, !PT ;  /* 0x0000ffff06a57812 */ /* 0x000fe400078ec0ff */
[----:B------:R-:W-:Y:S02]  /*4a320*/  PRMT R159, R161, 0x5410, R153 ;  /* 0x00005410a19f7816 */ /* 0x000fe40000000099 */
[----:B------:R-:W-:Y:S02]  /*4a330*/  LOP3.LUT R64, R65, 0xffff, RZ, 0xc0, !PT ;  /* 0x0000ffff41407812 */ /* 0x000fe400078ec0ff */
[----:B------:R-:W-:-:S02]  /*4a340*/  PRMT R6, R8, 0x3340, R86 ;  /* 0x0000334008067816 */ /* 0x000fc40000000056 */
[----:B------:R-:W-:Y:S02]  /*4a350*/  SHF.R.U32.HI R3, RZ, 0x8, R3 ;  /* 0x00000008ff037819 */ /* 0x000fe40000011603 */
[----:B------:R-:W-:Y:S02]  /*4a360*/  PRMT R153, R163, 0x5410, R155 ;  /* 0x00005410a3997816 */ /* 0x000fe4000000009b */
[----:B------:R-:W-:Y:S02]  /*4a370*/  SHF.R.U32.HI R78, RZ, 0x8, R78 ;  /* 0x00000008ff4e7819 */ /* 0x000fe4000001164e */
[----:B------:R-:W-:Y:S02]  /*4a380*/  SHF.R.U32.HI R232, RZ, 0x8, R232 ;  /* 0x00000008ffe87819 */ /* 0x000fe400000116e8 */
[----:B------:R-:W-:Y:S02]  /*4a390*/  PRMT R65, R10, 0x3340, R1 ;  /* 0x000033400a417816 */ /* 0x000fe40000000001 */
[----:B------:R-:W-:-:S02]  /*4a3a0*/  LOP3.LUT R85, R85, 0xffff, RZ, 0xc0, !PT ;  /* 0x0000ffff55557812 */ /* 0x000fc400078ec0ff */
[----:B------:R-:W-:Y:S02]  /*4a3b0*/  LOP3.LUT R97, R97, 0xffff, RZ, 0xc0, !PT ;  /* 0x0000ffff61617812 */ /* 0x000fe400078ec0ff */
[----:B------:R-:W-:Y:S02]  /*4a3c0*/  PRMT R175, R117, 0x3340, R1 ;  /* 0x0000334075af7816 */ /* 0x000fe40000000001 */
[----:B------:R-:W-:Y:S02]  /*4a3d0*/  LOP3.LUT R101, R101, 0xffff, RZ, 0xc0, !PT ;  /* 0x0000ffff65657812 */ /* 0x000fe400078ec0ff */
[----:B------:R-:W-:Y:S02]  /*4a3e0*/  LOP3.LUT R8, R105, 0xffff, RZ, 0xc0, !PT ;  /* 0x0000ffff69087812 */ /* 0x000fe400078ec0ff */
[----:B------:R-:W-:Y:S02]  /*4a3f0*/  SHF.R.U32.HI R110, RZ, 0x8, R110 ;  /* 0x00000008ff6e7819 */ /* 0x000fe4000001166e */
[----:B------:R-:W-:-:S02]  /*4a400*/  SHF.R.U32.HI R114, RZ, 0x8, R114 ;  /* 0x00000008ff727819 */ /* 0x000fc40000011672 */
[----:B------:R-:W-:Y:S02]  /*4a410*/  SHF.R.U32.HI R163, RZ, 0x8, R103 ;  /* 0x00000008ffa37819 */ /* 0x000fe40000011667 */
[----:B------:R-:W-:Y:S02]  /*4a420*/  SHF.R.U32.HI R10, RZ, 0x8, R107 ;  /* 0x00000008ff0a7819 */ /* 0x000fe4000001166b */
[----:B------:R-:W-:Y:S02]  /*4a430*/  SHF.R.U32.HI R180, RZ, 0x8, R180 ;  /* 0x00000008ffb47819 */ /* 0x000fe400000116b4 */
[----:B------:R-:W-:Y:S02]  /*4a440*/  LOP3.LUT R117, R119, 0xffff, RZ, 0xc0, !PT ;  /* 0x0000ffff77757812 */ /* 0x000fe400078ec0ff */
[----:B------:R-:W-:Y:S02]  /*4a450*/  LOP3.LUT R124, R124, 0xffff, RZ, 0xc0, !PT ;  /* 0x0000ffff7c7c7812 */ /* 0x000fe400078ec0ff */
[----:B------:R-:W-:-:S02]  /*4a460*/  LOP3.LUT R105, R3, 0xffff, RZ, 0xc0, !PT ;  /* 0x0000ffff03697812 */ /* 0x000fc400078ec0ff */
[----:B------:R-:W-:Y:S02]  /*4a470*/  LOP3.LUT R78, R78, 0xffff, RZ, 0xc0, !PT ;  /* 0x0000ffff4e4e7812 */ /* 0x000fe400078ec0ff */
[----:B------:R-:W-:Y:S02]  /*4a480*/  LOP3.LUT R232, R232, 0xffff, RZ, 0xc0, !PT ;  /* 0x0000ffffe8e87812 */ /* 0x000fe400078ec0ff */
[----:B------:R-:W-:Y:S02]  /*4a490*/  PRMT R85, R85, 0x3340, R97 ;  /* 0x0000334055557816 */ /* 0x000fe40000000061 */
[----:B------:R-:W-:Y:S02]  /*4a4a0*/  PRMT R3, R101, 0x3340, R8 ;  /* 0x0000334065037816 */ /* 0x000fe40000000008 */
[----:B------:R-:W-:Y:S02]  /*4a4b0*/  LOP3.LUT R110, R110, 0xffff, RZ, 0xc0, !PT ;  /* 0x0000ffff6e6e7812 */ /* 0x000fe400078ec0ff */
[----:B------:R-:W-:-:S02]  /*4a4c0*/  LOP3.LUT R114, R114, 0xffff, RZ, 0xc0, !PT ;  /* 0x0000ffff72727812 */ /* 0x000fc400078ec0ff */
[----:B------:R-:W-:Y:S02]  /*4a4d0*/  LOP3.LUT R163, R163, 0xffff, RZ, 0xc0, !PT ;  /* 0x0000ffffa3a37812 */ /* 0x000fe400078ec0ff */
[----:B------:R-:W-:Y:S02]  /*4a4e0*/  LOP3.LUT R10, R10, 0xffff, RZ, 0xc0, !PT ;  /* 0x0000ffff0a0a7812 */ /* 0x000fe400078ec0ff */
[----:B------:R-:W-:Y:S02]  /*4a4f0*/  LOP3.LUT R8, R180, 0xffff, RZ, 0xc0, !PT ;  /* 0x0000ffffb4087812 */ /* 0x000fe400078ec0ff */
[----:B------:R-:W-:Y:S02]  /*4a500*/  PRMT R117, R117, 0x3340, R124 ;  /* 0x0000334075757816 */ /* 0x000fe4000000007c */
[----:B------:R-:W-:Y:S02]  /*4a510*/  SHF.R.U32.HI R97, RZ, 0x8, R15 ;  /* 0x00000008ff617819 */ /* 0x000fe4000001160f */
[----:B------:R-:W-:-:S02]  /*4a520*/  LOP3.LUT R15, R88, 0xffff, RZ, 0xc0, !PT ;  /* 0x0000ffff580f7812 */ /* 0x000fc400078ec0ff */
[----:B------:R-:W-:Y:S02]  /*4a530*/  LOP3.LUT R90, R90, 0xffff, RZ, 0xc0, !PT ;  /* 0x0000ffff5a5a7812 */ /* 0x000fe400078ec0ff */
[----:B------:R-:W-:Y:S02]  /*4a540*/  LOP3.LUT R119, R24, 0xffff, RZ, 0xc0, !PT ;  /* 0x0000ffff18777812 */ /* 0x000fe400078ec0ff */
[----:B------:R-:W-:Y:S02]  /*4a550*/  LOP3.LUT R124, R26, 0xffff, RZ, 0xc0, !PT ;  /* 0x0000ffff1a7c7812 */ /* 0x000fe400078ec0ff */
[----:B------:R-:W-:Y:S02]  /*4a560*/  PRMT R63, R78, 0x3340, R232 ;  /* 0x000033404e3f7816 */ /* 0x000fe400000000e8 */
[----:B------:R-:W-:Y:S02]  /*4a570*/  PRMT R180, R110, 0x3340, R114 ;  /* 0x000033406eb47816 */ /* 0x000fe40000000072 */
[----:B------:R-:W-:-:S02]  /*4a580*/  PRMT R163, R163, 0x3340, R10 ;  /* 0x00003340a3a37816 */ /* 0x000fc4000000000a */
[----:B------:R-:W-:Y:S02]  /*4a590*/  PRMT R114, R8, 0x3340, R1 ;  /* 0x0000334008727816 */ /* 0x000fe40000000001 */
[----:B------:R-:W-:Y:S02]  /*4a5a0*/  SHF.R.U32.HI R88, RZ, 0x8, R9 ;  /* 0x00000008ff587819 */ /* 0x000fe40000011609 */
[----:B------:R-:W-:Y:S02]  /*4a5b0*/  SHF.R.U32.HI R78, RZ, 0x8, R11 ;  /* 0x00000008ff4e7819 */ /* 0x000fe4000001160b */
[----:B------:R-:W-:Y:S02]  /*4a5c0*/  PRMT R8, R73, 0x4210, R15 ;  /* 0x0000421049087816 */ /* 0x000fe4000000000f */
[----:B------:R-:W-:Y:S02]  /*4a5d0*/  PRMT R9, R70, 0x4210, R90 ;  /* 0x0000421046097816 */ /* 0x000fe4000000005a */
[----:B------:R-:W-:-:S02]  /*4a5e0*/  SHF.R.U32.HI R69, RZ, 0x8, R69 ;  /* 0x00000008ff457819 */ /* 0x000fc40000011645 */
[----:B------:R-:W-:Y:S02]  /*4a5f0*/  SHF.R.U32.HI R68, RZ, 0x8, R68 ;  /* 0x00000008ff447819 */ /* 0x000fe40000011644 */
[----:B------:R-:W-:Y:S02]  /*4a600*/  SHF.R.U32.HI R152, RZ, 0x8, R152 ;  /* 0x00000008ff987819 */ /* 0x000fe40000011698 */
[----:B------:R-:W-:Y:S02]  /*4a610*/  SHF.R.U32.HI R74, RZ, 0x8, R74 ;  /* 0x00000008ff4a7819 */ /* 0x000fe4000001164a */
[----:B------:R-:W-:Y:S02]  /*4a620*/  SHF.R.U32.HI R79, RZ, 0x8, R79 ;  /* 0x00000008ff4f7819 */ /* 0x000fe4000001164f */
[----:B------:R-:W-:Y:S01]  /*4a630*/  SHF.R.U32.HI R82, RZ, 0x8, R82 ;  /* 0x00000008ff527819 */ /* 0x000fe20000011652 */
[----:B------:R-:W-:Y:S01]  /*4a640*/  STL [R1+0xfc4], R159 ;  /* 0x000fc49f01007387 */ /* 0x000fe20000100800 */
[----:B------:R-:W-:-:S02]  /*4a650*/  PRMT R10, R71, 0x4210, R119 ;  /* 0x00004210470a7816 */ /* 0x000fc40000000077 */
[----:B------:R-:W-:Y:S02]  /*4a660*/  SHF.R.U32.HI R33, RZ, 0x8, R33 ;  /* 0x00000008ff217819 */ /* 0x000fe40000011621 */
[----:B------:R-:W-:Y:S02]  /*4a670*/  SHF.R.U32.HI R25, RZ, 0x8, R25 ;  /* 0x00000008ff197819 */ /* 0x000fe40000011619 */
[----:B------:R-:W-:Y:S02]  /*4a680*/  SHF.R.U32.HI R29, RZ, 0x8, R29 ;  /* 0x00000008ff1d7819 */ /* 0x000fe4000001161d */
[----:B------:R-:W-:Y:S02]  /*4a690*/  SHF.R.U32.HI R251, RZ, 0x8, R251 ;  /* 0x00000008fffb7819 */ /* 0x000fe400000116fb */
[----:B------:R-:W-:Y:S02]  /*4a6a0*/  SHF.R.U32.HI R27, RZ, 0x8, R27 ;  /* 0x00000008ff1b7819 */ /* 0x000fe4000001161b */
[----:B------:R-:W-:-:S02]  /*4a6b0*/  SHF.R.U32.HI R31, RZ, 0x8, R31 ;  /* 0x00000008ff1f7819 */ /* 0x000fc4000001161f */
        /* <DEDUP_REMOVED lines=37> */
[----:B------:R-:W-:Y:S02]  /*4a910*/  LOP3.LUT R92, R92, 0xffff, RZ, 0xc0, !PT ;  /* 0x0000ffff5c5c7812 */ /* 0x000fe400078ec0ff */
[----:B------:R-:W-:Y:S02]  /*4a920*/  LOP3.LUT R94, R94, 0xffff, RZ, 0xc0, !PT ;  /* 0x0000ffff5e5e7812 */ /* 0x000fe400078ec0ff */
        /* <DEDUP_REMOVED lines=24> */
[----:B------:R-:W-:Y:S01]  /*4aab0*/  SHF.R.U32.HI R7, RZ, 0x8, R7 ;  /* 0x00000008ff077819 */ /* 0x000fe20000011607 */
[----:B------:R-:W-:Y:S01]  /*4aac0*/  BAR.SYNC.DEFER_BLOCKING 0x0 ;  /* 0x0000000000007b1d */ /* 0x000fe20000010000 */
[----:B------:R-:W-:Y:S02]  /*4aad0*/  PRMT R11, R72, 0x4210, R124 ;  /* 0x00004210480b7816 */ /* 0x000fe4000000007c */
[----:B------:R-:W-:-:S02]  /*4aae0*/  LOP3.LUT R69, R69, 0xffff, RZ, 0xc0, !PT ;  /* 0x0000ffff45457812 */ /* 0x000fc400078ec0ff */
[----:B------:R-:W-:Y:S02]  /*4aaf0*/  LOP3.LUT R68, R68, 0xffff, RZ, 0xc0, !PT ;  /* 0x0000ffff44447812 */ /* 0x000fe400078ec0ff */
[----:B------:R-:W-:Y:S02]  /*4ab00*/  LOP3.LUT R96, R96, 0xffff, RZ, 0xc0, !PT ;  /* 0x0000ffff60607812 */ /* 0x000fe400078ec0ff */
[----:B------:R-:W-:Y:S02]  /*4ab10*/  LOP3.LUT R32, R32, 0xffff, RZ, 0xc0, !PT ;  /* 0x0000ffff20207812 */ /* 0x000fe400078ec0ff */
[----:B------:R-:W-:Y:S02]  /*4ab20*/  LOP3.LUT R34, R34, 0xffff, RZ, 0xc0, !PT ;  /* 0x0000ffff22227812 */ /* 0x000fe400078ec0ff */
[----:B------:R-:W-:Y:S02]  /*4ab30*/  SHF.R.U32.HI R148, RZ, 0x8, R148 ;  /* 0x00000008ff947819 */ /* 0x000fe40000011694 */
[----:B------:R-:W-:-:S02]  /*4ab40*/  SHF.R.U32.HI R22, RZ, 0x8, R22 ;  /* 0x00000008ff167819 */ /* 0x000fc40000011616 */
[----:B------:R-:W-:Y:S02]  /*4ab50*/  SHF.R.U32.HI R184, RZ, 0x8, R184 ;  /* 0x00000008ffb87819 */ /* 0x000fe400000116b8 */
[----:B------:R-:W-:Y:S02]  /*4ab60*/  SHF.R.U32.HI R104, RZ, 0x8, R104 ;  /* 0x00000008ff687819 */ /* 0x000fe40000011668 */
[----:B------:R-:W-:Y:S02]  /*4ab70*/  SHF.R.U32.HI R240, RZ, 0x8, R240 ;  /* 0x00000008fff07819 */ /* 0x000fe400000116f0 */
[----:B------:R-:W-:Y:S01]  /*4ab80*/  SHF.R.U32.HI R17, RZ, 0x8, R17 ;  /* 0x00000008ff117819 */ /* 0x000fe20000011611 */
[----:B------:R0:W-:Y:S01]  /*4ab90*/  STSM.16.M88.4 [R0], R8 ;  /* 0x0000000800007844 */ /* 0x0001e20000000200 */
[----:B------:R-:W-:Y:S02]  /*4aba0*/  PRMT R64, R64, 0x3340, R69 ;  /* 0x0000334040407816 */ /* 0x000fe40000000045 */
        /* <DEDUP_REMOVED lines=42> */
[----:B------:R-:W-:Y:S01]  /*4ae50*/  SHF.R.U32.HI R157, RZ, 0x8, R219 ;  /* 0x00000008ff9d7819 */ /* 0x000fe200000116db */
[----:B------:R-:W-:Y:S01]  /*4ae60*/  IMAD.MOV.U32 R226, RZ, RZ, R196 ;  /* 0x000000ffffe27224 */ /* 0x000fe200078e00c4 */
[----:B------:R-:W-:Y:S01]  /*4ae70*/  LOP3.LUT R152, R152, 0xffff, RZ, 0xc0, !PT ;  /* 0x0000ffff98987812 */ /* 0x000fe200078ec0ff */
[----:B------:R-:W1:Y:S01]  /*4ae80*/  LDC R73, c[0x0][0x248] ;  /* 0x00009200ff497b82 */ /* 0x000e620000000800 */
[----:B------:R-:W-:-:S02]  /*4ae90*/  LOP3.LUT R69, R74, 0xffff, RZ, 0xc0, !PT ;  /* 0x0000ffff4a457812 */ /* 0x000fc400078ec0ff */
[----:B------:R-:W-:Y:S02]  /*4aea0*/  LOP3.LUT R79, R79, 0xffff, RZ, 0xc0, !PT ;  /* 0x0000ffff4f4f7812 */ /* 0x000fe400078ec0ff */
[----:B------:R-:W-:Y:S02]  /*4aeb0*/  LOP3.LUT R82, R82, 0xffff, RZ, 0xc0, !PT ;  /* 0x0000ffff52527812 */ /* 0x000fe400078ec0ff */
[----:B------:R-:W-:Y:S01]  /*4aec0*/  PRMT R67, R67, 0x3340, R68 ;  /* 0x0000334043437816 */ /* 0x000fe20000000044 */
[----:B------:R4:W-:Y:S01]  /*4aed0*/  STL [R1+0xfd0], R153 ;  /* 0x000fd09901007387 */ /* 0x0009e20000100800 */
[----:B------:R-:W-:Y:S01]  /*4aee0*/  PRMT R68, R152, 0x3340, R1 ;  /* 0x0000334098447816 */ /* 0x000fe20000000001 */
[----:B0-----:R-:W0:Y:S01]  /*4aef0*/  LDC.64 R8, c[0x0][0x220] ;  /* 0x00008800ff087b82 */ /* 0x001e220000000a00 */
[----:B------:R-:W-:Y:S02]  /*4af00*/  PRMT R69, R69, 0x3340, R79 ;  /* 0x0000334045457816 */ /* 0x000fe4000000004f */
[----:B------:R-:W-:-:S02]  /*4af10*/  PRMT R159, R82, 0x3340, R1 ;  /* 0x00003340529f7816 */ /* 0x000fc40000000001 */
[----:B------:R-:W-:Y:S02]  /*4af20*/  PRMT R26, R67, 0x5410, R68 ;  /* 0x00005410431a7816 */ /* 0x000fe40000000044 */
[----:B------:R-:W-:Y:S01]  /*4af30*/  PRMT R159, R69, 0x5410, R159 ;  /* 0x00005410459f7816 */ /* 0x000fe2000000009f */
[----:B------:R-:W-:Y:S01]  /*4af40*/  BAR.SYNC.DEFER_BLOCKING 0x0 ;  /* 0x0000000000007b1d */ /* 0x000fe20000010000 */
[----:B------:R-:W-:Y:S02]  /*4af50*/  LOP3.LUT R33, R33, 0xffff, RZ, 0xc0, !PT ;  /* 0x0000ffff21217812 */ /* 0x000fe400078ec0ff */
[----:B------:R-:W-:Y:S02]  /*4af60*/  LOP3.LUT R25, R25, 0xffff, RZ, 0xc0, !PT ;  /* 0x0000ffff19197812 */ /* 0x000fe400078ec0ff */
[----:B------:R-:W-:-:S03]  /*4af70*/  LOP3.LUT R29, R29, 0xffff, RZ, 0xc0, !PT ;  /* 0x0000ffff1d1d7812 */ /* 0x000fc600078ec0ff */
[----:B------:R-:W3:Y:S01]  /*4af80*/  LDC.64 R10, c[0x0][0x220] ;  /* 0x00008800ff0a7b82 */ /* 0x000ee20000000a00 */
[----:B------:R-:W-:Y:S02]  /*4af90*/  LOP3.LUT R251, R251, 0xffff, RZ, 0xc0, !PT ;  /* 0x0000fffffbfb7812 */ /* 0x000fe400078ec0ff */
[----:B------:R-:W-:Y:S02]  /*4afa0*/  LOP3.LUT R27, R27, 0xffff, RZ, 0xc0, !PT ;  /* 0x0000ffff1b1b7812 */ /* 0x000fe400078ec0ff */
[----:B------:R-:W-:Y:S02]  /*4afb0*/  LOP3.LUT R31, R31, 0xffff, RZ, 0xc0, !PT ;  /* 0x0000ffff1f1f7812 */ /* 0x000fe400078ec0ff */
[----:B------:R-:W-:Y:S01]  /*4afc0*/  LOP3.LUT R38, R38, 0xffff, RZ, 0xc0, !PT ;  /* 0x0000ffff26267812 */ /* 0x000fe200078ec0ff */
[----:B------:R-:W1:Y:S01]  /*4afd0*/  LDC R72, c[0x0][0x248] ;  /* 0x00009200ff487b82 */ /* 0x000e620000000800 */
[----:B------:R-:W-:Y:S02]  /*4afe0*/  LOP3.LUT R20, R20, 0xffff, RZ, 0xc0, !PT ;  /* 0x0000ffff14147812 */ /* 0x000fe400078ec0ff */
[----:B------:R-:W-:-:S02]  /*4aff0*/  LOP3.LUT R62, R62, 0xffff, RZ, 0xc0, !PT ;  /* 0x0000ffff3e3e7812 */ /* 0x000fc400078ec0ff */
[----:B------:R-:W-:Y:S02]  /*4b000*/  LOP3.LUT R66, R66, 0xffff, RZ, 0xc0, !PT ;  /* 0x0000ffff42427812 */ /* 0x000fe400078ec0ff */
[----:B------:R-:W-:Y:S01]  /*4b010*/  LOP3.LUT R154, R154, 0xffff, RZ, 0xc0, !PT ;  /* 0x0000ffff9a9a7812 */ /* 0x000fe200078ec0ff */
[----:B------:R-:W1:Y:S01]  /*4b020*/  LDC R196, c[0x0][0x248] ;  /* 0x00009200ffc47b82 */ /* 0x000e620000000800 */
[----:B------:R-:W1:Y:S01]  /*4b030*/  LDS.128 R68, [R2] ;  /* 0x0000000002447984 */ /* 0x000e620000000c00 */
[----:B------:R-:W-:Y:S02]  /*4b040*/  LOP3.LUT R176, R176, 0xffff, RZ, 0xc0, !PT ;  /* 0x0000ffffb0b07812 */ /* 0x000fe400078ec0ff */
[----:B------:R-:W-:Y:S02]  /*4b050*/  PRMT R33, R33, 0x3340, R1 ;  /* 0x0000334021217816 */ /* 0x000fe40000000001 */
[----:B------:R-:W-:Y:S02]  /*4b060*/  PRMT R25, R25, 0x3340, R29 ;  /* 0x0000334019197816 */ /* 0x000fe4000000001d */
[----:B------:R-:W-:-:S02]  /*4b070*/  PRMT R251, R251, 0x3340, R1 ;  /* 0x00003340fbfb7816 */ /* 0x000fc40000000001 */
[----:B------:R-:W-:Y:S02]  /*4b080*/  PRMT R27, R27, 0x3340, R31 ;  /* 0x000033401b1b7816 */ /* 0x000fe4000000001f */
[----:B------:R-:W-:Y:S02]  /*4b090*/  PRMT R20, R38, 0x3340, R20 ;  /* 0x0000334026147816 */ /* 0x000fe40000000014 */
[----:B------:R-:W-:Y:S02]  /*4b0a0*/  PRMT R62, R62, 0x3340, R66 ;  /* 0x000033403e3e7816 */ /* 0x000fe40000000042 */
[----:B------:R-:W-:Y:S01]  /*4b0b0*/  LOP3.LUT R38, R233, 0xffff, RZ, 0xc0, !PT ;  /* 0x0000ffffe9267812 */ /* 0x000fe200078ec0ff */
[----:B------:R-:W-:Y:S01]  /*4b0c0*/  IMAD.MOV.U32 R233, RZ, RZ, R187 ;  /* 0x000000ffffe97224 */ /* 0x000fe200078e00bb */
[--C-:B------:R-:W-:Y:S02]  /*4b0d0*/  PRMT R66, R81, 0x3340, R1.reuse ;  /* 0x0000334051427816 */ /* 0x100fe40000000001 */
[----:B------:R-:W-:-:S02]  /*4b0e0*/  PRMT R74, R154, 0x3340, R1 ;  /* 0x000033409a4a7816 */ /* 0x000fc40000000001 */
[----:B------:R-:W-:Y:S02]  /*4b0f0*/  LOP3.LUT R29, R239, 0xffff, RZ, 0xc0, !PT ;  /* 0x0000ffffef1d7812 */ /* 0x000fe400078ec0ff */
[----:B------:R-:W-:Y:S02]  /*4b100*/  PRMT R187, R176, 0x3340, R1 ;  /* 0x00003340b0bb7816 */ /* 0x000fe40000000001 */
[----:B------:R-:W-:Y:S02]  /*4b110*/  LOP3.LUT R107, R178, 0xffff, RZ, 0xc0, !PT ;  /* 0x0000ffffb26b7812 */ /* 0x000fe400078ec0ff */
[----:B------:R-:W-:Y:S02]  /*4b120*/  LOP3.LUT R31, R51, 0xffff, RZ, 0xc0, !PT ;  /* 0x0000ffff331f7812 */ /* 0x000fe400078ec0ff */
[----:B------:R-:W-:Y:S02]  /*4b130*/  LOP3.LUT R55, R55, 0xffff, RZ, 0xc0, !PT ;  /* 0x0000ffff37377812 */ /* 0x000fe400078ec0ff */
[----:B------:R-:W-:-:S02]  /*4b140*/  PRMT R178, R25, 0x5410, R33 ;  /* 0x0000541019b27816 */ /* 0x000fc40000000021 */
[----:B------:R-:W-:Y:S02]  /*4b150*/  PRMT R176, R27, 0x5410, R251 ;  /* 0x000054101bb07816 */ /* 0x000fe400000000fb */
[----:B------:R-:W-:Y:S02]  /*4b160*/  LOP3.LUT R5, R5, 0xffff, RZ, 0xc0, !PT ;  /* 0x0000ffff05057812 */ /* 0x000fe400078ec0ff */
[----:B------:R-:W-:Y:S02]  /*4b170*/  PRMT R24, R62, 0x5410, R66 ;  /* 0x000054103e187816 */ /* 0x000fe40000000042 */
[----:B------:R-:W-:Y:S02]  /*4b180*/  LOP3.LUT R150, R150, 0xffff, RZ, 0xc0, !PT ;  /* 0x0000ffff96967812 */ /* 0x000fe400078ec0ff */
[----:B------:R-:W-:Y:S02]  /*4b190*/  LOP3.LUT R18, R18, 0xffff, RZ, 0xc0, !PT ;  /* 0x0000ffff12127812 */ /* 0x000fe400078ec0ff */
[----:B------:R-:W-:-:S02]  /*4b1a0*/  LOP3.LUT R210, R210, 0xffff, RZ, 0xc0, !PT ;  /* 0x0000ffffd2d27812 */ /* 0x000fc400078ec0ff */
[----:B------:R-:W-:Y:S02]  /*4b1b0*/  LOP3.LUT R102, R102, 0xffff, RZ, 0xc0, !PT ;  /* 0x0000ffff66667812 */ /* 0x000fe400078ec0ff */
[----:B------:R-:W-:Y:S02]  /*4b1c0*/  LOP3.LUT R106, R106, 0xffff, RZ, 0xc0, !PT ;  /* 0x0000ffff6a6a7812 */ /* 0x000fe400078ec0ff */
[----:B------:R-:W-:Y:S02]  /*4b1d0*/  PRMT R26, R26, 0x5210, R119 ;  /* 0x000052101a1a7816 */ /* 0x000fe40000000077 */
[----:B------:R-:W-:Y:S02]  /*4b1e0*/  LOP3.LUT R39, R39, 0xffff, RZ, 0xc0, !PT ;  /* 0x0000ffff27277812 */ /* 0x000fe400078ec0ff */
[----:B------:R-:W-:Y:S02]  /*4b1f0*/  LOP3.LUT R16, R16, 0xffff, RZ, 0xc0, !PT ;  /* 0x0000ffff10107812 */ /* 0x000fe400078ec0ff */
[----:B------:R-:W-:-:S02]  /*4b200*/  LOP3.LUT R212, R212, 0xffff, RZ, 0xc0, !PT ;  /* 0x0000ffffd4d47812 */ /* 0x000fc400078ec0ff */
[----:B------:R-:W-:Y:S02]  /*4b210*/  LOP3.LUT R43, R43, 0xffff, RZ, 0xc0, !PT ;  /* 0x0000ffff2b2b7812 */ /* 0x000fe400078ec0ff */
[----:B------:R-:W-:Y:S01]  /*4b220*/  LOP3.LUT R47, R47, 0xffff, RZ, 0xc0, !PT ;  /* 0x0000ffff2f2f7812 */ /* 0x000fe200078ec0ff */
[----:B------:R-:W-:Y:S01]  /*4b230*/  IMAD.MOV.U32 R239, RZ, RZ, R174 ;  /* 0x000000ffffef7224 */ /* 0x000fe200078e00ae */
[----:B------:R-:W-:Y:S02]  /*4b240*/  PRMT R25, R12, 0x5410, R65 ;  /* 0x000054100c197816 */ /* 0x000fe40000000041 */
[----:B------:R-:W-:Y:S02]  /*4b250*/  LOP3.LUT R84, R84, 0xffff, RZ, 0xc0, !PT ;  /* 0x0000ffff54547812 */ /* 0x000fe400078ec0ff */
[----:B------:R-:W-:Y:S01]  /*4b260*/  LOP3.LUT R95, R95, 0xffff, RZ, 0xc0, !PT ;  /* 0x0000ffff5f5f7812 */ /* 0x000fe200078ec0ff */
[----:B------:R2:W-:Y:S01]  /*4b270*/  STL [R1+0xfe0], R151 ;  /* 0x000fe09701007387 */ /* 0x0005e20000100800 */
[----:B------:R-:W-:Y:S01]  /*4b280*/  PRMT R27, R64, 0x5410, R74 ;  /* 0x00005410401b7816 */ /* 0x000fe2000000004a */
[----:B------:R-:W1:Y:S08]  /*4b290*/  LDC R33, c[0x0][0x248] ;  /* 0x00009200ff217b82 */ /* 0x000e700000000800 */
[----:B------:R-:W-:Y:S01]  /*4b2a0*/  BAR.SYNC.DEFER_BLOCKING 0x0 ;  /* 0x0000000000007b1d */ /* 0x000fe20000010000 */
[----:B------:R-:W-:-:S02]  /*4b2b0*/  PRMT R29, R29, 0x3340, R1 ;  /* 0x000033401d1d7816 */ /* 0x000fc40000000001 */
[----:B------:R-:W-:Y:S02]  /*4b2c0*/  PRMT R31, R31, 0x3340, R55 ;  /* 0x000033401f1f7816 */ /* 0x000fe40000000037 */
[----:B------:R-:W-:-:S03]  /*4b2d0*/  PRMT R80, R5, 0x3340, R1 ;  /* 0x0000334005507816 */ /* 0x000fc60000000001 */
[----:B------:R-:W1:Y:S01]  /*4b2e0*/  LDC R74, c[0x0][0x248] ;  /* 0x00009200ff4a7b82 */ /* 0x000e620000000800 */
[----:B------:R-:W-:Y:S02]  /*4b2f0*/  PRMT R24, R24, 0x5210, R15 ;  /* 0x0000521018187816 */ /* 0x000fe4000000000f */
[----:B------:R-:W-:Y:S02]  /*4b300*/  PRMT R25, R25, 0x5210, R90 ;  /* 0x0000521019197816 */ /* 0x000fe4000000005a */
[----:B------:R-:W-:Y:S02]  /*4b310*/  PRMT R27, R27, 0x5210, R124 ;  /* 0x000052101b1b7816 */ /* 0x000fe4000000007c */
[----:B------:R-:W-:Y:S01]  /*4b320*/  SHF.R.U32.HI R5, RZ, 0x8, R249 ;  /* 0x00000008ff057819 */ /* 0x000fe200000116f9 */
[----:B------:R-:W1:Y:S01]  /*4b330*/  LDC R90, c[0x0][0x248] ;  /* 0x00009200ff5a7b82 */ /* 0x000e620000000800 */
[----:B------:R-:W-:Y:S02]  /*4b340*/  PRMT R18, R150, 0x3340, R18 ;  /* 0x0000334096127816 */ /* 0x000fe40000000012 */
[----:B------:R-:W-:-:S02]  /*4b350*/  PRMT R210, R210, 0x3340, R1 ;  /* 0x00003340d2d27816 */ /* 0x000fc40000000001 */
[----:B----4-:R-:W-:Y:S02]  /*4b360*/  PRMT R153, R31, 0x5410, R29 ;  /* 0x000054101f997816 */ /* 0x010fe4000000001d */
[----:B------:R-:W-:Y:S01]  /*4b370*/  PRMT R106, R102, 0x3340, R106 ;  /* 0x00003340666a7816 */ /* 0x000fe2000000006a */
[----:B------:R-:W4:Y:S01]  /*4b380*/  LDC R29, c[0x0][0x244] ;  /* 0x00009100ff1d7b82 */ /* 0x000f220000000800 */
[----:B------:R-:W-:Y:S01]  /*4b390*/  LOP3.LUT R55, R225, 0xffff, RZ, 0xc0, !PT ;  /* 0x0000ffffe1377812 */ /* 0x000fe200078ec0ff */
[----:B------:R1:W-:Y:S01]  /*4b3a0*/  STSM.16.M88.4 [R0], R24 ;  /* 0x0000001800007844 */ /* 0x0003e20000000200 */
[----:B------:R-:W-:Y:S01]  /*4b3b0*/  LOP3.LUT R102, R140, 0xffff, RZ, 0xc0, !PT ;  /* 0x0000ffff8c667812 */ /* 0x000fe200078ec0ff */
[----:B------:R-:W-:Y:S01]  /*4b3c0*/  IMAD.MOV.U32 R225, RZ, RZ, R171 ;  /* 0x000000ffffe17224 */ /* 0x000fe200078e00ab */
[----:B------:R-:W-:-:S03]  /*4b3d0*/  LOP3.LUT R5, R5, 0xffff, RZ, 0xc0, !PT ;  /* 0x0000ffff05057812 */ /* 0x000fc600078ec0ff */
[----:B------:R-:W-:Y:S01]  /*4b3e0*/  BAR.SYNC.DEFER_BLOCKING 0x0 ;  /* 0x0000000000007b1d */ /* 0x000fe20000010000 */
[----:B------:R-:W-:Y:S02]  /*4b3f0*/  PRMT R16, R39, 0x3340, R16 ;  /* 0x0000334027107816 */ /* 0x000fe40000000010 */
[----:B------:R-:W-:Y:S02]  /*4b400*/  PRMT R212, R212, 0x3340, R1 ;  /* 0x00003340d4d47816 */ /* 0x000fe40000000001 */
[----:B------:R-:W-:-:S03]  /*4b410*/  PRMT R171, R18, 0x5410, R210 ;  /* 0x0000541012ab7816 */ /* 0x000fc600000000d2 */
[----:B------:R-:W1:Y:S01]  /*4b420*/  LDC R119, c[0x0][0x248] ;  /* 0x00009200ff777b82 */ /* 0x000e620000000800 */
[----:B------:R-:W-:Y:S02]  /*4b430*/  PRMT R43, R43, 0x3340, R47 ;  /* 0x000033402b2b7816 */ /* 0x000fe4000000002f */
[----:B------:R-:W-:Y:S02]  /*4b440*/  LOP3.LUT R149, R149, 0xffff, RZ, 0xc0, !PT ;  /* 0x0000ffff95957812 */ /* 0x000fe400078ec0ff */
[----:B------:R-:W-:Y:S02]  /*4b450*/  LOP3.LUT R174, R14, 0xffff, RZ, 0xc0, !PT ;  /* 0x0000ffff0eae7812 */ /* 0x000fe400078ec0ff */
[----:B------:R-:W-:Y:S01]  /*4b460*/  LOP3.LUT R47, R229, 0xffff, RZ, 0xc0, !PT ;  /* 0x0000ffffe52f7812 */ /* 0x000fe200078ec0ff */
[----:B------:R-:W0:Y:S01]  /*4b470*/  LDC R18, c[0x0][0x244] ;  /* 0x00009100ff127b82 */ /* 0x000e220000000800 */
[----:B------:R-:W-:Y:S01]  /*4b480*/  PRMT R102, R102, 0x3340, R5 ;  /* 0x0000334066667816 */ /* 0x000fe20000000005 */
[----:B------:R-:W-:Y:S01]  /*4b490*/  IMAD.MOV.U32 R229, RZ, RZ, R177 ;  /* 0x000000ffffe57224 */ /* 0x000fe200078e00b1 */
[----:B--2---:R-:W-:-:S02]  /*4b4a0*/  PRMT R151, R84, 0x3340, R95 ;  /* 0x0000334054977816 */ /* 0x004fc4000000005f */
[----:B------:R-:W-:Y:S02]  /*4b4b0*/  SHF.R.U32.HI R5, RZ, 0x8, R136 ;  /* 0x00000008ff057819 */ /* 0x000fe40000011688 */
[----:B------:R-:W-:Y:S01]  /*4b4c0*/  SHF.R.U32.HI R95, RZ, 0x8, R132 ;  /* 0x00000008ff5f7819 */ /* 0x000fe20000011684 */
[----:B------:R-:W2:Y:S01]  /*4b4d0*/  LDC R124, c[0x0][0x248] ;  /* 0x00009200ff7c7b82 */ /* 0x000ea20000000800 */
[----:B------:R-:W-:Y:S01]  /*4b4e0*/  PRMT R177, R16, 0x5410, R212 ;  /* 0x0000541010b17816 */ /* 0x000fe200000000d4 */
[----:B------:R-:W2:Y:S01]  /*4b4f0*/  LDS.128 R64, [R2] ;  /* 0x0000000002407984 */ /* 0x000ea20000000c00 */
[----:B------:R-:W-:Y:S02]  /*4b500*/  PRMT R174, R149, 0x3340, R174 ;  /* 0x0000334095ae7816 */ /* 0x000fe400000000ae */
[----:B------:R-:W-:Y:S02]  /*4b510*/  LOP3.LUT R75, R223, 0xffff, RZ, 0xc0, !PT ;  /* 0x0000ffffdf4b7812 */ /* 0x000fe400078ec0ff */
[----:B------:R-:W-:Y:S01]  /*4b520*/  LOP3.LUT R149, R222, 0xffff, RZ, 0xc0, !PT ;  /* 0x0000ffffde957812 */ /* 0x000fe200078ec0ff */
[----:B------:R-:W3:Y:S01]  /*4b530*/  LDC R16, c[0x0][0x244] ;  /* 0x00009100ff107b82 */ /* 0x000ee20000000800 */
[----:B------:R-:W-:-:S02]  /*4b540*/  LOP3.LUT R13, R13, 0xffff, RZ, 0xc0, !PT ;  /* 0x0000ffff0d0d7812 */ /* 0x000fc400078ec0ff */
[----:B------:R-:W-:Y:S02]  /*4b550*/  LOP3.LUT R5, R5, 0xffff, RZ, 0xc0, !PT ;  /* 0x0000ffff05057812 */ /* 0x000fe400078ec0ff */
[----:B------:R-:W-:-:S03]  /*4b560*/  LOP3.LUT R95, R95, 0xffff, RZ, 0xc0, !PT ;  /* 0x0000ffff5f5f7812 */ /* 0x000fc600078ec0ff */
[----:B------:R-:W1:Y:S01]  /*4b570*/  LDC.64 R222, c[0x0][0x228] ;  /* 0x00008a00ffde7b82 */ /* 0x000e620000000a00 */
[----:B------:R-:W-:Y:S02]  /*4b580*/  LOP3.LUT R208, R208, 0xffff, RZ, 0xc0, !PT ;  /* 0x0000ffffd0d07812 */ /* 0x000fe400078ec0ff */
[----:B------:R-:W-:Y:S02]  /*4b590*/  PRMT R84, R13, 0x3340, R1 ;  /* 0x000033400d547816 */ /* 0x000fe40000000001 */
[----:B------:R-:W-:Y:S02]  /*4b5a0*/  PRMT R95, R95, 0x3340, R5 ;  /* 0x000033405f5f7816 */ /* 0x000fe40000000005 */
[----:B------:R-:W-:Y:S01]  /*4b5b0*/  LOP3.LUT R51, R59, 0xffff, RZ, 0xc0, !PT ;  /* 0x0000ffff3b337812 */ /* 0x000fe200078ec0ff */
[----:B------:R-:W2:Y:S01]  /*4b5c0*/  LDC R5, c[0x0][0x244] ;  /* 0x00009100ff057b82 */ /* 0x000ea20000000800 */
[----:B------:R-:W-:Y:S02]  /*4b5d0*/  LOP3.LUT R224, R224, 0xffff, RZ, 0xc0, !PT ;  /* 0x0000ffffe0e07812 */ /* 0x000fe400078ec0ff */
[----:B------:R-:W-:-:S02]  /*4b5e0*/  PRMT R208, R208, 0x3340, R1 ;  /* 0x00003340d0d07816 */ /* 0x000fc40000000001 */
[----:B------:R-:W-:-:S03]  /*4b5f0*/  PRMT R105, R105, 0x3340, R1 ;  /* 0x0000334069697816 */ /* 0x000fc60000000001 */
[----:B------:R-:W2:Y:S01]  /*4b600*/  LDC.64 R12, c[0x0][0x220] ;  /* 0x00008800ff0c7b82 */ /* 0x000ea20000000a00 */
[----:B------:R-:W-:Y:S01]  /*4b610*/  PRMT R51, R51, 0x3340, R224 ;  /* 0x0000334033337816 */ /* 0x000fe200000000e0 */
[----:B------:R-:W-:Y:S01]  /*4b620*/  IMAD.MOV.U32 R224, RZ, RZ, R170 ;  /* 0x000000ffffe07224 */ /* 0x000fe200078e00aa */
[----:B------:R-:W-:Y:S02]  /*4b630*/  PRMT R170, R20, 0x5410, R208 ;  /* 0x0000541014aa7816 */ /* 0x000fe400000000d0 */
[----:B------:R-:W-:Y:S01]  /*4b640*/  PRMT R20, R3, 0x5410, R105 ;  /* 0x0000541003147816 */ /* 0x000fe20000000069 */
[----:B----4-:R-:W-:Y:S01]  /*4b650*/  IMAD R3, R234, R29, RZ ;  /* 0x0000001dea037224 */ /* 0x010fe200078e02ff */
[----:B------:R-:W-:Y:S02]  /*4b660*/  LOP3.LUT R122, R122, 0xffff, RZ, 0xc0, !PT ;  /* 0x0000ffff7a7a7812 */ /* 0x000fe400078ec0ff */
[----:B------:R-:W-:Y:S01]  /*4b670*/  LOP3.LUT R244, R244, 0xffff, RZ, 0xc0, !PT ;  /* 0x0000fffff4f47812 */ /* 0x000fe200078ec0ff */
[----:B0-----:R-:W-:Y:S01]  /*4b680*/  IMAD R29, R18, 0x80, R3 ;  /* 0x00000080121d7824 */ /* 0x001fe200078e0203 */
[----:B------:R-:W-:Y:S01]  /*4b690*/  LOP3.LUT R39, R42, 0xffff, RZ, 0xc0, !PT ;  /* 0x0000ffff2a277812 */ /* 0x000fe200078ec0ff */
[----:B-1----:R-:W-:Y:S01]  /*4b6a0*/  IMAD.MOV.U32 R31, RZ, RZ, R223 ;  /* 0x000000ffff1f7224 */ /* 0x002fe200078e00df */
[----:B------:R-:W-:Y:S01]  /*4b6b0*/  PRMT R14, R122, 0x3340, R244 ;  /* 0x000033407a0e7816 */ /* 0x000fe200000000f4 */
[----:B---3--:R-:W-:Y:S01]  /*4b6c0*/  IMAD R16, R16, 0x80, R29 ;  /* 0x0000008010107824 */ /* 0x008fe200078e021d */
[----:B------:R-:W-:Y:S01]  /*4b6d0*/  IADD3 R10, P1, R29, R10, RZ ;  /* 0x0000000a1d0a7210 */ /* 0x000fe20007f3e0ff */
[----:B------:R-:W0:Y:S01]  /*4b6e0*/  LDC R132, c[0x0][0x248] ;  /* 0x00009200ff847b82 */ /* 0x000e220000000800 */
[----:B------:R-:W-:Y:S01]  /*4b6f0*/  PRMT R114, R14, 0x5410, R114 ;  /* 0x000054100e727816 */ /* 0x000fe20000000072 */
[----:B------:R-:W-:Y:S01]  /*4b700*/  VIADD R14, R4, 0x7f ;  /* 0x0000007f040e7836 */ /* 0x000fe20000000000 */
[----:B------:R-:W-:-:S04]  /*4b710*/  IADD3 R8, P2, R16, R8, RZ ;  /* 0x0000000810087210 */ /* 0x000fc80007f5e0ff */
[----:B------:R-:W-:Y:S01]  /*4b720*/  ISETP.GE.AND P4, PT, R14, R31, PT ;  /* 0x0000001f0e00720c */ /* 0x000fe20003f86270 */
[----:B--2---:R-:W-:Y:S01]  /*4b730*/  IMAD R14, R5, 0x80, R16 ;  /* 0x00000080050e7824 */ /* 0x004fe200078e0210 */
[C---:B------:R-:W-:Y:S01]  /*4b740*/  IADD3 R18, P0, R3.reuse, R12, RZ ;  /* 0x0000000c03127210 */ /* 0x040fe20007f1e0ff */
[----:B------:R-:W1:Y:S01]  /*4b750*/  LDC R140, c[0x0][0x248] ;  /* 0x00009200ff8c7b82 */ /* 0x000e620000000800 */
[----:B------:R-:W-:Y:S02]  /*4b760*/  LEA.HI.X.SX32 R5, R16, R9, 0x1, P2 ;  /* 0x0000000910057211 */ /* 0x000fe400010f0eff */
[----:B------:R-:W-:Y:S02]  /*4b770*/  LOP3.LUT R9, R28, 0xffff, RZ, 0xc0, !PT ;  /* 0x0000ffff1c097812 */ /* 0x000fe400078ec0ff */
[----:B------:R-:W-:Y:S02]  /*4b780*/  LOP3.LUT R12, R30, 0xffff, RZ, 0xc0, !PT ;  /* 0x0000ffff1e0c7812 */ /* 0x000fe400078ec0ff */
[----:B------:R-:W-:Y:S01]  /*4b790*/  LEA.HI.X.SX32 R13, R3, R13, 0x1, P0 ;  /* 0x0000000d030d7211 */ /* 0x000fe200000f0eff */
[----:B------:R-:W2:Y:S01]  /*4b7a0*/  LDC R16, c[0x0][0x248] ;  /* 0x00009200ff107b82 */ /* 0x000ea20000000800 */
[----:B------:R-:W-:-:S02]  /*4b7b0*/  LEA.HI.X.SX32 R3, R29, R11, 0x1, P1 ;  /* 0x0000000b1d037211 */ /* 0x000fc400008f0eff */
[----:B------:R-:W-:Y:S02]  /*4b7c0*/  PRMT R28, R76, 0x4210, R92 ;  /* 0x000042104c1c7816 */ /* 0x000fe4000000005c */
[----:B------:R-:W-:Y:S02]  /*4b7d0*/  PRMT R29, R89, 0x4210, R94 ;  /* 0x00004210591d7816 */ /* 0x000fe4000000005e */
[----:B------:R-:W-:Y:S01]  /*4b7e0*/  PRMT R30, R91, 0x4210, R9 ;  /* 0x000042105b1e7816 */ /* 0x000fe20000000009 */
[----:B------:R-:W3:Y:S01]  /*4b7f0*/  LDC R11, c[0x0][0x22c] ;  /* 0x00008b00ff0b7b82 */ /* 0x000ee20000000800 */
[----:B------:R-:W-:-:S07]  /*4b800*/  PRMT R31, R93, 0x4210, R12 ;  /* 0x000042105d1f7816 */ /* 0x000fce000000000c */
[----:B------:R-:W-:Y:S01]  /*4b810*/  BAR.SYNC.DEFER_BLOCKING 0x0 ;  /* 0x0000000000007b1d */ /* 0x000fe20000010000 */
[----:B------:R-:W-:Y:S02]  /*4b820*/  LOP3.LUT R46, R46, 0xffff, RZ, 0xc0, !PT ;  /* 0x0000ffff2e2e7812 */ /* 0x000fe400078ec0ff */
[----:B------:R-:W-:Y:S02]  /*4b830*/  LOP3.LUT R218, R218, 0xffff, RZ, 0xc0, !PT ;  /* 0x0000ffffdada7812 */ /* 0x000fe400078ec0ff */
[----:B------:R-:W-:-:S03]  /*4b840*/  PRMT R39, R39, 0x3340, R46 ;  /* 0x0000334027277816 */ /* 0x000fc6000000002e */
[----:B------:R-:W4:Y:S01]  /*4b850*/  LDC R76, c[0x0][0x248] ;  /* 0x00009200ff4c7b82 */ /* 0x000f220000000800 */
[----:B------:R-:W-:Y:S02]  /*4b860*/  LOP3.LUT R46, R147, 0xffff, RZ, 0xc0, !PT ;  /* 0x0000ffff932e7812 */ /* 0x000fe400078ec0ff */
[----:B------:R-:W-:Y:S02]  /*4b870*/  LOP3.LUT R109, R109, 0xffff, RZ, 0xc0, !PT ;  /* 0x0000ffff6d6d7812 */ /* 0x000fe400078ec0ff */
[----:B------:R-:W-:Y:S02]  /*4b880*/  PRMT R46, R46, 0x3340, R218 ;  /* 0x000033402e2e7816 */ /* 0x000fe400000000da */
[----:B------:R-:W-:Y:S01]  /*4b890*/  LOP3.LUT R59, R194, 0xffff, RZ, 0xc0, !PT ;  /* 0x0000ffffc23b7812 */ /* 0x000fe200078ec0ff */
[----:B------:R-:W0:Y:S01]  /*4b8a0*/  LDC R89, c[0x0][0x248] ;  /* 0x00009200ff597b82 */ /* 0x000e220000000800 */
[----:B------:R-:W-:Y:S02]  /*4b8b0*/  LOP3.LUT R221, R221, 0xffff, RZ, 0xc0, !PT ;  /* 0x0000ffffdddd7812 */ /* 0x000fe400078ec0ff */
[----:B------:R-:W-:-:S02]  /*4b8c0*/  LOP3.LUT R128, R128, 0xffff, RZ, 0xc0, !PT ;  /* 0x0000ffff80807812 */ /* 0x000fc400078ec0ff */
[----:B------:R-:W-:Y:S02]  /*4b8d0*/  LOP3.LUT R130, R130, 0xffff, RZ, 0xc0, !PT ;  /* 0x0000ffff82827812 */ /* 0x000fe400078ec0ff */
[----:B------:R-:W-:Y:S01]  /*4b8e0*/  LOP3.LUT R139, R139, 0xffff, RZ, 0xc0, !PT ;  /* 0x0000ffff8b8b7812 */ /* 0x000fe200078ec0ff */
[----:B------:R-:W1:Y:S01]  /*4b8f0*/  LDC R91, c[0x0][0x248] ;  /* 0x00009200ff5b7b82 */ /* 0x000e620000000800 */
[----:B------:R2:W-:Y:S01]  /*4b900*/  STSM.16.M88.4 [R0], R28 ;  /* 0x0000001c00007844 */ /* 0x0005e20000000200 */
[----:B------:R-:W-:Y:S01]  /*4b910*/  IMAD.MOV.U32 R218, RZ, RZ, R179 ;  /* 0x000000ffffda7224 */ /* 0x000fe200078e00b3 */
[----:B------:R-:W-:Y:S02]  /*4b920*/  LOP3.LUT R179, R113, 0xffff, RZ, 0xc0, !PT ;  /* 0x0000ffff71b37812 */ /* 0x000fe400078ec0ff */
[----:B------:R-:W-:Y:S02]  /*4b930*/  LOP3.LUT R147, R188, 0xffff, RZ, 0xc0, !PT ;  /* 0x0000ffffbc937812 */ /* 0x000fe400078ec0ff */
[----:B------:R-:W-:Y:S01]  /*4b940*/  PRMT R179, R109, 0x3340, R179 ;  /* 0x000033406db37816 */ /* 0x000fe200000000b3 */
[----:B------:R-:W1:Y:S01]  /*4b950*/  LDC R93, c[0x0][0x248] ;  /* 0x00009200ff5d7b82 */ /* 0x000e620000000800 */
[----:B------:R-:W-:-:S02]  /*4b960*/  LOP3.LUT R109, R133, 0xffff, RZ, 0xc0, !PT ;  /* 0x0000ffff856d7812 */ /* 0x000fc400078ec0ff */
[--C-:B------:R-:W-:Y:S02]  /*4b970*/  PRMT R59, R59, 0x3340, R1.reuse ;  /* 0x000033403b3b7816 */ /* 0x100fe40000000001 */
[--C-:B------:R-:W-:Y:S02]  /*4b980*/  PRMT R35, R221, 0x3340, R1.reuse ;  /* 0x00003340dd237816 */ /* 0x100fe40000000001 */
[----:B------:R-:W-:Y:S01]  /*4b990*/  PRMT R147, R147, 0x3340, R1 ;  /* 0x0000334093937816 */ /* 0x000fe20000000001 */
[----:B------:R-:W1:Y:S01]  /*4b9a0*/  LDC R194, c[0x0][0x248] ;  /* 0x00009200ffc27b82 */ /* 0x000e620000000800 */
[----:B------:R-:W-:Y:S02]  /*4b9b0*/  LOP3.LUT R167, R186, 0xffff, RZ, 0xc0, !PT ;  /* 0x0000ffffbaa77812 */ /* 0x000fe400078ec0ff */
[----:B------:R-:W-:Y:S02]  /*4b9c0*/  PRMT R186, R128, 0x3340, R130 ;  /* 0x0000334080ba7816 */ /* 0x000fe40000000082 */
[----:B------:R-:W-:-:S02]  /*4b9d0*/  PRMT R109, R109, 0x3340, R139 ;  /* 0x000033406d6d7816 */ /* 0x000fc4000000008b */
[----:B------:R-:W-:Y:S01]  /*4b9e0*/  PRMT R139, R60, 0x5410, R59 ;  /* 0x000054103c8b7816 */ /* 0x000fe2000000003b */
[----:B------:R-:W1:Y:S01]  /*4b9f0*/  LDC R208, c[0x0][0x248] ;  /* 0x00009200ffd07b82 */ /* 0x000e620000000800 */
[----:B------:R-:W-:Y:S02]  /*4ba00*/  PRMT R128, R61, 0x5410, R35 ;  /* 0x000054103d807816 */ /* 0x000fe40000000023 */
[----:B------:R-:W-:-:S05]  /*4ba10*/  PRMT R130, R63, 0x5410, R147 ;  /* 0x000054103f827816 */ /* 0x000fca0000000093 */
[----:B------:R-:W-:Y:S01]  /*4ba20*/  BAR.SYNC.DEFER_BLOCKING 0x0 ;  /* 0x0000000000007b1d */ /* 0x000fe20000010000 */
[----:B------:R-:W-:Y:S02]  /*4ba30*/  LOP3.LUT R156, R156, 0xffff, RZ, 0xc0, !PT ;  /* 0x0000ffff9c9c7812 */ /* 0x000fe400078ec0ff */
[----:B------:R-:W-:Y:S02]  /*4ba40*/  LOP3.LUT R158, R158, 0xffff, RZ, 0xc0, !PT ;  /* 0x0000ffff9e9e7812 */ /* 0x000fe400078ec0ff */
[----:B------:R-:W-:-:S03]  /*4ba50*/  PRMT R165, R165, 0x3340, R1 ;  /* 0x00003340a5a57816 */ /* 0x000fc60000000001 */
[----:B------:R-:W1:Y:S01]  /*4ba60*/  LDC R210, c[0x0][0x248] ;  /* 0x00009200ffd27b82 */ /* 0x000e620000000800 */
[--C-:B------:R-:W-:Y:S02]  /*4ba70*/  PRMT R86, R156, 0x3340, R1.reuse ;  /* 0x000033409c567816 */ /* 0x100fe40000000001 */
[----:B------:R-:W-:Y:S02]  /*4ba80*/  PRMT R158, R158, 0x3340, R1 ;  /* 0x000033409e9e7816 */ /* 0x000fe40000000001 */
[----:B------:R-:W-:Y:S02]  /*4ba90*/  PRMT R24, R159, 0x5210, R92 ;  /* 0x000052109f187816 */ /* 0x000fe4000000005c */
        /* <DEDUP_REMOVED lines=8> */
[----:B------:R-:W-:Y:S02]  /*4bb20*/  PRMT R165, R6, 0x5410, R165 ;  /* 0x0000541006a57816 */ /* 0x000fe400000000a5 */
[----:B------:R-:W-:Y:S02]  /*4bb30*/  PRMT R86, R151, 0x5410, R86 ;  /* 0x0000541097567816 */ /* 0x000fe40000000056 */
[----:B------:R-:W-:Y:S02]  /*4bb40*/  PRMT R85, R85, 0x5410, R158 ;  /* 0x0000541055557816 */ /* 0x000fe4000000009e */
[----:B------:R-:W-:-:S02]  /*4bb50*/  LOP3.LUT R138, R138, 0xffff, RZ, 0xc0, !PT ;  /* 0x0000ffff8a8a7812 */ /* 0x000fc400078ec0ff */
[----:B------:R-:W-:Y:S02]  /*4bb60*/  PRMT R55, R55, 0x3340, R1 ;  /* 0x0000334037377816 */ /* 0x000fe40000000001 */
[----:B------:R-:W-:Y:S02]  /*4bb70*/  LOP3.LUT R7, R7, 0xffff, RZ, 0xc0, !PT ;  /* 0x0000ffff07077812 */ /* 0x000fe400078ec0ff */
[----:B--2---:R-:W-:Y:S02]  /*4bb80*/  PRMT R28, R99, 0x4210, R96 ;  /* 0x00004210631c7816 */ /* 0x004fe40000000060 */
[----:B------:R-:W-:Y:S02]  /*4bb90*/  PRMT R30, R21, 0x4210, R32 ;  /* 0x00004210151e7816 */ /* 0x000fe40000000020 */
[----:B------:R-:W-:Y:S02]  /*4bba0*/  PRMT R31, R23, 0x4210, R34 ;  /* 0x00004210171f7816 */ /* 0x000fe40000000022 */
[----:B------:R-:W-:-:S02]  /*4bbb0*/  LOP3.LUT R148, R148, 0xffff, RZ, 0xc0, !PT ;  /* 0x0000ffff94947812 */ /* 0x000fc400078ec0ff */
[----:B------:R-:W-:Y:S02]  /*4bbc0*/  LOP3.LUT R22, R22, 0xffff, RZ, 0xc0, !PT ;  /* 0x0000ffff16167812 */ /* 0x000fe400078ec0ff */
[----:B------:R-:W-:Y:S02]  /*4bbd0*/  LOP3.LUT R184, R184, 0xffff, RZ, 0xc0, !PT ;  /* 0x0000ffffb8b87812 */ /* 0x000fe400078ec0ff */
        /* <DEDUP_REMOVED lines=21> */
[----:B------:R-:W-:-:S02]  /*4bd30*/  SHF.R.U32.HI R79, RZ, 0x8, R172 ;  /* 0x00000008ff4f7819 */ /* 0x000fc400000116ac */
        /* <DEDUP_REMOVED lines=18> */
[----:B------:R-:W-:Y:S01]  /*4be60*/  LOP3.LUT R248, R248, 0xffff, RZ, 0xc0, !PT ;  /* 0x0000fffff8f87812 */ /* 0x000fe200078ec0ff */
[----:B------:R-:W-:Y:S01]  /*4be70*/  IMAD.MOV.U32 R221, RZ, RZ, R229 ;  /* 0x000000ffffdd7224 */ /* 0x000fe200078e00e5 */
[----:B------:R-:W-:Y:S01]  /*4be80*/  PRMT R25, R165, 0x5210, R94 ;  /* 0x00005210a5197816 */ /* 0x000fe2000000005e */
[----:B------:R-:W-:Y:S01]  /*4be90*/  IMAD.MOV.U32 R223, RZ, RZ, R218 ;  /* 0x000000ffffdf7224 */ /* 0x000fe200078e00da */
[----:B------:R-:W-:Y:S01]  /*4bea0*/  PRMT R26, R86, 0x5210, R9 ;  /* 0x00005210561a7816 */ /* 0x000fe20000000009 */
[----:B------:R-:W2:Y:S01]  /*4beb0*/  LDC R35, c[0x0][0x248] ;  /* 0x00009200ff237b82 */ /* 0x000ea20000000800 */
[----:B------:R-:W-:-:S07]  /*4bec0*/  PRMT R27, R85, 0x5210, R12 ;  /* 0x00005210551b7816 */ /* 0x000fce000000000c */
[----:B------:R-:W-:Y:S01]  /*4bed0*/  BAR.SYNC.DEFER_BLOCKING 0x0 ;  /* 0x0000000000007b1d */ /* 0x000fe20000010000 */
[----:B------:R-:W-:Y:S01]  /*4bee0*/  PRMT R41, R41, 0x3340, R220 ;  /* 0x0000334029297816 */ /* 0x000fe200000000dc */
[----:B------:R-:W-:Y:S01]  /*4bef0*/  IMAD.MOV.U32 R220, RZ, RZ, R181 ;  /* 0x000000ffffdc7224 */ /* 0x000fe200078e00b5 */
[----:B------:R-:W-:Y:S02]  /*4bf00*/  LOP3.LUT R181, R116, 0xffff, RZ, 0xc0, !PT ;  /* 0x0000ffff74b57812 */ /* 0x000fe400078ec0ff */
[----:B------:R-:W-:Y:S01]  /*4bf10*/  PRMT R116, R108, 0x3340, R1 ;  /* 0x000033406c747816 */ /* 0x000fe20000000001 */
[----:B------:R-:W-:Y:S01]  /*4bf20*/  IMAD.MOV.U32 R192, RZ, RZ, R173 ;  /* 0x000000ffffc07224 */ /* 0x000fe200078e00ad */
[----:B------:R-:W-:Y:S01]  /*4bf30*/  PRMT R57, R57, 0x3340, R1 ;  /* 0x0000334039397816 */ /* 0x000fe20000000001 */
[----:B------:R-:W4:Y:S01]  /*4bf40*/  LDC R12, c[0x0][0x22c] ;  /* 0x00008b00ff0c7b82 */ /* 0x000f220000000800 */
[----:B------:R-:W-:Y:S02]  /*4bf50*/  PRMT R58, R58, 0x3340, R228 ;  /* 0x000033403a3a7816 */ /* 0x000fe400000000e4 */
[----:B------:R-:W-:-:S02]  /*4bf60*/  PRMT R136, R56, 0x5410, R55 ;  /* 0x0000541038887816 */ /* 0x000fc40000000037 */
[----:B------:R-:W-:Y:S02]  /*4bf70*/  PRMT R81, R7, 0x3340, R1 ;  /* 0x0000334007517816 */ /* 0x000fe40000000001 */
[----:B------:R-:W-:Y:S01]  /*4bf80*/  LOP3.LUT R9, R98, 0xffff, RZ, 0xc0, !PT ;  /* 0x0000ffff62097812 */ /* 0x000fe200078ec0ff */
[----:B------:R-:W3:Y:S01]  /*4bf90*/  LDC.64 R6, c[0x0][0x220] ;  /* 0x00008800ff067b82 */ /* 0x000ee20000000a00 */
[----:B------:R0:W-:Y:S01]  /*4bfa0*/  STSM.16.M88.4 [R0], R24 ;  /* 0x0000001800007844 */ /* 0x0001e20000000200 */
[----:B------:R-:W-:-:S06]  /*4bfb0*/  LOP3.LUT R108, R134, 0xffff, RZ, 0xc0, !PT ;  /* 0x0000ffff866c7812 */ /* 0x000fcc00078ec0ff */
[----:B------:R-:W1:Y:S01]  /*4bfc0*/  LDC R92, c[0x0][0x248] ;  /* 0x00009200ff5c7b82 */ /* 0x000e620000000800 */
[----:B------:R-:W-:Y:S02]  /*4bfd0*/  PRMT R108, R108, 0x3340, R138 ;  /* 0x000033406c6c7816 */ /* 0x000fe4000000008a */
[----:B------:R-:W-:-:S05]  /*4bfe0*/  PRMT R138, R58, 0x5410, R57 ;  /* 0x000054103a8a7816 */ /* 0x000fca0000000039 */
[----:B------:R-:W-:Y:S01]  /*4bff0*/  BAR.SYNC.DEFER_BLOCKING 0x0 ;  /* 0x0000000000007b1d */ /* 0x000fe20000010000 */
[----:B------:R-:W-:Y:S02]  /*4c000*/  PRMT R29, R100, 0x4210, R9 ;  /* 0x00004210641d7816 */ /* 0x000fe40000000009 */
[----:B------:R-:W-:Y:S02]  /*4c010*/  PRMT R173, R148, 0x3340, R22 ;  /* 0x0000334094ad7816 */ /* 0x000fe40000000016 */
[----:B------:R-:W-:-:S03]  /*4c020*/  PRMT R156, R184, 0x3340, R1 ;  /* 0x00003340b89c7816 */ /* 0x000fc60000000001 */
[----:B------:R-:W1:Y:S01]  /*4c030*/  LDC R99, c[0x0][0x248] ;  /* 0x00009200ff637b82 */ /* 0x000e620000000800 */
[----:B---3--:R-:W-:Y:S02]  /*4c040*/  IADD3 R6, P3, R14, R6, RZ ;  /* 0x000000060e067210 */ /* 0x008fe40007f7e0ff */
[----:B------:R-:W-:Y:S02]  /*4c050*/  PRMT R104, R104, 0x3340, R240 ;  /* 0x0000334068687816 */ /* 0x000fe400000000f0 */
[----:B------:R-:W-:Y:S02]  /*4c060*/  PRMT R17, R17, 0x3340, R1 ;  /* 0x0000334011117816 */ /* 0x000fe40000000001 */
[----:B------:R-:W-:Y:S01]  /*4c070*/  PRMT R48, R48, 0x3340, R53 ;  /* 0x0000334030307816 */ /* 0x000fe20000000035 */
[----:B------:R-:W3:Y:S01]  /*4c080*/  LDC R133, c[0x0][0x248] ;  /* 0x00009200ff857b82 */ /* 0x000ee20000000800 */
[----:B------:R-:W-:Y:S02]  /*4c090*/  PRMT R50, R231, 0x3340, R1 ;  /* 0x00003340e7327816 */ /* 0x000fe40000000001 */
[----:B------:R-:W-:-:S02]  /*4c0a0*/  PRMT R101, R101, 0x3340, R137 ;  /* 0x0000334065657816 */ /* 0x000fc40000000089 */
[----:B------:R-:W-:Y:S02]  /*4c0b0*/  PRMT R45, R45, 0x3340, R216 ;  /* 0x000033402d2d7816 */ /* 0x000fe400000000d8 */
[----:B------:R-:W-:Y:S01]  /*4c0c0*/  PRMT R150, R83, 0x3340, R150 ;  /* 0x0000334053967816 */ /* 0x000fe20000000096 */
[----:B------:R-:W3:Y:S01]  /*4c0d0*/  LDC R135, c[0x0][0x248] ;  /* 0x00009200ff877b82 */ /* 0x000ee20000000800 */
[----:B------:R-:W3:Y:S07]  /*4c0e0*/  LDS.128 R56, [R2] ;  /* 0x0000000002387984 */ /* 0x000eee0000000c00 */
[----:B------:R-:W-:Y:S01]  /*4c0f0*/  BAR.SYNC.DEFER_BLOCKING 0x0 ;  /* 0x0000000000007b1d */ /* 0x000fe20000010000 */
[----:B------:R-:W-:Y:S01]  /*4c100*/  LEA.HI.X.SX32 R7, R14, R7, 0x1, P3 ;  /* 0x000000070e077211 */ /* 0x000fe200018f0eff */
[----:B------:R-:W-:Y:S01]  /*4c110*/  VIADD R14, R4, 0x1 ;  /* 0x00000001040e7836 */ /* 0x000fe20000000000 */
[----:B------:R-:W-:-:S02]  /*4c120*/  LOP3.LUT R22, R19, 0xffff, RZ, 0xc0, !PT ;  /* 0x0000ffff13167812 */ /* 0x000fc400078ec0ff */
[----:B------:R-:W-:-:S03]  /*4c130*/  PRMT R19, R127, 0x3340, R129 ;  /* 0x000033407f137816 */ /* 0x000fc60000000081 */
[----:B------:R-:W3:Y:S01]  /*4c140*/  LDC R147, c[0x0][0x248] ;  /* 0x00009200ff937b82 */ /* 0x000ee20000000800 */
[----:B------:R-:W-:Y:S02]  /*4c150*/  ISETP.GE.AND P2, PT, R14, R11, PT ;  /* 0x0000000b0e00720c */ /* 0x000fe40003f46270 */
[----:B------:R-:W-:Y:S02]  /*4c160*/  PRMT R122, R104, 0x5410, R156 ;  /* 0x00005410687a7816 */ /* 0x000fe4000000009c */
[----:B------:R-:W-:-:S03]  /*4c170*/  PRMT R148, R145, 0x3340, R230 ;  /* 0x0000334091947816 */ /* 0x000fc600000000e6 */
[----:B------:R-:W2:Y:S01]  /*4c180*/  LDC R11, c[0x0][0x248] ;  /* 0x00009200ff0b7b82 */ /* 0x000ea20000000800 */
[----:B------:R-:W-:Y:S01]  /*4c190*/  PRMT R149, R146, 0x3340, R149 ;  /* 0x0000334092957816 */ /* 0x000fe20000000095 */
[----:B------:R-:W-:Y:S01]  /*4c1a0*/  IMAD.MOV.U32 R202, RZ, RZ, R183 ;  /* 0x000000ffffca7224 */ /* 0x000fe200078e00b7 */
[----:B------:R-:W-:Y:S02]  /*4c1b0*/  PRMT R110, R110, 0x3340, R131 ;  /* 0x000033406e6e7816 */ /* 0x000fe40000000083 */
[----:B------:R-:W-:Y:S02]  /*4c1c0*/  LOP3.LUT R79, R79, 0xffff, RZ, 0xc0, !PT ;  /* 0x0000ffff4f4f7812 */ /* 0x000fe400078ec0ff */
[----:B------:R-:W-:Y:S01]  /*4c1d0*/  PRMT R82, R82, 0x3340, R1 ;  /* 0x0000334052527816 */ /* 0x000fe20000000001 */
[----:B0-----:R-:W0:Y:S01]  /*4c1e0*/  LDC R24, c[0x0][0x248] ;  /* 0x00009200ff187b82 */ /* 0x001e220000000800 */
[----:B------:R-:W-:Y:S01]  /*4c1f0*/  STSM.16.M88.4 [R0], R28 ;  /* 0x0000001c00007844 */ /* 0x000fe20000000200 */
[----:B------:R-:W-:-:S02]  /*4c200*/  LOP3.LUT R53, R227, 0xffff, RZ, 0xc0, !PT ;  /* 0x0000ffffe3357812 */ /* 0x000fc400078ec0ff */
[----:B------:R-:W-:-:S04]  /*4c210*/  PRMT R104, R19, 0x5410, R17 ;  /* 0x0000541013687816 */ /* 0x000fc80000000011 */
[----:B------:R-:W4:Y:S01]  /*4c220*/  LDC R17, c[0x0][0x248] ;  /* 0x00009200ff117b82 */ /* 0x000f220000000800 */
[----:B------:R-:W-:Y:S02]  /*4c230*/  PRMT R53, R53, 0x3340, R1 ;  /* 0x0000334035357816 */ /* 0x000fe40000000001 */
[----:B------:R-:W-:Y:S02]  /*4c240*/  PRMT R145, R52, 0x5410, R50 ;  /* 0x0000541034917816 */ /* 0x000fe40000000032 */
[----:B------:R-:W-:-:S03]  /*4c250*/  PRMT R137, R54, 0x5410, R53 ;  /* 0x0000541036897816 */ /* 0x000fc60000000035 */
[----:B------:R-:W-:Y:S01]  /*4c260*/  BAR.SYNC.DEFER_BLOCKING 0x0 ;  /* 0x0000000000007b1d */ /* 0x000fe20000010000 */
[----:B------:R-:W-:Y:S01]  /*4c270*/  IMAD.MOV.U32 R216, RZ, RZ, R182 ;  /* 0x000000ffffd87224 */ /* 0x000fe200078e00b6 */
[----:B------:R-:W-:Y:S02]  /*4c280*/  PRMT R182, R111, 0x3340, R115 ;  /* 0x000033406fb67816 */ /* 0x000fe40000000073 */
[----:B------:R-:W-:Y:S02]  /*4c290*/  LOP3.LUT R111, R121, 0xffff, RZ, 0xc0, !PT ;  /* 0x0000ffff796f7812 */ /* 0x000fe400078ec0ff */
[----:B------:R-:W-:Y:S01]  /*4c2a0*/  LOP3.LUT R83, R166, 0xffff, RZ, 0xc0, !PT ;  /* 0x0000ffffa6537812 */ /* 0x000fe200078ec0ff */
[----:B--2---:R-:W-:Y:S01]  /*4c2b0*/  IMAD R11, R4, R11, RZ ;  /* 0x0000000b040b7224 */ /* 0x004fe200078e02ff */
[----:B------:R-:W-:Y:S01]  /*4c2c0*/  PRMT R111, R111, 0x3340, R252 ;  /* 0x000033406f6f7816 */ /* 0x000fe200000000fc */
[----:B------:R-:W-:Y:S01]  /*4c2d0*/  STL.64 [R1+0x2258], R148 ;  /* 0x0022589401007387 */ /* 0x000fe20000100a00 */
[----:B------:R-:W-:Y:S01]  /*4c2e0*/  PRMT R83, R83, 0x3340, R1 ;  /* 0x0000334053537816 */ /* 0x000fe20000000001 */
[----:B------:R-:W2:Y:S01]  /*4c2f0*/  LDC R25, c[0x0][0x248] ;  /* 0x00009200ff197b82 */ /* 0x000ea20000000800 */
[----:B------:R-:W-:-:S02]  /*4c300*/  PRMT R36, R36, 0x3340, R40 ;  /* 0x0000334024247816 */ /* 0x000fc40000000028 */
[----:B------:R-:W-:Y:S02]  /*4c310*/  PRMT R181, R112, 0x3340, R181 ;  /* 0x0000334070b57816 */ /* 0x000fe400000000b5 */
[--C-:B------:R-:W-:Y:S02]  /*4c320*/  PRMT R183, R160, 0x3340, R1.reuse ;  /* 0x00003340a0b77816 */ /* 0x100fe40000000001 */
[----:B------:R-:W-:Y:S01]  /*4c330*/  PRMT R184, R162, 0x3340, R1 ;  /* 0x00003340a2b87816 */ /* 0x000fe20000000001 */
[----:B------:R-:W3:Y:S01]  /*4c340*/  LDC R96, c[0x0][0x248] ;  /* 0x00009200ff607b82 */ /* 0x000ee20000000800 */
[----:B------:R-:W3:Y:S01]  /*4c350*/  LDS.128 R52, [R2] ;  /* 0x0000000002347984 */ /* 0x000ee20000000c00 */
[----:B------:R-:W-:Y:S01]  /*4c360*/  LOP3.LUT R40, R200, 0xffff, RZ, 0xc0, !PT ;  /* 0x0000ffffc8287812 */ /* 0x000fe200078ec0ff */
[----:B------:R-:W-:Y:S01]  /*4c370*/  IMAD.MOV.U32 R200, RZ, RZ, R185 ;  /* 0x000000ffffc87224 */ /* 0x000fe200078e00b9 */
[----:B------:R-:W-:Y:S01]  /*4c380*/  PRMT R103, R103, 0x3340, R250 ;  /* 0x0000334067677816 */ /* 0x000fe200000000fa */
[----:B------:R1:W-:Y:S01]  /*4c390*/  STL.64 [R1+0x2260], R80 ;  /* 0x0022605001007387 */ /* 0x0003e20000100a00 */
[----:B------:R-:W-:Y:S01]  /*4c3a0*/  PRMT R116, R106, 0x5410, R116 ;  /* 0x000054106a747816 */ /* 0x000fe20000000074 */
[----:B----4-:R-:W-:Y:S01]  /*4c3b0*/  IMAD.IADD R17, R11, 0x1, R17 ;  /* 0x000000010b117824 */ /* 0x010fe200078e0211 */
[--C-:B------:R-:W-:Y:S01]  /*4c3c0*/  PRMT R79, R79, 0x3340, R1.reuse ;  /* 0x000033404f4f7816 */ /* 0x100fe20000000001 */
[----:B------:R-:W-:Y:S01]  /*4c3d0*/  STL.64 [R1+0x2268], R110 ;  /* 0x0022686e01007387 */ /* 0x000fe20000100a00 */
[--C-:B------:R-:W-:Y:S01]  /*4c3e0*/  PRMT R78, R78, 0x3340, R1.reuse ;  /* 0x000033404e4e7816 */ /* 0x100fe20000000001 */
[----:B------:R-:W4:Y:S01]  /*4c3f0*/  LDC R26, c[0x0][0x248] ;  /* 0x00009200ff1a7b82 */ /* 0x000f220000000800 */
[--C-:B------:R-:W-:Y:S01]  /*4c400*/  PRMT R185, R118, 0x3340, R1.reuse ;  /* 0x0000334076b97816 */ /* 0x100fe20000000001 */
[----:B------:R-:W-:Y:S01]  /*4c410*/  STL.64 [R1+0x2270], R82 ;  /* 0x0022705201007387 */ /* 0x000fe20000100a00 */
[----:B------:R-:W-:-:S02]  /*4c420*/  PRMT R22, R22, 0x3340, R1 ;  /* 0x0000334016167816 */ /* 0x000fc40000000001 */
[----:B------:R-:W-:Y:S01]  /*4c430*/  LOP3.LUT R118, R142, 0xffff, RZ, 0xc0, !PT ;  /* 0x0000ffff8e767812 */ /* 0x000fe200078ec0ff */
[----:B------:R-:W-:Y:S01]  /*4c440*/  STL.64 [R1+0x2278], R108 ;  /* 0x0022786c01007387 */ /* 0x000fe20000100a00 */
[----:B------:R-:W-:Y:S01]  /*4c450*/  PRMT R182, R182, 0x5410, R183 ;  /* 0x00005410b6b67816 */ /* 0x000fe200000000b7 */
[----:B------:R-:W3:Y:S01]  /*4c460*/  LDC R126, c[0x0][0x248] ;  /* 0x00009200ff7e7b82 */ /* 0x000ee20000000800 */
[----:B------:R-:W-:Y:S01]  /*4c470*/  PRMT R181, R181, 0x5410, R184 ;  /* 0x00005410b5b57816 */ /* 0x000fe200000000b8 */
[----:B------:R-:W-:Y:S01]  /*4c480*/  STL.64 [R1+0x2280], R102 ;  /* 0x0022806601007387 */ /* 0x000fe20000100a00 */
[----:B------:R-:W-:Y:S01]  /*4c490*/  PRMT R21, R116, 0x5210, R9 ;  /* 0x0000521074157816 */ /* 0x000fe20000000009 */
[----:B------:R-:W-:Y:S01]  /*4c4a0*/  VIADD R9, R4, 0x2 ;  /* 0x0000000204097836 */ /* 0x000fe20000000000 */
[--C-:B------:R-:W-:Y:S01]  /*4c4b0*/  PRMT R247, R247, 0x3340, R1.reuse ;  /* 0x00003340f7f77816 */ /* 0x100fe20000000001 */
[----:B------:R0:W-:Y:S01]  /*4c4c0*/  STL.64 [R1+0x2288], R78 ;  /* 0x0022884e01007387 */ /* 0x0001e20000100a00 */
[----:B------:R-:W-:Y:S01]  /*4c4d0*/  PRMT R245, R245, 0x3340, R1 ;  /* 0x00003340f5f57816 */ /* 0x000fe20000000001 */
[----:B-1----:R-:W-:Y:S01]  /*4c4e0*/  IMAD.MOV.U32 R80, RZ, RZ, R236 ;  /* 0x000000ffff507224 */ /* 0x002fe200078e00ec */
[----:B------:R-:W-:Y:S01]  /*4c4f0*/  PRMT R105, R186, 0x5410, R22 ;  /* 0x00005410ba697816 */ /* 0x000fe20000000016 */
[----:B------:R-:W-:Y:S01]  /*4c500*/  IMAD.MOV.U32 R227, RZ, RZ, R169 ;  /* 0x000000ffffe37224 */ /* 0x000fe200078e00a9 */
[----:B------:R-:W-:Y:S01]  /*4c510*/  PRMT R118, R118, 0x3340, R246 ;  /* 0x0000334076767816 */ /* 0x000fe200000000f6 */
[----:B------:R-:W-:Y:S01]  /*4c520*/  IMAD.MOV.U32 R246, RZ, RZ, R214 ;  /* 0x000000fffff67224 */ /* 0x000fe200078e00d6 */
[----:B------:R-:W-:Y:S01]  /*4c530*/  PRMT R22, R182, 0x5210, R32 ;  /* 0x00005210b6167816 */ /* 0x000fe20000000020 */
[----:B------:R-:W-:Y:S01]  /*4c540*/  IMAD.MOV.U32 R231, RZ, RZ, R168 ;  /* 0x000000ffffe77224 */ /* 0x000fe200078e00a8 */
[----:B------:R-:W-:Y:S01]  /*4c550*/  PRMT R23, R181, 0x5210, R34 ;  /* 0x00005210b5177816 */ /* 0x000fe20000000022 */
[----:B------:R-:W-:Y:S01]  /*4c560*/  BAR.SYNC.DEFER_BLOCKING 0x0 ;  /* 0x0000000000007b1d */ /* 0x000fe20000010000 */
[----:B------:R-:W-:-:S02]  /*4c570*/  SHF.R.S32.HI R15, RZ, 0x1f, R17 ;  /* 0x0000001fff0f7819 */ /* 0x000fc40000011411 */
[----:B0-----:R-:W-:Y:S02]  /*4c580*/  IADD3 R78, P1, R17, R18, RZ ;  /* 0x00000012114e7210 */ /* 0x001fe40007f3e0ff */
[----:B------:R-:W-:Y:S01]  /*4c590*/  LOP3.LUT R127, R143, 0xffff, RZ, 0xc0, !PT ;  /* 0x0000ffff8f7f7812 */ /* 0x000fe200078ec0ff */
[----:B------:R-:W-:Y:S01]  /*4c5a0*/  IMAD.MOV.U32 R249, RZ, RZ, R80 ;  /* 0x000000fffff97224 */ /* 0x000fe200078e0050 */
[----:B------:R-:W-:Y:S01]  /*4c5b0*/  PRMT R169, R37, 0x5410, R247 ;  /* 0x0000541025a97816 */ /* 0x000fe200000000f7 */
[----:B------:R0:W-:Y:S01]  /*4c5c0*/  STL [R1+0x2298], R79 ;  /* 0x0022984f01007387 */ /* 0x0001e20000100800 */
[----:B------:R-:W-:Y:S01]  /*4c5d0*/  PRMT R168, R36, 0x5410, R245 ;  /* 0x0000541024a87816 */ /* 0x000fe200000000f5 */
[----:B------:R-:W-:Y:S01]  /*4c5e0*/  IMAD.MOV.U32 R111, RZ, RZ, R237 ;  /* 0x000000ffff6f7224 */ /* 0x000fe200078e00ed */
[----:B------:R-:W-:Y:S01]  /*4c5f0*/  ISETP.GE.AND P3, PT, R9, R12, PT ;  /* 0x0000000c0900720c */ /* 0x000fe20003f66270 */
[----:B------:R-:W-:Y:S01]  /*4c600*/  IMAD.MOV.U32 R80, RZ, RZ, R246 ;  /* 0x000000ffff507224 */ /* 0x000fe200078e00f6 */
[----:B------:R-:W1:Y:S01]  /*4c610*/  LDC R9, c[0x0][0x248] ;  /* 0x00009200ff097b82 */ /* 0x000e620000000800 */
[----:B------:R-:W-:Y:S01]  /*4c620*/  PRMT R127, R127, 0x3340, R242 ;  /* 0x000033407f7f7816 */ /* 0x000fe200000000f2 */
[----:B------:R-:W-:Y:S01]  /*4c630*/  IMAD.MOV.U32 R81, RZ, RZ, R206 ;  /* 0x000000ffff517224 */ /* 0x000fe200078e00ce */
[----:B------:R-:W-:Y:S01]  /*4c640*/  IADD3 R246, P0, R11, R18, RZ ;  /* 0x000000120bf67210 */ /* 0x000fe20007f1e0ff */
[----:B0-----:R-:W-:Y:S01]  /*4c650*/  IMAD.X R79, R15, 0x1, R13, P1 ;  /* 0x000000010f4f7824 */ /* 0x001fe200008e060d */
[----:B------:R-:W-:Y:S01]  /*4c660*/  STL.64 [R1+0x2290], R176 ;  /* 0x002290b001007387 */ /* 0x000fe20000100a00 */
[----:B------:R-:W-:Y:S01]  /*4c670*/  IMAD.MOV.U32 R242, RZ, RZ, R239 ;  /* 0x000000fffff27224 */ /* 0x000fe200078e00ef */
[----:B------:R-:W-:Y:S01]  /*4c680*/  PRMT R243, R243, 0x3340, R1 ;  /* 0x00003340f3f37816 */ /* 0x000fe20000000001 */
[----:B------:R-:W-:Y:S01]  /*4c690*/  IMAD.IADD R16, R17, 0x1, R16 ;  /* 0x0000000111107824 */ /* 0x000fe200078e0210 */
[----:B------:R-:W0:Y:S01]  /*4c6a0*/  LDC R14, c[0x0][0x248] ;  /* 0x00009200ff0e7b82 */ /* 0x000e220000000800 */
[----:B------:R2:W-:Y:S01]  /*4c6b0*/  STSM.16.M88.4 [R0], R20 ;  /* 0x0000001400007844 */ /* 0x0005e20000000200 */
[----:B------:R-:W-:-:S03]  /*4c6c0*/  IMAD.MOV.U32 R250, RZ, RZ, R111 ;  /* 0x000000fffffa7224 */ /* 0x000fc600078e006f */
[----:B------:R-:W-:Y:S01]  /*4c6d0*/  STL.64 [R1+0x22a0], R168 ;  /* 0x0022a0a801007387 */ /* 0x000fe20000100a00 */
[----:B------:R-:W-:Y:S02]  /*4c6e0*/  IMAD.MOV.U32 R111, RZ, RZ, R81 ;  /* 0x000000ffff6f7224 */ /* 0x000fe400078e0051 */
[----:B------:R-:W4:Y:S01]  /*4c6f0*/  LDC R19, c[0x0][0x248] ;  /* 0x00009200ff137b82 */ /* 0x000f220000000800 */
[----:B------:R-:W-:Y:S01]  /*4c700*/  STL [R1+0xc98], R222 ;  /* 0x000c98de01007387 */ /* 0x000fe20000100800 */
[----:B------:R-:W-:-:S03]  /*4c710*/  IMAD.MOV.U32 R81, RZ, RZ, R242 ;  /* 0x000000ffff517224 */ /* 0x000fc600078e00f2 */
[----:B------:R3:W-:Y:S03]  /*4c720*/  STL.64 [R1+0xc40], R78 ;  /* 0x000c404e01007387 */ /* 0x0007e60000100a00 */
[----:B------:R-:W4:Y:S01]  /*4c730*/  LDC R27, c[0x0][0x248] ;  /* 0x00009200ff1b7b82 */ /* 0x000f220000000800 */
[----:B--2---:R-:W-:-:S05]  /*4c740*/  SHF.R.S32.HI R21, RZ, 0x1f, R11 ;  /* 0x0000001fff157819 */ /* 0x004fca000001140b */
[----:B------:R-:W-:Y:S01]  /*4c750*/  IMAD.X R247, R21, 0x1, R13, P0 ;  /* 0x0000000115f77824 */ /* 0x000fe200000e060d */
[-C--:B------:R-:W-:Y:S01]  /*4c760*/  IADD3 R242, P0, R11, R10.reuse, RZ ;  /* 0x0000000a0bf27210 */ /* 0x080fe20007f1e0ff */
[----:B------:R-:W2:Y:S01]  /*4c770*/  LDC R28, c[0x0][0x248] ;  /* 0x00009200ff1c7b82 */ /* 0x000ea20000000800 */
[----:B---3--:R-:W-:Y:S02]  /*4c780*/  IADD3 R78, P1, R17, R10, RZ ;  /* 0x0000000a114e7210 */ /* 0x008fe40007f3e0ff */
[----:B------:R-:W-:Y:S01]  /*4c790*/  PRMT R161, R44, 0x5410, R243 ;  /* 0x000054102ca17816 */ /* 0x000fe200000000f3 */
[--C-:B------:R-:W-:Y:S01]  /*4c7a0*/  IMAD.X R243, R21, 0x1, R3.reuse, P0 ;  /* 0x0000000115f37824 */ /* 0x100fe200000e0603 */
[----:B------:R-:W-:Y:S01]  /*4c7b0*/  SHF.R.S32.HI R12, RZ, 0x1f, R16 ;  /* 0x0000001fff0c7819 */ /* 0x000fe20000011410 */
[----:B------:R-:W-:Y:S01]  /*4c7c0*/  IMAD.X R79, R15, 0x1, R3, P1 ;  /* 0x000000010f4f7824 */ /* 0x000fe200008e0603 */
[C---:B------:R-:W-:Y:S01]  /*4c7d0*/  IADD3 R176, P5, R16.reuse, R18, RZ ;  /* 0x0000001210b07210 */ /* 0x040fe20007fbe0ff */
[C---:B-1----:R-:W-:Y:S01]  /*4c7e0*/  IMAD.IADD R9, R16.reuse, 0x1, R9 ;  /* 0x0000000110097824 */ /* 0x042fe200078e0209 */
[----:B------:R-:W-:Y:S01]  /*4c7f0*/  IADD3 R168, P6, R16, R10, RZ ;  /* 0x0000000a10a87210 */ /* 0x000fe20007fde0ff */
[----:B------:R-:W1:Y:S01]  /*4c800*/  LDC R20, c[0x0][0x248] ;  /* 0x00009200ff147b82 */ /* 0x000e620000000800 */
[----:B------:R-:W-:Y:S01]  /*4c810*/  IADD3 R102, P0, R11, R8, RZ ;  /* 0x000000080b667210 */ /* 0x000fe20007f1e0ff */
[----:B------:R3:W-:Y:S01]  /*4c820*/  STL.64 [R1+0xc38], R78 ;  /* 0x000c384e01007387 */ /* 0x0007e20000100a00 */
[----:B------:R-:W-:-:S02]  /*4c830*/  IMAD.X R177, R12, 0x1, R13, P5 ;  /* 0x000000010cb17824 */ /* 0x000fc400028e060d */
[----:B------:R-:W-:Y:S02]  /*4c840*/  IMAD.X R169, R12, 0x1, R3, P6 ;  /* 0x000000010ca97824 */ /* 0x000fe400030e0603 */
[--C-:B------:R-:W-:Y:S01]  /*4c850*/  IMAD.X R103, R21, 0x1, R5.reuse, P0 ;  /* 0x0000000115677824 */ /* 0x100fe200000e0605 */
[----:B------:R-:W-:Y:S01]  /*4c860*/  STL.64 [R1+0xc00], R176 ;  /* 0x000c00b001007387 */ /* 0x000fe20000100a00 */
[----:B------:R-:W2:Y:S01]  /*4c870*/  LDC R22, c[0x0][0x248] ;  /* 0x00009200ff167b82 */ /* 0x000ea20000000800 */
[-C--:B---3--:R-:W-:Y:S02]  /*4c880*/  IADD3 R78, P1, R17, R8.reuse, RZ ;  /* 0x00000008114e7210 */ /* 0x088fe40007f3e0ff */
[----:B------:R3:W-:Y:S05]  /*4c890*/  STL.64 [R1+0xbf8], R168 ;  /* 0x000bf8a801007387 */ /* 0x0007ea0000100a00 */
[----:B------:R-:W2:Y:S01]  /*4c8a0*/  LDC R23, c[0x0][0x248] ;  /* 0x00009200ff177b82 */ /* 0x000ea20000000800 */
[----:B------:R-:W-:Y:S01]  /*4c8b0*/  IMAD.X R79, R15, 0x1, R5, P1 ;  /* 0x000000010f4f7824 */ /* 0x000fe200008e0605 */
[----:B------:R0:W-:Y:S04]  /*4c8c0*/  STL.64 [R1+0xc50], R102 ;  /* 0x000c506601007387 */ /* 0x0001e80000100a00 */
[----:B------:R4:W-:Y:S02]  /*4c8d0*/  STL.64 [R1+0xc28], R78 ;  /* 0x000c284e01007387 */ /* 0x0009e40000100a00 */
[----:B------:R-:W2:Y:S01]  /*4c8e0*/  LDC R29, c[0x0][0x248] ;  /* 0x00009200ff1d7b82 */ /* 0x000ea20000000800 */
[----:B---3--:R-:W-:-:S02]  /*4c8f0*/  IADD3 R168, P6, R16, R8, RZ ;  /* 0x0000000810a87210 */ /* 0x008fc40007fde0ff */
[----:B0-----:R-:W-:Y:S01]  /*4c900*/  IADD3 R102, P5, R11, R6, RZ ;  /* 0x000000060b667210 */ /* 0x001fe20007fbe0ff */
[----:B------:R-:W-:Y:S01]  /*4c910*/  IMAD.MOV.U32 R108, RZ, RZ, R215 ;  /* 0x000000ffff6c7224 */ /* 0x000fe200078e00d7 */
[----:B------:R-:W-:Y:S01]  /*4c920*/  SHF.R.S32.HI R11, RZ, 0x1f, R9 ;  /* 0x0000001fff0b7819 */ /* 0x000fe20000011409 */
[----:B------:R-:W-:Y:S01]  /*4c930*/  IMAD.MOV.U32 R109, RZ, RZ, R213 ;  /* 0x000000ffff6d7224 */ /* 0x000fe200078e00d5 */
[----:B----4-:R-:W-:Y:S01]  /*4c940*/  IADD3 R78, P0, R9, R18, RZ ;  /* 0x00000012094e7210 */ /* 0x010fe20007f1e0ff */
[----:B------:R-:W-:Y:S01]  /*4c950*/  IMAD.X R103, R21, 0x1, R7, P5 ;  /* 0x0000000115677824 */ /* 0x000fe200028e0607 */
[----:B------:R-:W0:Y:S01]  /*4c960*/  LDC R30, c[0x0][0x248] ;  /* 0x00009200ff1e7b82 */ /* 0x000e220000000800 */
[----:B------:R-:W-:Y:S02]  /*4c970*/  IMAD.X R169, R12, 0x1, R5, P6 ;  /* 0x000000010ca97824 */ /* 0x000fe400030e0605 */
[----:B------:R-:W-:Y:S01]  /*4c980*/  IMAD.X R79, R11, 0x1, R13, P0 ;  /* 0x000000010b4f7824 */ /* 0x000fe200000e060d */
[----:B------:R3:W-:Y:S01]  /*4c990*/  STL.64 [R1+0xc48], R102 ;  /* 0x000c486601007387 */ /* 0x0007e20000100a00 */
[----:B------:R-:W-:-:S03]  /*4c9a0*/  IADD3 R176, P5, R9, R8, RZ ;  /* 0x0000000809b07210 */ /* 0x000fc60007fbe0ff */
[----:B------:R4:W-:Y:S01]  /*4c9b0*/  STL.64 [R1+0xbf0], R168 ;  /* 0x000bf0a801007387 */ /* 0x0009e20000100a00 */
[C---:B------:R-:W-:Y:S01]  /*4c9c0*/  IMAD.IADD R14, R9.reuse, 0x1, R14 ;  /* 0x00000001090e7824 */ /* 0x040fe200078e020e */
[----:B------:R-:W0:Y:S02]  /*4c9d0*/  LDC R31, c[0x0][0x248] ;  /* 0x00009200ff1f7b82 */ /* 0x000e240000000800 */
[----:B------:R1:W-:Y:S01]  /*4c9e0*/  STL.64 [R1+0xbd8], R78 ;  /* 0x000bd84e01007387 */ /* 0x0003e20000100a00 */
[----:B---3--:R-:W-:Y:S01]  /*4c9f0*/  IADD3 R102, P1, R9, R10, RZ ;  /* 0x0000000a09667210 */ /* 0x008fe20007f3e0ff */
[----:B------:R-:W-:-:S04]  /*4ca00*/  IMAD.MOV.U32 R251, RZ, RZ, R250 ;  /* 0x000000fffffb7224 */ /* 0x000fc800078e00fa */
[----:B------:R-:W3:Y:S01]  /*4ca10*/  LDC R32, c[0x0][0x248] ;  /* 0x00009200ff207b82 */ /* 0x000ee20000000800 */
[-C--:B----4-:R-:W-:Y:S01]  /*4ca20*/  IADD3 R168, P6, R17, R6.reuse, RZ ;  /* 0x0000000611a87210 */ /* 0x090fe20007fde0ff */
[C---:B------:R-:W-:Y:S01]  /*4ca30*/  IMAD.X R103, R11.reuse, 0x1, R3, P1 ;  /* 0x000000010b677824 */ /* 0x040fe200008e0603 */
[-C--:B-1----:R-:W-:Y:S01]  /*4ca40*/  IADD3 R78, P0, R16, R6.reuse, RZ ;  /* 0x00000006104e7210 */ /* 0x082fe20007f1e0ff */
[----:B------:R-:W-:Y:S01]  /*4ca50*/  IMAD.X R177, R11, 0x1, R5, P5 ;  /* 0x000000010bb17824 */ /* 0x000fe200028e0605 */
[----:B------:R-:W-:Y:S01]  /*4ca60*/  PRMT R125, R125, 0x3340, R248 ;  /* 0x000033407d7d7816 */ /* 0x000fe200000000f8 */
[--C-:B------:R-:W-:Y:S01]  /*4ca70*/  IMAD.X R169, R15, 0x1, R7.reuse, P6 ;  /* 0x000000010fa97824 */ /* 0x100fe200030e0607 */
[----:B------:R1:W-:Y:S01]  /*4ca80*/  STL.64 [R1+0xbd0], R102 ;  /* 0x000bd06601007387 */ /* 0x0003e20000100a00 */
[----:B------:R-:W-:Y:S01]  /*4ca90*/  IMAD.X R79, R12, 0x1, R7, P0 ;  /* 0x000000010c4f7824 */ /* 0x000fe200000e0607 */
[----:B------:R-:W4:Y:S02]  /*4caa0*/  LDC R34, c[0x0][0x248] ;  /* 0x00009200ff227b82 */ /* 0x000f240000000800 */
[----:B------:R2:W-:Y:S04]  /*4cab0*/  STL.64 [R1+0xbb0], R176 ;  /* 0x000bb0b001007387 */ /* 0x0005e80000100a00 */
[----:B------:R2:W-:Y:S01]  /*4cac0*/  STL.64 [R1+0xc08], R168 ;  /* 0x000c08a801007387 */ /* 0x0005e20000100a00 */
[----:B------:R-:W-:Y:S01]  /*4cad0*/  IMAD.MOV.U32 R82, RZ, RZ, R211 ;  /* 0x000000ffff527224 */ /* 0x000fe200078e00d3 */
[----:B------:R-:W4:Y:S01]  /*4cae0*/  LDC R36, c[0x0][0x248] ;  /* 0x00009200ff247b82 */ /* 0x000f220000000800 */
[----:B-1----:R-:W-:Y:S01]  /*4caf0*/  IADD3 R102, P1, R9, R6, RZ ;  /* 0x0000000609667210 */ /* 0x002fe20007f3e0ff */
[----:B------:R1:W-:Y:S01]  /*4cb00*/  STL.64 [R1+0xbe0], R78 ;  /* 0x000be04e01007387 */ /* 0x0003e20000100a00 */
[----:B------:R-:W-:Y:S01]  /*4cb10*/  SHF.R.S32.HI R9, RZ, 0x1f, R14 ;  /* 0x0000001fff097819 */ /* 0x000fe2000001140e */
[----:B------:R-:W-:-:S02]  /*4cb20*/  IMAD.MOV.U32 R83, RZ, RZ, R198 ;  /* 0x000000ffff537224 */ /* 0x000fc400078e00c6 */
[----:B------:R-:W-:Y:S01]  /*4cb30*/  IMAD.MOV.U32 R110, RZ, RZ, R190 ;  /* 0x000000ffff6e7224 */ /* 0x000fe200078e00be */
[C---:B--2---:R-:W-:Y:S01]  /*4cb40*/  IADD3 R176, P0, R14.reuse, R8, RZ ;  /* 0x000000080eb07210 */ /* 0x044fe20007f1e0ff */
[----:B------:R-:W-:Y:S01]  /*4cb50*/  IMAD.MOV.U32 R232, RZ, RZ, R200 ;  /* 0x000000ffffe87224 */ /* 0x000fe200078e00c8 */
[C---:B------:R-:W-:Y:S01]  /*4cb60*/  IADD3 R168, P5, R14.reuse, R18, RZ ;  /* 0x000000120ea87210 */ /* 0x040fe20007fbe0ff */
[----:B------:R-:W-:Y:S01]  /*4cb70*/  IMAD.X R103, R11, 0x1, R7, P1 ;  /* 0x000000010b677824 */ /* 0x000fe200008e0607 */
[----:B------:R-:W2:Y:S01]  /*4cb80*/  LDC R37, c[0x0][0x248] ;  /* 0x00009200ff257b82 */ /* 0x000ea20000000800 */
[----:B-1----:R-:W-:Y:S02]  /*4cb90*/  IADD3 R78, P6, R14, R10, RZ ;  /* 0x0000000a0e4e7210 */ /* 0x002fe40007fde0ff */
[C---:B------:R-:W-:Y:S01]  /*4cba0*/  IMAD.X R169, R9.reuse, 0x1, R13, P5 ;  /* 0x0000000109a97824 */ /* 0x040fe200028e060d */
[----:B------:R-:W-:Y:S02]  /*4cbb0*/  STL.64 [R1+0xba0], R102 ;  /* 0x000ba06601007387 */ /* 0x000fe40000100a00 */
[----:B------:R-:W-:-:S02]  /*4cbc0*/  IMAD.X R79, R9, 0x1, R3, P6 ;  /* 0x00000001094f7824 */ /* 0x000fc400030e0603 */
[----:B------:R1:W-:Y:S01]  /*4cbd0*/  STL.64 [R1+0xb98], R168 ;  /* 0x000b98a801007387 */ /* 0x0003e20000100a00 */
[----:B------:R-:W-:Y:S01]  /*4cbe0*/  IMAD.IADD R12, R14, 0x1, R19 ;  /* 0x000000010e0c7824 */ /* 0x000fe200078e0213 */
[----:B------:R-:W-:Y:S01]  /*4cbf0*/  PRMT R38, R38, 0x3340, R1 ;  /* 0x0000334026267816 */ /* 0x000fe20000000001 */
[----:B------:R-:W-:Y:S01]  /*4cc00*/  IMAD.X R177, R9, 0x1, R5, P0 ;  /* 0x0000000109b17824 */ /* 0x000fe200000e0605 */
[----:B------:R-:W-:Y:S01]  /*4cc10*/  PRMT R42, R42, 0x3340, R1 ;  /* 0x000033402a2a7816 */ /* 0x000fe20000000001 */
[----:B------:R-:W-:Y:S01]  /*4cc20*/  IMAD.MOV.U32 R250, RZ, RZ, R109 ;  /* 0x000000fffffa7224 */ /* 0x000fe200078e006d */
[----:B------:R-:W-:Y:S01]  /*4cc30*/  SHF.R.U32.HI R241, RZ, 0x8, R241 ;  /* 0x00000008fff17819 */ /* 0x000fe200000116f1 */
[----:B------:R-:W-:Y:S01]  /*4cc40*/  IMAD.MOV.U32 R248, RZ, RZ, R216 ;  /* 0x000000fffff87224 */ /* 0x000fe200078e00d8 */
[----:B------:R-:W-:Y:S01]  /*4cc50*/  SHF.R.U32.HI R204, RZ, 0x8, R204 ;  /* 0x00000008ffcc7819 */ /* 0x000fe200000116cc */
[----:B------:R-:W-:Y:S01]  /*4cc60*/  IMAD.MOV.U32 R228, RZ, RZ, R192 ;  /* 0x000000ffffe47224 */ /* 0x000fe200078e00c0 */
[----:B------:R-:W-:Y:S01]  /*4cc70*/  SHF.R.U32.HI R144, RZ, 0x8, R144 ;  /* 0x00000008ff907819 */ /* 0x000fe20000011690 */
[----:B------:R-:W-:Y:S01]  /*4cc80*/  IMAD.MOV.U32 R219, RZ, RZ, R202 ;  /* 0x000000ffffdb7224 */ /* 0x000fe200078e00ca */
[----:B-1----:R-:W2:Y:S01]  /*4cc90*/  LDL.LU.64 R168, [R1+0x22a0] ;  /* 0x0022a00001a87983 */ /* 0x002ea20000300a00 */
[----:B------:R-:W-:Y:S01]  /*4cca0*/  IADD3 R102, P1, R14, R6, RZ ;  /* 0x000000060e667210 */ /* 0x000fe20007f3e0ff */
[C---:B------:R-:W-:Y:S01]  /*4ccb0*/  IMAD.IADD R11, R12.reuse, 0x1, R20 ;  /* 0x000000010c0b7824 */ /* 0x040fe200078e0214 */
[----:B------:R-:W-:Y:S01]  /*4ccc0*/  SHF.R.U32.HI R238, RZ, 0x8, R238 ;  /* 0x00000008ffee7819 */ /* 0x000fe200000116ee */
[----:B------:R1:W-:Y:S01]  /*4ccd0*/  STL.64 [R1+0xb90], R78 ;  /* 0x000b904e01007387 */ /* 0x0003e20000100a00 */
[----:B------:R-:W-:Y:S01]  /*4cce0*/  IMAD.MOV.U32 R148, RZ, RZ, R233 ;  /* 0x000000ffff947224 */ /* 0x000fe200078e00e9 */
[----:B------:R-:W-:Y:S01]  /*4ccf0*/  PRMT R47, R47, 0x3340, R1 ;  /* 0x000033402f2f7816 */ /* 0x000fe20000000001 */
[----:B------:R-:W-:Y:S01]  /*4cd00*/  IMAD.MOV.U32 R218, RZ, RZ, R197 ;  /* 0x000000ffffda7224 */ /* 0x000fe200078e00c5 */
[----:B------:R-:W-:Y:S01]  /*4cd10*/  PRMT R49, R49, 0x3340, R1 ;  /* 0x0000334031317816 */ /* 0x000fe20000000001 */
[----:B------:R-:W-:Y:S01]  /*4cd20*/  IMAD.MOV.U32 R236, RZ, RZ, R205 ;  /* 0x000000ffffec7224 */ /* 0x000fe200078e00cd */
[----:B------:R-:W2:Y:S01]  /*4cd30*/  LDC R50, c[0x0][0x248] ;  /* 0x00009200ff327b82 */ /* 0x000ea20000000800 */
[----:B-1----:R-:W3:Y:S01]  /*4cd40*/  LDL.LU R79, [R1+0x2298] ;  /* 0x00229800014f7983 */ /* 0x002ee20000300800 */
[----:B------:R-:W-:Y:S01]  /*4cd50*/  IMAD.X R103, R9, 0x1, R7, P1 ;  /* 0x0000000109677824 */ /* 0x000fe200008e0607 */
[----:B------:R-:W-:Y:S01]  /*4cd60*/  IADD3 R78, P0, R12, R18, RZ ;  /* 0x000000120c4e7210 */ /* 0x000fe20007f1e0ff */
[----:B------:R-:W-:Y:S01]  /*4cd70*/  IMAD.MOV.U32 R233, RZ, RZ, R201 ;  /* 0x000000ffffe97224 */ /* 0x000fe200078e00c9 */
[----:B------:R1:W-:Y:S01]  /*4cd80*/  STL.64 [R1+0xb80], R176 ;  /* 0x000b80b001007387 */ /* 0x0003e20000100a00 */
[----:B------:R-:W-:Y:S01]  /*4cd90*/  SHF.R.S32.HI R9, RZ, 0x1f, R12 ;  /* 0x0000001fff097819 */ /* 0x000fe2000001140c */
[----:B------:R-:W-:Y:S01]  /*4cda0*/  IMAD.MOV.U32 R149, RZ, RZ, R220 ;  /* 0x000000ffff957224 */ /* 0x000fe200078e00dc */
[----:B------:R-:W-:Y:S01]  /*4cdb0*/  PRMT R75, R75, 0x3340, R1 ;  /* 0x000033404b4b7816 */ /* 0x000fe20000000001 */
[----:B------:R0:W-:Y:S01]  /*4cdc0*/  STL.64 [R1+0xb60], R102 ;  /* 0x000b606601007387 */ /* 0x0001e20000100a00 */
[----:B------:R-:W-:Y:S01]  /*4cdd0*/  IMAD.MOV.U32 R20, RZ, RZ, R78 ;  /* 0x000000ffff147224 */ /* 0x000fe200078e004e */
[----:B------:R-:W-:Y:S01]  /*4cde0*/  SHF.R.U32.HI R217, RZ, 0x8, R217 ;  /* 0x00000008ffd97819 */ /* 0x000fe200000116d9 */
[----:B------:R-:W-:Y:S01]  /*4cdf0*/  IMAD.MOV.U32 R229, RZ, RZ, R209 ;  /* 0x000000ffffe57224 */ /* 0x000fe200078e00d1 */
[----:B------:R4:W-:Y:S01]  /*4ce00*/  STL [R1+0xb58], R78 ;  /* 0x000b584e01007387 */ /* 0x0009e20000100800 */
[----:B------:R-:W-:Y:S01]  /*4ce10*/  IMAD.MOV.U32 R216, RZ, RZ, R203 ;  /* 0x000000ffffd87224 */ /* 0x000fe200078e00cb */
[----:B------:R-:W-:Y:S01]  /*4ce20*/  PRMT R40, R40, 0x3340, R1 ;  /* 0x0000334028287816 */ /* 0x000fe20000000001 */
[----:B------:R-:W-:Y:S01]  /*4ce30*/  IMAD.MOV.U32 R237, RZ, RZ, R207 ;  /* 0x000000ffffed7224 */ /* 0x000fe200078e00cf */
[C---:B-1----:R-:W-:Y:S01]  /*4ce40*/  IADD3 R176, P1, R12.reuse, R10, RZ ;  /* 0x0000000a0cb07210 */ /* 0x042fe20007f3e0ff */
[----:B------:R-:W-:Y:S01]  /*4ce50*/  IMAD.MOV.U32 R220, RZ, RZ, R199 ;  /* 0x000000ffffdc7224 */ /* 0x000fe200078e00c7 */
[----:B------:R-:W-:Y:S01]  /*4ce60*/  PRMT R152, R39, 0x5410, R38 ;  /* 0x0000541027987816 */ /* 0x000fe20000000026 */
[----:B------:R-:W1:Y:S01]  /*4ce70*/  LDC R44, c[0x0][0x248] ;  /* 0x00009200ff2c7b82 */ /* 0x000e620000000800 */
[----:B0-----:R-:W-:-:S02]  /*4ce80*/  IADD3 R102, P5, R12, R8, RZ ;  /* 0x000000080c667210 */ /* 0x001fc40007fbe0ff */
[----:B----4-:R-:W-:Y:S01]  /*4ce90*/  IADD3 R78, P6, R12, R6, RZ ;  /* 0x000000060c4e7210 */ /* 0x010fe20007fde0ff */
[C---:B------:R-:W-:Y:S02]  /*4cea0*/  IMAD.X R177, R9.reuse, 0x1, R3, P1 ;  /* 0x0000000109b17824 */ /* 0x040fe400008e0603 */
[----:B------:R-:W-:Y:S02]  /*4ceb0*/  IMAD.X R103, R9, 0x1, R5, P5 ;  /* 0x0000000109677824 */ /* 0x000fe400028e0605 */
[----:B------:R-:W-:Y:S01]  /*4cec0*/  IMAD.IADD R12, R11, 0x1, R22 ;  /* 0x000000010b0c7824 */ /* 0x000fe200078e0216 */
[----:B------:R-:W0:Y:S08]  /*4ced0*/  LDC R38, c[0x0][0x248] ;  /* 0x00009200ff267b82 */ /* 0x000e300000000800 */
[----:B------:R-:W4:Y:S01]  /*4cee0*/  LDC R39, c[0x0][0x248] ;  /* 0x00009200ff277b82 */ /* 0x000f220000000800 */
[----:B------:R-:W-:-:S07]  /*4cef0*/  PRMT R154, R41, 0x5410, R40 ;  /* 0x00005410299a7816 */ /* 0x000fce0000000028 */
[----:B------:R-:W1:Y:S08]  /*4cf00*/  LDC R40, c[0x0][0x248] ;  /* 0x00009200ff287b82 */ /* 0x000e700000000800 */
[----:B------:R-:W1:Y:S01]  /*4cf10*/  LDC R41, c[0x0][0x248] ;  /* 0x00009200ff297b82 */ /* 0x000e620000000800 */
[----:B------:R-:W-:Y:S02]  /*4cf20*/  PRMT R155, R46, 0x5410, R42 ;  /* 0x000054102e9b7816 */ /* 0x000fe4000000002a */
[----:B------:R-:W-:-:S05]  /*4cf30*/  LOP3.LUT R241, R241, 0xffff, RZ, 0xc0, !PT ;  /* 0x0000fffff1f17812 */ /* 0x000fca00078ec0ff */
[----:B------:R-:W1:Y:S01]  /*4cf40*/  LDC R42, c[0x0][0x248] ;  /* 0x00009200ff2a7b82 */ /* 0x000e620000000800 */
[----:B------:R-:W-:Y:S02]  /*4cf50*/  LOP3.LUT R204, R204, 0xffff, RZ, 0xc0, !PT ;  /* 0x0000ffffcccc7812 */ /* 0x000fe400078ec0ff */
[----:B------:R-:W-:Y:S02]  /*4cf60*/  LOP3.LUT R144, R144, 0xffff, RZ, 0xc0, !PT ;  /* 0x0000ffff90907812 */ /* 0x000fe400078ec0ff */
[----:B------:R-:W-:Y:S02]  /*4cf70*/  LOP3.LUT R238, R238, 0xffff, RZ, 0xc0, !PT ;  /* 0x0000ffffeeee7812 */ /* 0x000fe400078ec0ff */
[----:B------:R-:W-:Y:S01]  /*4cf80*/  PRMT R146, R51, 0x5410, R49 ;  /* 0x0000541033927816 */ /* 0x000fe20000000031 */
[----:B------:R-:W1:Y:S08]  /*4cf90*/  LDC R46, c[0x0][0x248] ;  /* 0x00009200ff2e7b82 */ /* 0x000e700000000800 */
[----:B------:R-:W1:Y:S01]  /*4cfa0*/  LDC R85, c[0x0][0x248] ;  /* 0x00009200ff557b82 */ /* 0x000e620000000800 */
[----:B------:R-:W-:-:S07]  /*4cfb0*/  SHF.R.U32.HI R120, RZ, 0x8, R120 ;  /* 0x00000008ff787819 */ /* 0x000fce0000011678 */
[----:B------:R-:W1:Y:S08]  /*4cfc0*/  LDC R86, c[0x0][0x248] ;  /* 0x00009200ff567b82 */ /* 0x000e700000000800 */
[----:B------:R-:W1:Y:S08]  /*4cfd0*/  LDC R94, c[0x0][0x248] ;  /* 0x00009200ff5e7b82 */ /* 0x000e700000000800 */
[----:B------:R-:W1:Y:S08]  /*4cfe0*/  LDC R98, c[0x0][0x248] ;  /* 0x00009200ff627b82 */ /* 0x000e700000000800 */
[----:B------:R-:W1:Y:S08]  /*4cff0*/  LDC R100, c[0x0][0x248] ;  /* 0x00009200ff647b82 */ /* 0x000e700000000800 */
[----:B------:R-:W1:Y:S01]  /*4d000*/  LDC R116, c[0x0][0x248] ;  /* 0x00009200ff747b82 */ /* 0x000e620000000800 */
[----:B------:R-:W-:-:S07]  /*4d010*/  PRMT R106, R125, 0x5410, R187 ;  /* 0x000054107d6a7816 */ /* 0x000fce00000000bb */
[----:B------:R-:W1:Y:S08]  /*4d020*/  LDC R131, c[0x0][0x248] ;  /* 0x00009200ff837b82 */ /* 0x000e700000000800 */
[----:B------:R-:W1:Y:S08]  /*4d030*/  LDC R134, c[0x0][0x248] ;  /* 0x00009200ff867b82 */ /* 0x000e700000000800 */
[----:B------:R-:W1:Y:S08]  /*4d040*/  LDC R141, c[0x0][0x248] ;  /* 0x00009200ff8d7b82 */ /* 0x000e700000000800 */
[----:B------:R-:W1:Y:S08]  /*4d050*/  LDC R142, c[0x0][0x248] ;  /* 0x00009200ff8e7b82 */ /* 0x000e700000000800 */
[----:B------:R-:W1:Y:S08]  /*4d060*/  LDC R143, c[0x0][0x248] ;  /* 0x00009200ff8f7b82 */ /* 0x000e700000000800 */
[----:B------:R-:W1:Y:S01]  /*4d070*/  LDC R151, c[0x0][0x248] ;  /* 0x00009200ff977b82 */ /* 0x000e620000000800 */
[----:B------:R-:W-:-:S07]  /*4d080*/  LOP3.LUT R157, R157, 0xffff, RZ, 0xc0, !PT ;  /* 0x0000ffff9d9d7812 */ /* 0x000fce00078ec0ff */
[----:B------:R-:W1:Y:S08]  /*4d090*/  LDC R156, c[0x0][0x248] ;  /* 0x00009200ff9c7b82 */ /* 0x000e700000000800 */
[----:B------:R-:W1:Y:S08]  /*4d0a0*/  LDC R158, c[0x0][0x248] ;  /* 0x00009200ff9e7b82 */ /* 0x000e700000000800 */
[----:B------:R-:W1:Y:S08]  /*4d0b0*/  LDC R159, c[0x0][0x248] ;  /* 0x00009200ff9f7b82 */ /* 0x000e700000000800 */
[----:B------:R-:W1:Y:S08]  /*4d0c0*/  LDC R164, c[0x0][0x248] ;  /* 0x00009200ffa47b82 */ /* 0x000e700000000800 */
[----:B------:R-:W1:Y:S01]  /*4d0d0*/  LDC R165, c[0x0][0x248] ;  /* 0x00009200ffa57b82 */ /* 0x000e620000000800 */
[----:B------:R-:W-:-:S02]  /*4d0e0*/  SHF.R.U32.HI R123, RZ, 0x8, R123 ;  /* 0x00000008ff7b7819 */ /* 0x000fc4000001167b */
[----:B------:R-:W-:-:S05]  /*4d0f0*/  PRMT R167, R167, 0x3340, R1 ;  /* 0x00003340a7a77816 */ /* 0x000fca0000000001 */
        /* <DEDUP_REMOVED lines=8> */
[----:B------:R-:W1:Y:S08]  /*4d180*/  LDC R188, c[0x0][0x248] ;  /* 0x00009200ffbc7b82 */ /* 0x000e700000000800 */
[----:B------:R-:W1:Y:S08]  /*4d190*/  LDC R190, c[0x0][0x248] ;  /* 0x00009200ffbe7b82 */ /* 0x000e700000000800 */
[----:B------:R-:W1:Y:S08]  /*4d1a0*/  LDC R192, c[0x0][0x248] ;  /* 0x00009200ffc07b82 */ /* 0x000e700000000800 */
[----:B------:R-:W1:Y:S01]  /*4d1b0*/  LDC R197, c[0x0][0x248] ;  /* 0x00009200ffc57b82 */ /* 0x000e620000000800 */
[----:B---3--:R-:W-:Y:S01]  /*4d1c0*/  IMAD.MOV.U32 R21, RZ, RZ, R79 ;  /* 0x000000ffff157224 */ /* 0x008fe200078e004f */
[----:B------:R-:W-:Y:S01]  /*4d1d0*/  PRMT R241, R241, 0x3340, R1 ;  /* 0x00003340f1f17816 */ /* 0x000fe20000000001 */
[C---:B------:R-:W-:Y:S01]  /*4d1e0*/  IMAD.X R21, R9.reuse, 0x1, R13, P0 ;  /* 0x0000000109157824 */ /* 0x040fe200000e060d */
[----:B------:R-:W-:Y:S01]  /*4d1f0*/  PRMT R204, R204, 0x3340, R1 ;  /* 0x00003340cccc7816 */ /* 0x000fe20000000001 */
[----:B------:R-:W-:Y:S01]  /*4d200*/  IMAD.X R79, R9, 0x1, R7, P6 ;  /* 0x00000001094f7824 */ /* 0x000fe200030e0607 */
[----:B------:R-:W-:-:S02]  /*4d210*/  SHF.R.S32.HI R9, RZ, 0x1f, R11 ;  /* 0x0000001fff097819 */ /* 0x000fc4000001140b */
[----:B------:R-:W3:Y:S01]  /*4d220*/  LDC R49, c[0x0][0x248] ;  /* 0x00009200ff317b82 */ /* 0x000ee20000000800 */
[----:B------:R-:W-:Y:S04]  /*4d230*/  STL [R1+0xb5c], R21 ;  /* 0x000b5c1501007387 */ /* 0x000fe80000100800 */
[----:B------:R0:W-:Y:S01]  /*4d240*/  STL.64 [R1+0xb50], R176 ;  /* 0x000b50b001007387 */ /* 0x0001e20000100a00 */
[----:B------:R-:W-:Y:S02]  /*4d250*/  PRMT R113, R144, 0x3340, R238 ;  /* 0x0000334090717816 */ /* 0x000fe400000000ee */
[----:B------:R-:W3:Y:S01]  /*4d260*/  LDC R51, c[0x0][0x248] ;  /* 0x00009200ff337b82 */ /* 0x000ee20000000800 */
[----:B------:R4:W-:Y:S04]  /*4d270*/  STL.64 [R1+0xb48], R102 ;  /* 0x000b486601007387 */ /* 0x0009e80000100a00 */
[----:B------:R2:W-:Y:S01]  /*4d280*/  STL.64 [R1+0xb38], R78 ;  /* 0x000b384e01007387 */ /* 0x0005e20000100a00 */
[----:B------:R-:W-:-:S02]  /*4d290*/  PRMT R129, R77, 0x5410, R75 ;  /* 0x000054104d817816 */ /* 0x000fc4000000004b */
[----:B------:R-:W-:Y:S01]  /*4d2a0*/  LOP3.LUT R217, R217, 0xffff, RZ, 0xc0, !PT ;  /* 0x0000ffffd9d97812 */ /* 0x000fe200078ec0ff */
[----:B------:R-:W3:Y:S01]  /*4d2b0*/  LDC R75, c[0x0][0x248] ;  /* 0x00009200ff4b7b82 */ /* 0x000ee20000000800 */
[C---:B0-----:R-:W-:Y:S02]  /*4d2c0*/  IADD3 R176, P0, R11.reuse, R18, RZ ;  /* 0x000000120bb07210 */ /* 0x041fe40007f1e0ff */
[C---:B----4-:R-:W-:Y:S02]  /*4d2d0*/  IADD3 R102, P1, R11.reuse, R10, RZ ;  /* 0x0000000a0b667210 */ /* 0x050fe40007f3e0ff */
[----:B--2---:R-:W-:Y:S01]  /*4d2e0*/  IADD3 R78, P5, R11, R8, RZ ;  /* 0x000000080b4e7210 */ /* 0x004fe20007fbe0ff */
[----:B------:R-:W-:Y:S01]  /*4d2f0*/  IMAD.X R177, R9, 0x1, R13, P0 ;  /* 0x0000000109b17824 */ /* 0x000fe200000e060d */
[----:B------:R-:W-:Y:S01]  /*4d300*/  IADD3 R20, P6, R11, R6, RZ ;  /* 0x000000060b147210 */ /* 0x000fe20007fde0ff */
[----:B------:R-:W-:Y:S01]  /*4d310*/  IMAD.X R103, R9, 0x1, R3, P1 ;  /* 0x0000000109677824 */ /* 0x000fe200008e0603 */
[----:B------:R-:W-:Y:S01]  /*4d320*/  PRMT R160, R43, 0x5410, R241 ;  /* 0x000054102ba07816 */ /* 0x000fe200000000f1 */
[C---:B------:R-:W-:Y:S01]  /*4d330*/  IMAD.X R79, R9.reuse, 0x1, R5, P5 ;  /* 0x00000001094f7824 */ /* 0x040fe200028e0605 */
[----:B------:R0:W-:Y:S01]  /*4d340*/  STL.64 [R1+0xb30], R176 ;  /* 0x000b30b001007387 */ /* 0x0001e20000100a00 */
[----:B------:R-:W-:Y:S01]  /*4d350*/  IMAD.X R21, R9, 0x1, R7, P6 ;  /* 0x0000000109157824 */ /* 0x000fe200030e0607 */
[----:B------:R-:W-:Y:S01]  /*4d360*/  SHF.R.S32.HI R9, RZ, 0x1f, R12 ;  /* 0x0000001fff097819 */ /* 0x000fe2000001140c */
[C---:B------:R-:W-:Y:S01]  /*4d370*/  IMAD.IADD R11, R12.reuse, 0x1, R23 ;  /* 0x000000010c0b7824 */ /* 0x040fe200078e0217 */
[----:B------:R2:W-:Y:S01]  /*4d380*/  STL.64 [R1+0xb28], R102 ;  /* 0x000b286601007387 */ /* 0x0005e20000100a00 */
[----:B------:R-:W4:Y:S03]  /*4d390*/  LDC R43, c[0x0][0x248] ;  /* 0x00009200ff2b7b82 */ /* 0x000f260000000800 */
[----:B------:R1:W-:Y:S01]  /*4d3a0*/  STL.64 [R1+0xb08], R78 ;  /* 0x000b084e01007387 */ /* 0x0003e20000100a00 */
[----:B0-----:R-:W-:-:S03]  /*4d3b0*/  IADD3 R176, P0, R12, R18, RZ ;  /* 0x000000120cb07210 */ /* 0x001fc60007f1e0ff */
[----:B------:R0:W-:Y:S01]  /*4d3c0*/  STL.64 [R1+0xb00], R20 ;  /* 0x000b001401007387 */ /* 0x0001e20000100a00 */
[----:B------:R-:W-:Y:S01]  /*4d3d0*/  PRMT R162, R45, 0x5410, R204 ;  /* 0x000054102da27816 */ /* 0x000fe200000000cc */
[----:B------:R-:W3:Y:S01]  /*4d3e0*/  LDC R77, c[0x0][0x248] ;  /* 0x00009200ff4d7b82 */ /* 0x000ee20000000800 */
[C---:B--2---:R-:W-:Y:S01]  /*4d3f0*/  IADD3 R102, P1, R12.reuse, R10, RZ ;  /* 0x0000000a0c667210 */ /* 0x044fe20007f3e0ff */
[----:B------:R-:W-:Y:S01]  /*4d400*/  IMAD.X R177, R9, 0x1, R13, P0 ;  /* 0x0000000109b17824 */ /* 0x000fe200000e060d */
[----:B-1----:R-:W-:-:S03]  /*4d410*/  IADD3 R78, P5, R12, R8, RZ ;  /* 0x000000080c4e7210 */ /* 0x002fc60007fbe0ff */
[C---:B------:R-:W-:Y:S01]  /*4d420*/  IMAD.X R103, R9.reuse, 0x1, R3, P1 ;  /* 0x0000000109677824 */ /* 0x040fe200008e0603 */
[----:B------:R-:W-:Y:S01]  /*4d430*/  PRMT R144, R48, 0x5410, R47 ;  /* 0x0000541030907816 */ /* 0x000fe2000000002f */
[----:B------:R-:W1:Y:S01]  /*4d440*/  LDC R125, c[0x0][0x248] ;  /* 0x00009200ff7d7b82 */ /* 0x000e620000000800 */
[----:B0-----:R-:W-:Y:S01]  /*4d450*/  IADD3 R20, P6, R12, R6, RZ ;  /* 0x000000060c147210 */ /* 0x001fe20007fde0ff */
[C---:B------:R-:W-:Y:S01]  /*4d460*/  IMAD.X R79, R9.reuse, 0x1, R5, P5 ;  /* 0x00000001094f7824 */ /* 0x040fe200028e0605 */
[----:B------:R0:W-:Y:S03]  /*4d470*/  STL.64 [R1+0xaf8], R176 ;  /* 0x000af8b001007387 */ /* 0x0001e60000100a00 */
[----:B------:R-:W-:Y:S01]  /*4d480*/  IMAD.X R21, R9, 0x1, R7, P6 ;  /* 0x0000000109157824 */ /* 0x000fe200030e0607 */
[----:B------:R2:W-:Y:S01]  /*4d490*/  STL.64 [R1+0xaf0], R102 ;  /* 0x000af06601007387 */ /* 0x0005e20000100a00 */
[----:B------:R-:W-:Y:S01]  /*4d4a0*/  SHF.R.S32.HI R9, RZ, 0x1f, R11 ;  /* 0x0000001fff097819 */ /* 0x000fe2000001140b */
[----:B------:R-:W3:Y:S02]  /*4d4b0*/  LDC R45, c[0x0][0x248] ;  /* 0x00009200ff2d7b82 */ /* 0x000ee40000000800 */
[----:B------:R2:W-:Y:S01]  /*4d4c0*/  STL.64 [R1+0xae0], R78 ;  /* 0x000ae04e01007387 */ /* 0x0005e20000100a00 */
[----:B0-----:R-:W-:-:S03]  /*4d4d0*/  IADD3 R176, P0, R11, R18, RZ ;  /* 0x000000120bb07210 */ /* 0x001fc60007f1e0ff */
[----:B------:R0:W-:Y:S02]  /*4d4e0*/  STL.64 [R1+0xac0], R20 ;  /* 0x000ac01401007387 */ /* 0x0001e40000100a00 */
[----:B------:R-:W1:Y:S01]  /*4d4f0*/  LDC R47, c[0x0][0x248] ;  /* 0x00009200ff2f7b82 */ /* 0x000e620000000800 */
[----:B--2---:R-:W-:Y:S01]  /*4d500*/  IADD3 R102, P5, R11, R8, RZ ;  /* 0x000000080b667210 */ /* 0x004fe20007fbe0ff */
[----:B------:R-:W-:Y:S01]  /*4d510*/  IMAD.X R177, R9, 0x1, R13, P0 ;  /* 0x0000000109b17824 */ /* 0x000fe200000e060d */
[C---:B------:R-:W-:Y:S01]  /*4d520*/  IADD3 R78, P1, R11.reuse, R10, RZ ;  /* 0x0000000a0b4e7210 */ /* 0x040fe20007f3e0ff */
[----:B------:R-:W-:-:S04]  /*4d530*/  IMAD.IADD R12, R11, 0x1, R24 ;  /* 0x000000010b0c7824 */ /* 0x000fc800078e0218 */
[----:B------:R-:W2:Y:S01]  /*4d540*/  LDC R48, c[0x0][0x248] ;  /* 0x00009200ff307b82 */ /* 0x000ea20000000800 */
[----:B0-----:R-:W-:Y:S01]  /*4d550*/  IADD3 R20, P6, R11, R6, RZ ;  /* 0x000000060b147210 */ /* 0x001fe20007fde0ff */
[C---:B------:R-:W-:Y:S01]  /*4d560*/  IMAD.X R79, R9.reuse, 0x1, R3, P1 ;  /* 0x00000001094f7824 */ /* 0x040fe200008e0603 */
[----:B------:R0:W-:Y:S01]  /*4d570*/  STL.64 [R1+0xab8], R176 ;  /* 0x000ab8b001007387 */ /* 0x0001e20000100a00 */
[C---:B------:R-:W-:Y:S02]  /*4d580*/  IMAD.X R103, R9.reuse, 0x1, R5, P5 ;  /* 0x0000000109677824 */ /* 0x040fe400028e0605 */
[----:B------:R-:W-:Y:S01]  /*4d590*/  IMAD.X R21, R9, 0x1, R7, P6 ;  /* 0x0000000109157824 */ /* 0x000fe200030e0607 */
[----:B------:R-:W-:Y:S01]  /*4d5a0*/  SHF.R.S32.HI R9, RZ, 0x1f, R12 ;  /* 0x0000001fff097819 */ /* 0x000fe2000001140c */
[----:B------:R-:W2:Y:S01]  /*4d5b0*/  LDC R175, c[0x0][0x248] ;  /* 0x00009200ffaf7b82 */ /* 0x000ea20000000800 */
[C---:B------:R-:W-:Y:S01]  /*4d5c0*/  IADD3 R16, P0, R12.reuse, R18, RZ ;  /* 0x000000120c107210 */ /* 0x040fe20007f1e0ff */
[----:B0-----:R-:W2:Y:S01]  /*4d5d0*/  LDL.LU.64 R176, [R1+0x2290] ;  /* 0x0022900001b07983 */ /* 0x001ea20000300a00 */
[----:B------:R-:W-:Y:S01]  /*4d5e0*/  PRMT R87, R217, 0x3340, R1 ;  /* 0x00003340d9577816 */ /* 0x000fe20000000001 */
[----:B------:R-:W-:Y:S01]  /*4d5f0*/  IMAD.IADD R11, R12, 0x1, R25 ;  /* 0x000000010c0b7824 */ /* 0x000fe200078e0219 */
[----:B------:R-:W-:Y:S01]  /*4d600*/  LOP3.LUT R115, R120, 0xffff, RZ, 0xc0, !PT ;  /* 0x0000ffff78737812 */ /* 0x000fe200078ec0ff */
[----:B------:R0:W-:Y:S01]  /*4d610*/  STL.64 [R1+0xab0], R78 ;  /* 0x000ab04e01007387 */ /* 0x0001e20000100a00 */
[----:B------:R-:W-:Y:S01]  /*4d620*/  IMAD.MOV.U32 R25, RZ, RZ, R17 ;  /* 0x000000ffff197224 */ /* 0x000fe200078e0011 */
[----:B------:R-:W-:Y:S01]  /*4d630*/  PRMT R157, R157, 0x3340, R1 ;  /* 0x000033409d9d7816 */ /* 0x000fe20000000001 */
[----:B------:R-:W-:Y:S01]  /*4d640*/  IMAD.MOV.U32 R24, RZ, RZ, R16 ;  /* 0x000000ffff187224 */ /* 0x000fe200078e0010 */
[----:B------:R-:W-:Y:S01]  /*4d650*/  LOP3.LUT R123, R123, 0xffff, RZ, 0xc0, !PT ;  /* 0x0000ffff7b7b7812 */ /* 0x000fe200078ec0ff */
[----:B------:R-:W-:Y:S01]  /*4d660*/  IMAD.X R25, R9, 0x1, R13, P0 ;  /* 0x0000000109197824 */ /* 0x000fe200000e060d */
[----:B------:R-:W2:Y:S01]  /*4d670*/  LDC R179, c[0x0][0x248] ;  /* 0x00009200ffb37b82 */ /* 0x000ea20000000800 */
[----:B0-----:R-:W2:Y:S07]  /*4d680*/  LDL.LU.64 R78, [R1+0x2288] ;  /* 0x00228800014e7983 */ /* 0x001eae0000300a00 */
[----:B------:R-:W0:Y:S01]  /*4d690*/  LDC R187, c[0x0][0x248] ;  /* 0x00009200ffbb7b82 */ /* 0x000e220000000800 */
[----:B------:R4:W-:Y:S04]  /*4d6a0*/  STL.64 [R1+0xaa8], R102 ;  /* 0x000aa86601007387 */ /* 0x0009e80000100a00 */
[----:B------:R3:W-:Y:S03]  /*4d6b0*/  STL.64 [R1+0xa90], R20 ;  /* 0x000a901401007387 */ /* 0x0007e60000100a00 */
[----:B------:R-:W0:Y:S01]  /*4d6c0*/  LDC R198, c[0x0][0x248] ;  /* 0x00009200ffc67b82 */ /* 0x000e220000000800 */
[----:B------:R1:W-:Y:S01]  /*4d6d0*/  STL [R1+0xa88], R16 ;  /* 0x000a881001007387 */ /* 0x0003e20000100800 */
[----:B----4-:R-:W-:-:S06]  /*4d6e0*/  IADD3 R102, P1, R12, R10, RZ ;  /* 0x0000000a0c667210 */ /* 0x010fcc0007f3e0ff */
[----:B------:R-:W4:Y:S01]  /*4d6f0*/  LDC R199, c[0x0][0x248] ;  /* 0x00009200ffc77b82 */ /* 0x000f220000000800 */
[C---:B---3--:R-:W-:Y:S01]  /*4d700*/  IADD3 R20, P5, R12.reuse, R8, RZ ;  /* 0x000000080c147210 */ /* 0x048fe20007fbe0ff */
[C---:B------:R-:W-:Y:S01]  /*4d710*/  IMAD.X R103, R9.reuse, 0x1, R3, P1 ;  /* 0x0000000109677824 */ /* 0x040fe200008e0603 */
[----:B-1----:R-:W-:Y:S01]  /*4d720*/  IADD3 R16, P6, R12, R6, RZ ;  /* 0x000000060c107210 */ /* 0x002fe20007fde0ff */
[----:B------:R-:W-:Y:S02]  /*4d730*/  STL [R1+0xa8c], R25 ;  /* 0x000a8c1901007387 */ /* 0x000fe40000100800 */
[C---:B------:R-:W-:Y:S02]  /*4d740*/  IMAD.X R21, R9.reuse, 0x1, R5, P5 ;  /* 0x0000000109157824 */ /* 0x040fe400028e0605 */
[----:B------:R-:W1:Y:S01]  /*4d750*/  LDC R200, c[0x0][0x248] ;  /* 0x00009200ffc87b82 */ /* 0x000e620000000800 */
[----:B------:R3:W-:Y:S01]  /*4d760*/  STL.64 [R1+0xa80], R102 ;  /* 0x000a806601007387 */ /* 0x0007e20000100a00 */
[----:B------:R-:W-:Y:S01]  /*4d770*/  IMAD.X R17, R9, 0x1, R7, P6 ;  /* 0x0000000109117824 */ /* 0x000fe200030e0607 */
[----:B------:R-:W-:-:S02]  /*4d780*/  SHF.R.S32.HI R9, RZ, 0x1f, R11 ;  /* 0x0000001fff097819 */ /* 0x000fc4000001140b */
[----:B------:R3:W-:Y:S01]  /*4d790*/  STL.64 [R1+0xa60], R20 ;  /* 0x000a601401007387 */ /* 0x0007e20000100a00 */
[C---:B------:R-:W-:Y:S01]  /*4d7a0*/  IADD3 R24, P1, R11.reuse, R10, RZ ;  /* 0x0000000a0b187210 */ /* 0x040fe20007f3e0ff */
[C---:B------:R-:W-:Y:S01]  /*4d7b0*/  IMAD.IADD R12, R11.reuse, 0x1, R26 ;  /* 0x000000010b0c7824 */ /* 0x040fe200078e021a */
[----:B------:R-:W1:Y:S01]  /*4d7c0*/  LDC R201, c[0x0][0x248] ;  /* 0x00009200ffc97b82 */ /* 0x000e620000000800 */
[----:B------:R0:W-:Y:S01]  /*4d7d0*/  STL.64 [R1+0xa58], R16 ;  /* 0x000a581001007387 */ /* 0x0001e20000100a00 */
[----:B---3--:R-:W-:-:S06]  /*4d7e0*/  IADD3 R102, P0, R11, R18, RZ ;  /* 0x000000120b667210 */ /* 0x008fcc0007f1e0ff */
[----:B------:R-:W3:Y:S01]  /*4d7f0*/  LDC R202, c[0x0][0x248] ;  /* 0x00009200ffca7b82 */ /* 0x000ee20000000800 */
[----:B------:R-:W-:Y:S01]  /*4d800*/  IADD3 R20, P5, R11, R8, RZ ;  /* 0x000000080b147210 */ /* 0x000fe20007fbe0ff */
[C---:B------:R-:W-:Y:S02]  /*4d810*/  IMAD.X R103, R9.reuse, 0x1, R13, P0 ;  /* 0x0000000109677824 */ /* 0x040fe400000e060d */
[----:B------:R-:W-:Y:S01]  /*4d820*/  IMAD.X R25, R9, 0x1, R3, P1 ;  /* 0x0000000109197824 */ /* 0x000fe200008e0603 */
[----:B0-----:R-:W-:Y:S01]  /*4d830*/  IADD3 R16, P6, R11, R6, RZ ;  /* 0x000000060b107210 */ /* 0x001fe20007fde0ff */
[C---:B------:R-:W-:Y:S01]  /*4d840*/  IMAD.X R21, R9.reuse, 0x1, R5, P5 ;  /* 0x0000000109157824 */ /* 0x040fe200028e0605 */
[----:B------:R0:W-:Y:S01]  /*4d850*/  STL.64 [R1+0xa50], R102 ;  /* 0x000a506601007387 */ /* 0x0001e20000100a00 */
[----:B------:R-:W3:Y:S02]  /*4d860*/  LDC R203, c[0x0][0x248] ;  /* 0x00009200ffcb7b82 */ /* 0x000ee40000000800 */
[----:B------:R-:W-:Y:S01]  /*4d870*/  IMAD.X R17, R9, 0x1, R7, P6 ;  /* 0x0000000109117824 */ /* 0x000fe200030e0607 */
[----:B------:R4:W-:Y:S01]  /*4d880*/  STL.64 [R1+0xa48], R24 ;  /* 0x000a481801007387 */ /* 0x0009e20000100a00 */
[----:B------:R-:W-:-:S03]  /*4d890*/  SHF.R.S32.HI R9, RZ, 0x1f, R12 ;  /* 0x0000001fff097819 */ /* 0x000fc6000001140c */
[----:B------:R4:W-:Y:S01]  /*4d8a0*/  STL.64 [R1+0xa38], R20 ;  /* 0x000a381401007387 */ /* 0x0009e20000100a00 */
[----:B------:R-:W3:Y:S01]  /*4d8b0*/  LDC R204, c[0x0][0x248] ;  /* 0x00009200ffcc7b82 */ /* 0x000ee20000000800 */
[C---:B0-----:R-:W-:Y:S02]  /*4d8c0*/  IADD3 R102, P0, R12.reuse, R18, RZ ;  /* 0x000000120c667210 */ /* 0x041fe40007f1e0ff */
[----:B----4-:R-:W-:-:S03]  /*4d8d0*/  IADD3 R24, P1, R12, R10, RZ ;  /* 0x0000000a0c187210 */ /* 0x010fc60007f3e0ff */
[C---:B------:R-:W-:Y:S02]  /*4d8e0*/  IMAD.X R103, R9.reuse, 0x1, R13, P0 ;  /* 0x0000000109677824 */ /* 0x040fe400000e060d */
[----:B------:R-:W0:Y:S01]  /*4d8f0*/  LDC R205, c[0x0][0x248] ;  /* 0x00009200ffcd7b82 */ /* 0x000e220000000800 */
[C---:B------:R-:W-:Y:S01]  /*4d900*/  IADD3 R20, P5, R12.reuse, R8, RZ ;  /* 0x000000080c147210 */ /* 0x040fe20007fbe0ff */
[----:B------:R4:W-:Y:S01]  /*4d910*/  STL.64 [R1+0xa18], R16 ;  /* 0x000a181001007387 */ /* 0x0009e20000100a00 */
[C---:B------:R-:W-:Y:S02]  /*4d920*/  IMAD.X R25, R9.reuse, 0x1, R3, P1 ;  /* 0x0000000109197824 */ /* 0x040fe400008e0603 */
[C---:B------:R-:W-:Y:S02]  /*4d930*/  IMAD.IADD R11, R12.reuse, 0x1, R27 ;  /* 0x000000010c0b7824 */ /* 0x040fe400078e021b */
[----:B------:R-:W-:Y:S01]  /*4d940*/  IMAD.X R21, R9, 0x1, R5, P5 ;  /* 0x0000000109157824 */ /* 0x000fe200028e0605 */
[----:B------:R1:W-:Y:S01]  /*4d950*/  STL.64 [R1+0xa10], R102 ;  /* 0x000a106601007387 */ /* 0x0003e20000100a00 */
[----:B------:R-:W0:Y:S01]  /*4d960*/  LDC R206, c[0x0][0x248] ;  /* 0x00009200ffce7b82 */ /* 0x000e220000000800 */
[----:B----4-:R-:W-:-:S02]  /*4d970*/  IADD3 R16, P6, R12, R6, RZ ;  /* 0x000000060c107210 */ /* 0x010fc40007fde0ff */
[----:B------:R4:W-:Y:S05]  /*4d980*/  STL.64 [R1+0xa08], R24 ;  /* 0x000a081801007387 */ /* 0x0009ea0000100a00 */
[----:B------:R-:W0:Y:S01]  /*4d990*/  LDC R207, c[0x0][0x248] ;  /* 0x00009200ffcf7b82 */ /* 0x000e220000000800 */
[----:B------:R3:W-:Y:S01]  /*4d9a0*/  STL.64 [R1+0xa00], R20 ;  /* 0x000a001401007387 */ /* 0x0007e20000100a00 */
[----:B------:R-:W-:Y:S01]  /*4d9b0*/  IMAD.X R17, R9, 0x1, R7, P6 ;  /* 0x0000000109117824 */ /* 0x000fe200030e0607 */
[----:B------:R-:W-:Y:S02]  /*4d9c0*/  SHF.R.S32.HI R9, RZ, 0x1f, R11 ;  /* 0x0000001fff097819 */ /* 0x000fe4000001140b */
[----:B-1----:R-:W-:-:S02]  /*4d9d0*/  IADD3 R102, P0, R11, R18, RZ ;  /* 0x000000120b667210 */ /* 0x002fc40007f1e0ff */
[----:B------:R1:W-:Y:S01]  /*4d9e0*/  STL.64 [R1+0x9f0], R16 ;  /* 0x0009f01001007387 */ /* 0x0003e20000100a00 */
[----:B------:R-:W0:Y:S01]  /*4d9f0*/  LDC R209, c[0x0][0x248] ;  /* 0x00009200ffd17b82 */ /* 0x000e220000000800 */
[C---:B----4-:R-:W-:Y:S01]  /*4da00*/  IADD3 R24, P5, R11.reuse, R8, RZ ;  /* 0x000000080b187210 */ /* 0x050fe20007fbe0ff */
[----:B---3--:R-:W-:Y:S02]  /*4da10*/  IMAD.MOV.U32 R21, RZ, RZ, R249 ;  /* 0x000000ffff157224 */ /* 0x008fe400078e00f9 */
[----:B------:R-:W-:Y:S01]  /*4da20*/  IMAD.MOV.U32 R249, RZ, RZ, R108 ;  /* 0x000000fffff97224 */ /* 0x000fe200078e006c */
[----:B------:R-:W-:Y:S01]  /*4da30*/  IADD3 R108, P1, R11, R10, RZ ;  /* 0x0000000a0b6c7210 */ /* 0x000fe20007f3e0ff */
[----:B------:R-:W-:Y:S02]  /*4da40*/  IMAD.X R103, R9, 0x1, R13, P0 ;  /* 0x0000000109677824 */ /* 0x000fe400000e060d */
[----:B------:R-:W3:Y:S01]  /*4da50*/  LDC R211, c[0x0][0x248] ;  /* 0x00009200ffd37b82 */ /* 0x000ee20000000800 */
[----:B-1----:R-:W-:Y:S01]  /*4da60*/  IADD3 R16, P6, R11, R6, RZ ;  /* 0x000000060b107210 */ /* 0x002fe20007fde0ff */
[C---:B------:R-:W-:Y:S01]  /*4da70*/  IMAD.X R109, R9.reuse, 0x1, R3, P1 ;  /* 0x00000001096d7824 */ /* 0x040fe200008e0603 */
[----:B------:R1:W-:Y:S01]  /*4da80*/  STL.64 [R1+0x9e8], R102 ;  /* 0x0009e86601007387 */ /* 0x0003e20000100a00 */
[----:B------:R-:W-:-:S02]  /*4da90*/  IMAD.X R25, R9, 0x1, R5, P5 ;  /* 0x0000000109197824 */ /* 0x000fc400028e0605 */
[----:B------:R-:W-:Y:S02]  /*4daa0*/  IMAD.IADD R12, R11, 0x1, R28 ;  /* 0x000000010b0c7824 */ /* 0x000fe400078e021c */
[----:B------:R-:W4:Y:S01]  /*4dab0*/  LDC R213, c[0x0][0x248] ;  /* 0x00009200ffd57b82 */ /* 0x000f220000000800 */
[----:B------:R-:W-:Y:S02]  /*4dac0*/  IMAD.X R17, R9, 0x1, R7, P6 ;  /* 0x0000000109117824 */ /* 0x000fe400030e0607 */
[C---:B------:R-:W-:Y:S01]  /*4dad0*/  IADD3 R14, P0, R12.reuse, R18, RZ ;  /* 0x000000120c0e7210 */ /* 0x040fe20007f1e0ff */
[----:B-1----:R-:W4:Y:S04]  /*4dae0*/  LDL.LU.64 R102, [R1+0x2280] ;  /* 0x0022800001667983 */ /* 0x002f280000300a00 */
[----:B------:R-:W1:Y:S01]  /*4daf0*/  LDC R214, c[0x0][0x248] ;  /* 0x00009200ffd67b82 */ /* 0x000e620000000800 */
[----:B------:R0:W-:Y:S01]  /*4db00*/  STL.64 [R1+0x9e0], R108 ;  /* 0x0009e06c01007387 */ /* 0x0001e20000100a00 */
[----:B------:R-:W-:Y:S01]  /*4db10*/  SHF.R.S32.HI R9, RZ, 0x1f, R12 ;  /* 0x0000001fff097819 */ /* 0x000fe2000001140c */
[----:B------:R-:W-:-:S02]  /*4db20*/  IMAD.IADD R11, R12, 0x1, R29 ;  /* 0x000000010c0b7824 */ /* 0x000fc400078e021d */
[----:B------:R-:W-:-:S03]  /*4db30*/  IMAD.MOV.U32 R28, RZ, RZ, R14 ;  /* 0x000000ffff1c7224 */ /* 0x000fc600078e000e */
[----:B------:R-:W1:Y:S01]  /*4db40*/  LDC R230, c[0x0][0x248] ;  /* 0x00009200ffe67b82 */ /* 0x000e620000000800 */
[----:B0-----:R-:W4:Y:S07]  /*4db50*/  LDL.LU.64 R108, [R1+0x2278] ;  /* 0x00227800016c7983 */ /* 0x001f2e0000300a00 */
[----:B------:R-:W0:Y:S01]  /*4db60*/  LDC R222, c[0x0][0x248] ;  /* 0x00009200ffde7b82 */ /* 0x000e220000000800 */
[----:B------:R3:W-:Y:S04]  /*4db70*/  STL.64 [R1+0x9c0], R24 ;  /* 0x0009c01801007387 */ /* 0x0007e80000100a00 */
[----:B------:R3:W-:Y:S01]  /*4db80*/  STL.64 [R1+0x9b8], R16 ;  /* 0x0009b81001007387 */ /* 0x0007e20000100a00 */
[----:B------:R-:W-:-:S02]  /*4db90*/  IMAD.MOV.U32 R29, RZ, RZ, R15 ;  /* 0x000000ffff1d7224 */ /* 0x000fc400078e000f */
[----:B------:R-:W0:Y:S01]  /*4dba0*/  LDC R215, c[0x0][0x248] ;  /* 0x00009200ffd77b82 */ /* 0x000e220000000800 */
[----:B------:R3:W-:Y:S01]  /*4dbb0*/  STL [R1+0x9b0], R14 ;  /* 0x0009b00e01007387 */ /* 0x0007e20000100800 */
[----:B------:R-:W-:Y:S01]  /*4dbc0*/  IMAD.X R29, R9, 0x1, R13, P0 ;  /* 0x00000001091d7824 */ /* 0x000fe200000e060d */
[----:B---3--:R-:W-:-:S05]  /*4dbd0*/  IADD3 R24, P5, R12, R8, RZ ;  /* 0x000000080c187210 */ /* 0x008fca0007fbe0ff */
[----:B------:R-:W3:Y:S01]  /*4dbe0*/  LDC R217, c[0x0][0x248] ;  /* 0x00009200ffd97b82 */ /* 0x000ee20000000800 */
[----:B------:R-:W-:Y:S02]  /*4dbf0*/  IMAD.MOV.U32 R16, RZ, RZ, R249 ;  /* 0x000000ffff107224 */ /* 0x000fe400078e00f9 */
[----:B------:R-:W-:Y:S01]  /*4dc00*/  IMAD.MOV.U32 R249, RZ, RZ, R82 ;  /* 0x000000fffff97224 */ /* 0x000fe200078e0052 */
[C---:B------:R-:W-:Y:S01]  /*4dc10*/  IADD3 R82, P1, R12.reuse, R10, RZ ;  /* 0x0000000a0c527210 */ /* 0x040fe20007f3e0ff */
[----:B------:R-:W-:Y:S01]  /*4dc20*/  IMAD.MOV.U32 R17, RZ, RZ, R251 ;  /* 0x000000ffff117224 */ /* 0x000fe200078e00fb */
[----:B------:R-:W-:Y:S01]  /*4dc30*/  IADD3 R14, P6, R12, R6, RZ ;  /* 0x000000060c0e7210 */ /* 0x000fe20007fde0ff */
[----:B------:R-:W-:Y:S01]  /*4dc40*/  IMAD.MOV.U32 R251, RZ, RZ, R250 ;  /* 0x000000fffffb7224 */ /* 0x000fe200078e00fa */
[----:B------:R-:W3:Y:S01]  /*4dc50*/  LDC R238, c[0x0][0x248] ;  /* 0x00009200ffee7b82 */ /* 0x000ee20000000800 */
[----:B------:R-:W-:Y:S02]  /*4dc60*/  IMAD.MOV.U32 R250, RZ, RZ, R83 ;  /* 0x000000fffffa7224 */ /* 0x000fe400078e0053 */
[----:B------:R-:W-:-:S02]  /*4dc70*/  IMAD.X R83, R9, 0x1, R3, P1 ;  /* 0x0000000109537824 */ /* 0x000fc400008e0603 */
[C---:B------:R-:W-:Y:S01]  /*4dc80*/  IMAD.X R25, R9.reuse, 0x1, R5, P5 ;  /* 0x0000000109197824 */ /* 0x040fe200028e0605 */
[----:B------:R-:W-:Y:S01]  /*4dc90*/  STL [R1+0x9b4], R29 ;  /* 0x0009b41d01007387 */ /* 0x000fe20000100800 */
[----:B------:R-:W-:Y:S01]  /*4dca0*/  IMAD.X R15, R9, 0x1, R7, P6 ;  /* 0x00000001090f7824 */ /* 0x000fe200030e0607 */
[----:B------:R-:W-:Y:S01]  /*4dcb0*/  SHF.R.S32.HI R9, RZ, 0x1f, R11 ;  /* 0x0000001fff097819 */ /* 0x000fe2000001140b */
[----:B------:R-:W-:Y:S01]  /*4dcc0*/  IMAD.MOV.U32 R20, RZ, RZ, R110 ;  /* 0x000000ffff147224 */ /* 0x000fe200078e006e */
[----:B------:R1:W-:Y:S01]  /*4dcd0*/  STL.64 [R1+0x9a8], R82 ;  /* 0x0009a85201007387 */ /* 0x0003e20000100a00 */
[----:B------:R-:W-:Y:S01]  /*4dce0*/  IMAD.MOV.U32 R19, RZ, RZ, R249 ;  /* 0x000000ffff137224 */ /* 0x000fe200078e00f9 */
[C---:B------:R-:W-:Y:S01]  /*4dcf0*/  IADD3 R110, P0, R11.reuse, R18, RZ ;  /* 0x000000120b6e7210 */ /* 0x040fe20007f1e0ff */
[----:B------:R-:W-:Y:S01]  /*4dd00*/  IMAD.MOV.U32 R249, RZ, RZ, R80 ;  /* 0x000000fffff97224 */ /* 0x000fe200078e0050 */
[C---:B------:R-:W-:Y:S01]  /*4dd10*/  IADD3 R80, P1, R11.reuse, R10, RZ ;  /* 0x0000000a0b507210 */ /* 0x040fe20007f3e0ff */
[----:B------:R-:W3:Y:S01]  /*4dd20*/  LDC R239, c[0x0][0x248] ;  /* 0x00009200ffef7b82 */ /* 0x000ee20000000800 */
[C---:B------:R-:W-:Y:S01]  /*4dd30*/  IADD3 R28, P5, R11.reuse, R8, RZ ;  /* 0x000000080b1c7210 */ /* 0x040fe20007fbe0ff */
[----:B-1----:R-:W3:Y:S06]  /*4dd40*/  LDL.LU.64 R82, [R1+0x2270] ;  /* 0x0022700001527983 */ /* 0x002eec0000300a00 */
[----:B------:R-:W1:Y:S01]  /*4dd50*/  LDC R240, c[0x0][0x248] ;  /* 0x00009200fff07b82 */ /* 0x000e620000000800 */
[----:B------:R0:W-:Y:S04]  /*4dd60*/  STL.64 [R1+0x998], R24 ;  /* 0x0009981801007387 */ /* 0x0001e80000100a00 */
[----:B------:R0:W-:Y:S01]  /*4dd70*/  STL.64 [R1+0x978], R14 ;  /* 0x0009780e01007387 */ /* 0x0001e20000100a00 */
[----:B------:R-:W-:-:S02]  /*4dd80*/  IMAD.IADD R12, R11, 0x1, R30 ;  /* 0x000000010b0c7824 */ /* 0x000fc400078e021e */
[----:B------:R-:W1:Y:S01]  /*4dd90*/  LDC R241, c[0x0][0x248] ;  /* 0x00009200fff17b82 */ /* 0x000e620000000800 */
[----:B------:R-:W-:Y:S01]  /*4dda0*/  IMAD.X R29, R9, 0x1, R5, P5 ;  /* 0x00000001091d7824 */ /* 0x000fe200028e0605 */
[----:B0-----:R-:W-:-:S06]  /*4ddb0*/  IADD3 R24, P6, R11, R6, RZ ;  /* 0x000000060b187210 */ /* 0x001fcc0007fde0ff */
[----:B------:R-:W0:Y:S01]  /*4ddc0*/  LDC R245, c[0x0][0x248] ;  /* 0x00009200fff57b82 */ /* 0x000e220000000800 */
[----:B------:R-:W-:Y:S02]  /*4ddd0*/  IMAD.MOV.U32 R15, RZ, RZ, R251 ;  /* 0x000000ffff0f7224 */ /* 0x000fe400078e00fb */
[----:B------:R-:W-:Y:S02]  /*4dde0*/  IMAD.MOV.U32 R251, RZ, RZ, R111 ;  /* 0x000000fffffb7224 */ /* 0x000fe400078e006f */
[----:B------:R-:W-:Y:S02]  /*4ddf0*/  IMAD.MOV.U32 R14, RZ, RZ, R250 ;  /* 0x000000ffff0e7224 */ /* 0x000fe400078e00fa */
[C---:B------:R-:W-:Y:S01]  /*4de00*/  IMAD.X R111, R9.reuse, 0x1, R13, P0 ;  /* 0x00000001096f7824 */ /* 0x040fe200000e060d */
[----:B------:R-:W0:Y:S01]  /*4de10*/  LDC R252, c[0x0][0x248] ;  /* 0x00009200fffc7b82 */ /* 0x000e220000000800 */
[----:B------:R-:W-:Y:S02]  /*4de20*/  IMAD.MOV.U32 R250, RZ, RZ, R81 ;  /* 0x000000fffffa7224 */ /* 0x000fe400078e0051 */
[C---:B------:R-:W-:Y:S01]  /*4de30*/  IMAD.X R81, R9.reuse, 0x1, R3, P1 ;  /* 0x0000000109517824 */ /* 0x040fe200008e0603 */
[----:B------:R1:W-:Y:S01]  /*4de40*/  STL.64 [R1+0x970], R110 ;  /* 0x0009706e01007387 */ /* 0x0003e20000100a00 */
[----:B------:R-:W-:Y:S01]  /*4de50*/  IMAD.X R25, R9, 0x1, R7, P6 ;  /* 0x0000000109197824 */ /* 0x000fe200030e0607 */
[----:B------:R-:W-:-:S02]  /*4de60*/  IADD3 R22, P0, R12, R18, RZ ;  /* 0x000000120c167210 */ /* 0x000fc40007f1e0ff */
[----:B------:R-:W-:Y:S01]  /*4de70*/  SHF.R.S32.HI R9, RZ, 0x1f, R12 ;  /* 0x0000001fff097819 */ /* 0x000fe2000001140c */
[C---:B------:R-:W-:Y:S02]  /*4de80*/  IMAD.IADD R11, R12.reuse, 0x1, R31 ;  /* 0x000000010c0b7824 */ /* 0x040fe400078e021f */
[----:B------:R-:W-:Y:S01]  /*4de90*/  IMAD.MOV.U32 R30, RZ, RZ, R22 ;  /* 0x000000ffff1e7224 */ /* 0x000fe200078e0016 */
[----:B-1----:R-:W3:Y:S04]  /*4dea0*/  LDL.LU.64 R110, [R1+0x2268] ;  /* 0x00226800016e7983 */ /* 0x002ee80000300a00 */
[----:B------:R1:W-:Y:S01]  /*4deb0*/  STL.64 [R1+0x968], R80 ;  /* 0x0009685001007387 */ /* 0x0003e20000100a00 */
[----:B------:R-:W-:Y:S02]  /*4dec0*/  IMAD.MOV.U32 R31, RZ, RZ, R23 ;  /* 0x000000ffff1f7224 */ /* 0x000fe400078e0017 */
[----:B------:R-:W-:Y:S01]  /*4ded0*/  IMAD.X R31, R9, 0x1, R13, P0 ;  /* 0x00000001091f7824 */ /* 0x000fe200000e060d */
[----:B-1----:R-:W3:Y:S04]  /*4dee0*/  LDL.LU.64 R80, [R1+0x2260] ;  /* 0x0022600001507983 */ /* 0x002ee80000300a00 */
[----:B------:R1:W-:Y:S04]  /*4def0*/  STL.64 [R1+0x958], R28 ;  /* 0x0009581c01007387 */ /* 0x0003e80000100a00 */
[----:B------:R0:W-:Y:S04]  /*4df00*/  STL.64 [R1+0x948], R24 ;  /* 0x0009481801007387 */ /* 0x0001e80000100a00 */
[----:B------:R0:W-:Y:S01]  /*4df10*/  STL [R1+0x940], R22 ;  /* 0x0009401601007387 */ /* 0x0001e20000100800 */
[----:B-1----:R-:W-:-:S02]  /*4df20*/  IADD3 R28, P1, R12, R10, RZ ;  /* 0x0000000a0c1c7210 */ /* 0x002fc40007f3e0ff */
[C---:B0-----:R-:W-:Y:S02]  /*4df30*/  IADD3 R24, P5, R12.reuse, R8, RZ ;  /* 0x000000080c187210 */ /* 0x041fe40007fbe0ff */
[----:B------:R-:W-:Y:S01]  /*4df40*/  IADD3 R22, P6, R12, R6, RZ ;  /* 0x000000060c167210 */ /* 0x000fe20007fde0ff */
[C---:B------:R-:W-:Y:S02]  /*4df50*/  IMAD.X R29, R9.reuse, 0x1, R3, P1 ;  /* 0x00000001091d7824 */ /* 0x040fe400008e0603 */
[C---:B------:R-:W-:Y:S02]  /*4df60*/  IMAD.X R25, R9.reuse, 0x1, R5, P5 ;  /* 0x0000000109197824 */ /* 0x040fe400028e0605 */
[----:B------:R-:W-:Y:S01]  /*4df70*/  IMAD.X R23, R9, 0x1, R7, P6 ;  /* 0x0000000109177824 */ /* 0x000fe200030e0607 */
[----:B------:R-:W-:Y:S04]  /*4df80*/  STL [R1+0x944], R31 ;  /* 0x0009441f01007387 */ /* 0x000fe80000100800 */
[----:B------:R-:W-:Y:S04]  /*4df90*/  STL.64 [R1+0x938], R28 ;  /* 0x0009381c01007387 */ /* 0x000fe80000100a00 */
[----:B------:R-:W-:Y:S04]  /*4dfa0*/  STL.64 [R1+0x918], R24 ;  /* 0x0009181801007387 */ /* 0x000fe80000100a00 */
[----:B------:R0:W-:Y:S01]  /*4dfb0*/  STL.64 [R1+0x910], R22 ;  /* 0x0009101601007387 */ /* 0x0001e20000100a00 */
[----:B------:R-:W-:Y:S01]  /*4dfc0*/  SHF.R.S32.HI R9, RZ, 0x1f, R11 ;  /* 0x0000001fff097819 */ /* 0x000fe2000001140b */
[----:B0-----:R-:W-:-:S02]  /*4dfd0*/  IMAD.MOV.U32 R22, RZ, RZ, R248 ;  /* 0x000000ffff167224 */ /* 0x001fc400078e00f8 */
        /* <DEDUP_REMOVED lines=8> */
[----:B------:R-:W-:Y:S01]  /*4e060*/  IMAD.MOV.U32 R251, RZ, RZ, R148 ;  /* 0x000000fffffb7224 */ /* 0x000fe200078e0094 */
[----:B------:R-:W-:Y:S01]  /*4e070*/  IADD3 R148, P0, R11, R18, RZ ;  /* 0x000000120b947210 */ /* 0x000fe20007f1e0ff */
[----:B------:R-:W-:Y:S02]  /*4e080*/  IMAD.MOV.U32 R219, RZ, RZ, R223 ;  /* 0x000000ffffdb7224 */ /* 0x000fe400078e00df */
[----:B------:R-:W-:Y:S02]  /*4e090*/  IMAD.MOV.U32 R224, RZ, RZ, R218 ;  /* 0x000000ffffe07224 */ /* 0x000fe400078e00da */
[----:B------:R-:W-:-:S02]  /*4e0a0*/  IMAD.MOV.U32 R223, RZ, RZ, R226 ;  /* 0x000000ffffdf7224 */ /* 0x000fc400078e00e2 */
[----:B------:R-:W-:Y:S02]  /*4e0b0*/  IMAD.MOV.U32 R218, RZ, RZ, R233 ;  /* 0x000000ffffda7224 */ /* 0x000fe400078e00e9 */
[----:B------:R-:W-:Y:S02]  /*4e0c0*/  IMAD.MOV.U32 R226, RZ, RZ, R225 ;  /* 0x000000ffffe27224 */ /* 0x000fe400078e00e1 */
[----:B------:R-:W-:Y:S01]  /*4e0d0*/  IMAD.MOV.U32 R233, RZ, RZ, R236 ;  /* 0x000000ffffe97224 */ /* 0x000fe200078e00ec */
[C---:B------:R-:W-:Y:S01]  /*4e0e0*/  IADD3 R236, P1, R11.reuse, R10, RZ ;  /* 0x0000000a0bec7210 */ /* 0x040fe20007f3e0ff */
[----:B------:R-:W-:Y:S01]  /*4e0f0*/  IMAD.MOV.U32 R225, RZ, RZ, R227 ;  /* 0x000000ffffe17224 */ /* 0x000fe200078e00e3 */
[C---:B------:R-:W-:Y:S01]  /*4e100*/  IADD3 R30, P5, R11.reuse, R8, RZ ;  /* 0x000000080b1e7210 */ /* 0x040fe20007fbe0ff */
[----:B------:R-:W-:Y:S02]  /*4e110*/  IMAD.MOV.U32 R24, RZ, RZ, R249 ;  /* 0x000000ffff187224 */ /* 0x000fe400078e00f9 */
[----:B------:R-:W-:Y:S01]  /*4e120*/  IMAD.MOV.U32 R227, RZ, RZ, R229 ;  /* 0x000000ffffe37224 */ /* 0x000fe200078e00e5 */
[----:B------:R-:W-:Y:S01]  /*4e130*/  IADD3 R28, P6, R11, R6, RZ ;  /* 0x000000060b1c7210 */ /* 0x000fe20007fde0ff */
[----:B------:R-:W-:-:S02]  /*4e140*/  IMAD.MOV.U32 R249, RZ, RZ, R149 ;  /* 0x000000fffff97224 */ /* 0x000fc400078e0095 */
[----:B------:R-:W-:Y:S02]  /*4e150*/  IMAD.MOV.U32 R229, RZ, RZ, R220 ;  /* 0x000000ffffe57224 */ /* 0x000fe400078e00dc */
[----:B------:R-:W-:Y:S02]  /*4e160*/  IMAD.MOV.U32 R220, RZ, RZ, R216 ;  /* 0x000000ffffdc7224 */ /* 0x000fe400078e00d8 */
[----:B------:R-:W-:Y:S02]  /*4e170*/  IMAD.X R149, R9, 0x1, R13, P0 ;  /* 0x0000000109957824 */ /* 0x000fe400000e060d */
[----:B------:R-:W-:Y:S02]  /*4e180*/  IMAD.MOV.U32 R216, RZ, RZ, R237 ;  /* 0x000000ffffd87224 */ /* 0x000fe400078e00ed */
[----:B------:R-:W-:Y:S02]  /*4e190*/  IMAD.IADD R12, R11, 0x1, R32 ;  /* 0x000000010b0c7824 */ /* 0x000fe400078e0220 */
[C---:B------:R-:W-:Y:S01]  /*4e1a0*/  IMAD.X R237, R9.reuse, 0x1, R3, P1 ;  /* 0x0000000109ed7824 */ /* 0x040fe200008e0603 */
[----:B------:R0:W-:Y:S01]  /*4e1b0*/  STL.64 [R1+0x908], R148 ;  /* 0x0009089401007387 */ /* 0x0001e20000100a00 */
[C---:B------:R-:W-:Y:S01]  /*4e1c0*/  IMAD.X R31, R9.reuse, 0x1, R5, P5 ;  /* 0x00000001091f7824 */ /* 0x040fe200028e0605 */
[C---:B------:R-:W-:Y:S01]  /*4e1d0*/  IADD3 R26, P0, R12.reuse, R18, RZ ;  /* 0x000000120c1a7210 */ /* 0x040fe20007f1e0ff */
[----:B------:R-:W-:Y:S01]  /*4e1e0*/  IMAD.X R29, R9, 0x1, R7, P6 ;  /* 0x00000001091d7824 */ /* 0x000fe200030e0607 */
[----:B------:R-:W-:Y:S01]  /*4e1f0*/  SHF.R.S32.HI R9, RZ, 0x1f, R12 ;  /* 0x0000001fff097819 */ /* 0x000fe2000001140c */
[----:B------:R-:W-:-:S02]  /*4e200*/  IMAD.IADD R11, R12, 0x1, R33 ;  /* 0x000000010c0b7824 */ /* 0x000fc400078e0221 */
[----:B------:R-:W-:Y:S01]  /*4e210*/  IMAD.MOV.U32 R32, RZ, RZ, R26 ;  /* 0x000000ffff207224 */ /* 0x000fe200078e001a */
[----:B0-----:R-:W3:Y:S04]  /*4e220*/  LDL.LU.64 R148, [R1+0x2258] ;  /* 0x0022580001947983 */ /* 0x001ee80000300a00 */
[----:B------:R0:W-:Y:S01]  /*4e230*/  STL.64 [R1+0x900], R236 ;  /* 0x000900ec01007387 */ /* 0x0001e20000100a00 */
[----:B------:R-:W-:Y:S02]  /*4e240*/  IMAD.MOV.U32 R33, RZ, RZ, R27 ;  /* 0x000000ffff217224 */ /* 0x000fe400078e001b */
[----:B------:R-:W-:Y:S01]  /*4e250*/  IMAD.X R33, R9, 0x1, R13, P0 ;  /* 0x0000000109217824 */ /* 0x000fe200000e060d */
[----:B0-----:R-:W3:Y:S04]  /*4e260*/  LDL.LU.64 R236, [R1+0x2250] ;  /* 0x0022500001ec7983 */ /* 0x001ee80000300a00 */
[----:B------:R0:W-:Y:S04]  /*4e270*/  STL.64 [R1+0x8f0], R30 ;  /* 0x0008f01e01007387 */ /* 0x0001e80000100a00 */
[----:B------:R1:W-:Y:S04]  /*4e280*/  STL.64 [R1+0x8d0], R28 ;  /* 0x0008d01c01007387 */ /* 0x0003e80000100a00 */
[----:B------:R2:W-:Y:S01]  /*4e290*/  STL [R1+0x8c8], R26 ;  /* 0x0008c81a01007387 */ /* 0x0005e20000100800 */
[----:B0-----:R-:W-:-:S02]  /*4e2a0*/  IADD3 R30, P1, R12, R10, RZ ;  /* 0x0000000a0c1e7210 */ /* 0x001fc40007f3e0ff */
[C---:B-1----:R-:W-:Y:S02]  /*4e2b0*/  IADD3 R28, P5, R12.reuse, R8, RZ ;  /* 0x000000080c1c7210 */ /* 0x042fe40007fbe0ff */
[----:B--2---:R-:W-:Y:S01]  /*4e2c0*/  IADD3 R26, P6, R12, R6, RZ ;  /* 0x000000060c1a7210 */ /* 0x004fe20007fde0ff */
[C---:B------:R-:W-:Y:S02]  /*4e2d0*/  IMAD.X R31, R9.reuse, 0x1, R3, P1 ;  /* 0x00000001091f7824 */ /* 0x040fe400008e0603 */
[C---:B------:R-:W-:Y:S02]  /*4e2e0*/  IMAD.X R29, R9.reuse, 0x1, R5, P5 ;  /* 0x00000001091d7824 */ /* 0x040fe400028e0605 */
[----:B------:R-:W-:Y:S01]  /*4e2f0*/  IMAD.X R27, R9, 0x1, R7, P6 ;  /* 0x00000001091b7824 */ /* 0x000fe200030e0607 */
[----:B------:R-:W-:Y:S01]  /*4e300*/  STL [R1+0x8cc], R33 ;  /* 0x0008cc2101007387 */ /* 0x000fe20000100800 */
[----:B------:R-:W-:Y:S02]  /*4e310*/  SHF.R.S32.HI R9, RZ, 0x1f, R11 ;  /* 0x0000001fff097819 */ /* 0x000fe4000001140b */
[C---:B------:R-:W-:Y:S01]  /*4e320*/  IADD3 R32, P0, R11.reuse, R18, RZ ;  /* 0x000000120b207210 */ /* 0x040fe20007f1e0ff */
[----:B------:R0:W-:Y:S04]  /*4e330*/  STL.64 [R1+0x8c0], R30 ;  /* 0x0008c01e01007387 */ /* 0x0001e80000100a00 */
[----:B------:R1:W-:Y:S04]  /*4e340*/  STL.64 [R1+0x8b8], R28 ;  /* 0x0008b81c01007387 */ /* 0x0003e80000100a00 */
[----:B------:R2:W-:Y:S01]  /*4e350*/  STL.64 [R1+0x8a8], R26 ;  /* 0x0008a81a01007387 */ /* 0x0005e20000100a00 */
[----:B0-----:R-:W-:Y:S01]  /*4e360*/  IADD3 R30, P1, R11, R10, RZ ;  /* 0x0000000a0b1e7210 */ /* 0x001fe20007f3e0ff */
[----:B------:R-:W-:Y:S01]  /*4e370*/  IMAD.X R33, R9, 0x1, R13, P0 ;  /* 0x0000000109217824 */ /* 0x000fe200000e060d */
[C---:B-1----:R-:W-:Y:S01]  /*4e380*/  IADD3 R28, P5, R11.reuse, R8, RZ ;  /* 0x000000080b1c7210 */ /* 0x042fe20007fbe0ff */
[C---:B------:R-:W-:Y:S01]  /*4e390*/  IMAD.IADD R12, R11.reuse, 0x1, R34 ;  /* 0x000000010b0c7824 */ /* 0x040fe200078e0222 */
[----:B--2---:R-:W-:Y:S01]  /*4e3a0*/  IADD3 R26, P6, R11, R6, RZ ;  /* 0x000000060b1a7210 */ /* 0x004fe20007fde0ff */
[----:B------:R-:W-:-:S02]  /*4e3b0*/  IMAD.X R31, R9, 0x1, R3, P1 ;  /* 0x00000001091f7824 */ /* 0x000fc400008e0603 */
[C---:B------:R-:W-:Y:S02]  /*4e3c0*/  IMAD.X R29, R9.reuse, 0x1, R5, P5 ;  /* 0x00000001091d7824 */ /* 0x040fe400028e0605 */
[----:B------:R-:W-:Y:S01]  /*4e3d0*/  IMAD.X R27, R9, 0x1, R7, P6 ;  /* 0x00000001091b7824 */ /* 0x000fe200030e0607 */
[----:B------:R0:W-:Y:S01]  /*4e3e0*/  STL.64 [R1+0x8a0], R32 ;  /* 0x0008a02001007387 */ /* 0x0001e20000100a00 */
[----:B------:R-:W-:-:S03]  /*4e3f0*/  SHF.R.S32.HI R9, RZ, 0x1f, R12 ;  /* 0x0000001fff097819 */ /* 0x000fc6000001140c */
[----:B------:R1:W-:Y:S04]  /*4e400*/  STL.64 [R1+0x898], R30 ;  /* 0x0008981e01007387 */ /* 0x0003e80000100a00 */
[----:B------:R2:W-:Y:S01]  /*4e410*/  STL.64 [R1+0x878], R28 ;  /* 0x0008781c01007387 */ /* 0x0005e20000100a00 */
[----:B0-----:R-:W-:-:S03]  /*4e420*/  IADD3 R32, P0, R12, R18, RZ ;  /* 0x000000120c207210 */ /* 0x001fc60007f1e0ff */
[----:B------:R0:W-:Y:S01]  /*4e430*/  STL.64 [R1+0x870], R26 ;  /* 0x0008701a01007387 */ /* 0x0001e20000100a00 */
[C---:B-1----:R-:W-:Y:S01]  /*4e440*/  IADD3 R30, P1, R12.reuse, R10, RZ ;  /* 0x0000000a0c1e7210 */ /* 0x042fe20007f3e0ff */
[C---:B------:R-:W-:Y:S01]  /*4e450*/  IMAD.X R33, R9.reuse, 0x1, R13, P0 ;  /* 0x0000000109217824 */ /* 0x040fe200000e060d */
[C---:B--2---:R-:W-:Y:S01]  /*4e460*/  IADD3 R28, P5, R12.reuse, R8, RZ ;  /* 0x000000080c1c7210 */ /* 0x044fe20007fbe0ff */
[C---:B------:R-:W-:Y:S01]  /*4e470*/  IMAD.IADD R11, R12.reuse, 0x1, R35 ;  /* 0x000000010c0b7824 */ /* 0x040fe200078e0223 */
[----:B0-----:R-:W-:Y:S01]  /*4e480*/  IADD3 R26, P6, R12, R6, RZ ;  /* 0x000000060c1a7210 */ /* 0x001fe20007fde0ff */
[C---:B------:R-:W-:Y:S02]  /*4e490*/  IMAD.X R31, R9.reuse, 0x1, R3, P1 ;  /* 0x00000001091f7824 */ /* 0x040fe400008e0603 */
        /* <DEDUP_REMOVED lines=8> */
[----:B-1----:R-:W-:Y:S01]  /*4e520*/  IADD3 R30, P1, R11, R10, RZ ;  /* 0x0000000a0b1e7210 */ /* 0x002fe20007f3e0ff */
[----:B------:R-:W-:Y:S01]  /*4e530*/  IMAD.X R33, R9, 0x1, R13, P0 ;  /* 0x0000000109217824 */ /* 0x000fe200000e060d */
        /* <DEDUP_REMOVED lines=302> */
[----:B------:R1:W-:Y:S01]  /*4f820*/  STL.64 [R1+0x3d8], R30 ;  /* 0x0003d81e01007387 */ /* 0x0003e20000100a00 */
[----:B------:R-:W-:Y:S02]  /*4f830*/  PRMT R120, R150, 0x5410, R87 ;  /* 0x0000541096787816 */ /* 0x000fe40000000057 */
[----:B------:R-:W2:Y:S01]  /*4f840*/  LDC R87, c[0x0][0x248] ;  /* 0x00009200ff577b82 */ /* 0x000ea20000000800 */
[----:B------:R4:W-:Y:S01]  /*4f850*/  STL.64 [R1+0x3d0], R28 ;  /* 0x0003d01c01007387 */ /* 0x0009e20000100a00 */
[----:B0-----:R-:W-:-:S03]  /*4f860*/  IADD3 R32, P0, R11, R18, RZ ;  /* 0x000000120b207210 */ /* 0x001fc60007f1e0ff */
[----:B------:R0:W-:Y:S01]  /*4f870*/  STL.64 [R1+0x3c8], R26 ;  /* 0x0003c81a01007387 */ /* 0x0001e20000100a00 */
[C---:B------:R-:W-:Y:S02]  /*4f880*/  IMAD.IADD R12, R11.reuse, 0x1, R85 ;  /* 0x000000010b0c7824 */ /* 0x040fe400078e0255 */
[----:B------:R-:W3:Y:S01]  /*4f890*/  LDC R150, c[0x0][0x248] ;  /* 0x00009200ff967b82 */ /* 0x000ee20000000800 */
[----:B-1----:R-:W-:Y:S01]  /*4f8a0*/  IADD3 R30, P1, R11, R10, RZ ;  /* 0x0000000a0b1e7210 */ /* 0x002fe20007f3e0ff */
[----:B------:R-:W-:Y:S01]  /*4f8b0*/  IMAD.X R33, R9, 0x1, R13, P0 ;  /* 0x0000000109217824 */ /* 0x000fe200000e060d */
[----:B----4-:R-:W-:-:S03]  /*4f8c0*/  IADD3 R28, P5, R11, R8, RZ ;  /* 0x000000080b1c7210 */ /* 0x010fc60007fbe0ff */
[----:B------:R-:W-:Y:S01]  /*4f8d0*/  IMAD.X R31, R9, 0x1, R3, P1 ;  /* 0x00000001091f7824 */ /* 0x000fe200008e0603 */
[----:B0-----:R-:W-:Y:S01]  /*4f8e0*/  IADD3 R26, P6, R11, R6, RZ ;  /* 0x000000060b1a7210 */ /* 0x001fe20007fde0ff */
[C---:B------:R-:W-:Y:S01]  /*4f8f0*/  IMAD.X R29, R9.reuse, 0x1, R5, P5 ;  /* 0x00000001091d7824 */ /* 0x040fe200028e0605 */
[----:B------:R0:W-:Y:S03]  /*4f900*/  STL.64 [R1+0x3c0], R32 ;  /* 0x0003c02001007387 */ /* 0x0001e60000100a00 */
[----:B------:R-:W-:Y:S01]  /*4f910*/  IMAD.X R27, R9, 0x1, R7, P6 ;  /* 0x00000001091b7824 */ /* 0x000fe200030e0607 */
[----:B------:R1:W-:Y:S01]  /*4f920*/  STL.64 [R1+0x3b8], R30 ;  /* 0x0003b81e01007387 */ /* 0x0003e20000100a00 */
[----:B------:R-:W-:-:S03]  /*4f930*/  SHF.R.S32.HI R9, RZ, 0x1f, R12 ;  /* 0x0000001fff097819 */ /* 0x000fc6000001140c */
[----:B------:R4:W-:Y:S01]  /*4f940*/  STL.64 [R1+0x3b0], R28 ;  /* 0x0003b01c01007387 */ /* 0x0009e20000100a00 */
[----:B0-----:R-:W-:-:S03]  /*4f950*/  IADD3 R32, P0, R12, R18, RZ ;  /* 0x000000120c207210 */ /* 0x001fc60007f1e0ff */
[----:B------:R0:W-:Y:S01]  /*4f960*/  STL.64 [R1+0x3a8], R26 ;  /* 0x0003a81a01007387 */ /* 0x0001e20000100a00 */
[C---:B-1----:R-:W-:Y:S01]  /*4f970*/  IADD3 R30, P1, R12.reuse, R10, RZ ;  /* 0x0000000a0c1e7210 */ /* 0x042fe20007f3e0ff */
[C---:B------:R-:W-:Y:S01]  /*4f980*/  IMAD.X R33, R9.reuse, 0x1, R13, P0 ;  /* 0x0000000109217824 */ /* 0x040fe200000e060d */
[C---:B----4-:R-:W-:Y:S01]  /*4f990*/  IADD3 R28, P5, R12.reuse, R8, RZ ;  /* 0x000000080c1c7210 */ /* 0x050fe20007fbe0ff */
        /* <DEDUP_REMOVED lines=13> */
[C---:B----4-:R-:W-:Y:S01]  /*4fa70*/  IADD3 R28, P5, R11.reuse, R8, RZ ;  /* 0x000000080b1c7210 */ /* 0x050fe20007fbe0ff */
[C---:B--2---:R-:W-:Y:S01]  /*4fa80*/  IMAD.IADD R12, R11.reuse, 0x1, R87 ;  /* 0x000000010b0c7824 */ /* 0x044fe200078e0257 */
        /* <DEDUP_REMOVED lines=211> */
[C---:B------:R-:W-:Y:S01]  /*507c0*/  IMAD.X R31, R9.reuse, 0x1, R3, P1 ;  /* 0x00000001091f7824 */ /* 0x040fe200008e0603 */
[----:B------:R0:W-:Y:S01]  /*507d0*/  STL.64 [R1+0x1a0], R32 ;  /* 0x0001a02001007387 */ /* 0x0001e20000100a00 */
[----:B------:R-:W-:Y:S01]  /*507e0*/  IMAD.X R29, R9, 0x1, R5, P5 ;  /* 0x00000001091d7824 */ /* 0x000fe200028e0605 */
[----:B------:R-:W-:Y:S01]  /*507f0*/  PRMT R121, R163, 0x5410, R157 ;  /* 0x00005410a3797816 */ /* 0x000fe2000000009d */
[----:B------:R-:W-:Y:S01]  /*50800*/  IMAD.X R27, R9, 0x1, R7, P6 ;  /* 0x00000001091b7824 */ /* 0x000fe200030e0607 */
[----:B------:R1:W-:Y:S01]  /*50810*/  STL.64 [R1+0x198], R30 ;  /* 0x0001981e01007387 */ /* 0x0003e20000100a00 */
[----:B------:R-:W-:Y:S01]  /*50820*/  SHF.R.S32.HI R9, RZ, 0x1f, R11 ;  /* 0x0000001fff097819 */ /* 0x000fe2000001140b */
[C---:B------:R-:W-:Y:S01]  /*50830*/  IMAD.IADD R12, R11.reuse, 0x1, R131 ;  /* 0x000000010b0c7824 */ /* 0x040fe200078e0283 */
[----:B------:R-:W2:Y:S01]  /*50840*/  LDC R157, c[0x0][0x248] ;  /* 0x00009200ff9d7b82 */ /* 0x000ea20000000800 */
[----:B------:R4:W-:Y:S01]  /*50850*/  STL.64 [R1+0x190], R28 ;  /* 0x0001901c01007387 */ /* 0x0009e20000100a00 */
[----:B0-----:R-:W-:-:S03]  /*50860*/  IADD3 R32, P0, R11, R18, RZ ;  /* 0x000000120b207210 */ /* 0x001fc60007f1e0ff */
[----:B------:R0:W-:Y:S03]  /*50870*/  STL.64 [R1+0x188], R26 ;  /* 0x0001881a01007387 */ /* 0x0001e60000100a00 */
[----:B------:R-:W2:Y:S01]  /*50880*/  LDC R163, c[0x0][0x248] ;  /* 0x00009200ffa37b82 */ /* 0x000ea20000000800 */
[----:B-1----:R-:W-:Y:S01]  /*50890*/  IADD3 R30, P1, R11, R10, RZ ;  /* 0x0000000a0b1e7210 */ /* 0x002fe20007f3e0ff */
[----:B------:R-:W-:Y:S01]  /*508a0*/  IMAD.X R33, R9, 0x1, R13, P0 ;  /* 0x0000000109217824 */ /* 0x000fe200000e060d */
[----:B----4-:R-:W-:-:S03]  /*508b0*/  IADD3 R28, P5, R11, R8, RZ ;  /* 0x000000080b1c7210 */ /* 0x010fc60007fbe0ff */
[----:B------:R-:W-:Y:S01]  /*508c0*/  IMAD.X R31, R9, 0x1, R3, P1 ;  /* 0x00000001091f7824 */ /* 0x000fe200008e0603 */
[----:B------:R-:W-:Y:S01]  /*508d0*/  PRMT R115, R115, 0x3340, R123 ;  /* 0x0000334073737816 */ /* 0x000fe2000000007b */
[----:B------:R-:W-:Y:S01]  /*508e0*/  IMAD.MOV.U32 R96, RZ, RZ, R248 ;  /* 0x000000ffff607224 */ /* 0x000fe200078e00f8 */
[----:B------:R-:W1:Y:S01]  /*508f0*/  LDC R126, c[0x0][0x248] ;  /* 0x00009200ff7e7b82 */ /* 0x000e620000000800 */
        /* <DEDUP_REMOVED lines=9> */
[C---:B----4-:R-:W-:Y:S01]  /*50990*/  IADD3 R30, P1, R12.reuse, R10, RZ ;  /* 0x0000000a0c1e7210 */ /* 0x050fe20007f3e0ff */
[C---:B------:R-:W-:Y:S01]  /*509a0*/  IMAD.X R33, R9.reuse, 0x1, R13, P0 ;  /* 0x0000000109217824 */ /* 0x040fe200000e060d */
[C---:B---3--:R-:W-:Y:S01]  /*509b0*/  IADD3 R28, P5, R12.reuse, R8, RZ ;  /* 0x000000080c1c7210 */ /* 0x048fe20007fbe0ff */
        /* <DEDUP_REMOVED lines=11> */
[C---:B---3--:R-:W-:Y:S01]  /*50a70*/  IADD3 R30, P1, R11.reuse, R10, RZ ;  /* 0x0000000a0b1e7210 */ /* 0x048fe20007f3e0ff */
        /* <DEDUP_REMOVED lines=167> */
[C---:B--2---:R-:W-:Y:S01]  /*514f0*/  IADD3 R30, P1, R11.reuse, R10, RZ ;  /* 0x0000000a0b1e7210 */ /* 0x044fe20007f3e0ff */
        /* <DEDUP_REMOVED lines=53> */
[----:B------:R-:W3:Y:S01]  /*51850*/  LDC R167, c[0x0][0x248] ;  /* 0x00009200ffa77b82 */ /* 0x000ee20000000800 */
[----:B------:R4:W-:Y:S01]  /*51860*/  STL.64 [R1+0x9d8], R28 ;  /* 0x0009d81c01007387 */ /* 0x0009e20000100a00 */
[----:B0-----:R-:W-:-:S03]  /*51870*/  IADD3 R32, P0, R11, R18, RZ ;  /* 0x000000120b207210 */ /* 0x001fc60007f1e0ff */
[----:B------:R0:W-:Y:S01]  /*51880*/  STL.64 [R1+0x9d0], R26 ;  /* 0x0009d01a01007387 */ /* 0x0001e20000100a00 */
[C---:B--2---:R-:W-:Y:S01]  /*51890*/  IADD3 R30, P1, R11.reuse, R10, RZ ;  /* 0x0000000a0b1e7210 */ /* 0x044fe20007f3e0ff */
        /* <DEDUP_REMOVED lines=30> */
[C---:B---3--:R-:W-:Y:S01]  /*51a80*/  IMAD.IADD R9, R11.reuse, 0x1, R167 ;  /* 0x000000010b097824 */ /* 0x048fe200078e02a7 */
        /* <DEDUP_REMOVED lines=26> */
[C---:B------:R-:W-:Y:S02]  /*51c30*/  IMAD.IADD R9, R11.reuse, 0x1, R175 ;  /* 0x000000010b097824 */ /* 0x040fe400078e02af */
[----:B------:R-:W1:Y:S01]  /*51c40*/  LDC R185, c[0x0][0x248] ;  /* 0x00009200ffb97b82 */ /* 0x000e620000000800 */
[C---:B--2---:R-:W-:Y:S01]  /*51c50*/  IADD3 R30, P1, R11.reuse, R10, RZ ;  /* 0x0000000a0b1e7210 */ /* 0x044fe20007f3e0ff */
[----:B------:R-:W-:Y:S01]  /*51c60*/  IMAD.X R33, R12, 0x1, R13, P0 ;  /* 0x000000010c217824 */ /* 0x000fe200000e060d */
[----:B----4-:R-:W-:-:S03]  /*51c70*/  IADD3 R28, P5, R11, R8, RZ ;  /* 0x000000080b1c7210 */ /* 0x010fc60007fbe0ff */
[C---:B------:R-:W-:Y:S01]  /*51c80*/  IMAD.X R31, R12.reuse, 0x1, R3, P1 ;  /* 0x000000010c1f7824 */ /* 0x040fe200008e0603 */
        /* <DEDUP_REMOVED lines=96> */
[C---:B-1----:R-:W-:Y:S01]  /*52290*/  IMAD.IADD R11, R9.reuse, 0x1, R185 ;  /* 0x00000001090b7824 */ /* 0x042fe200078e02b9 */
        /* <DEDUP_REMOVED lines=362> */
[----:B--2---:R-:W-:-:S03]  /*53940*/  IADD3 R28, P5, R11, R8, RZ ;  /* 0x000000080b1c7210 */ /* 0x004fc60007fbe0ff */
[----:B------:R-:W-:Y:S01]  /*53950*/  IMAD.X R31, R9, 0x1, R3, P1 ;  /* 0x00000001091f7824 */ /* 0x000fe200008e0603 */
[----:B0-----:R-:W-:Y:S01]  /*53960*/  IADD3 R26, P6, R11, R6, RZ ;  /* 0x000000060b1a7210 */ /* 0x001fe20007fde0ff */
[C---:B------:R-:W-:Y:S01]  /*53970*/  IMAD.X R29, R9.reuse, 0x1, R5, P5 ;  /* 0x00000001091d7824 */ /* 0x040fe200028e0605 */
[----:B------:R-:W-:Y:S03]  /*53980*/  STL.64 [R1+0x18], R32 ;  /* 0x0000182001007387 */ /* 0x000fe60000100a00 */
[----:B------:R-:W-:Y:S01]  /*53990*/  IMAD.X R27, R9, 0x1, R7, P6 ;  /* 0x00000001091b7824 */ /* 0x000fe200030e0607 */
[----:B------:R0:W-:Y:S01]  /*539a0*/  STL.64 [R1+0x10], R30 ;  /* 0x0000101e01007387 */ /* 0x0001e20000100a00 */
[----:B------:R-:W-:-:S03]  /*539b0*/  IMAD.MOV.U32 R140, RZ, RZ, R195 ;  /* 0x000000ffff8c7224 */ /* 0x000fc600078e00c3 */
[----:B------:R1:W-:Y:S04]  /*539c0*/  STL.64 [R1+0x8], R28 ;  /* 0x0000081c01007387 */ /* 0x0003e80000100a00 */
[----:B------:R2:W-:Y:S04]  /*539d0*/  STL.64 [R1], R26 ;  /* 0x0000001a01007387 */ /* 0x0005e80000100a00 */
[----:B------:R-:W3:Y:S01]  /*539e0*/  LDL.LU R195, [R1+0x2248] ;  /* 0x0022480001c37983 */ /* 0x000ee20000300800 */
[----:B------:R-:W-:Y:S02]  /*539f0*/  IMAD.MOV.U32 R119, RZ, RZ, R221 ;  /* 0x000000ffff777224 */ /* 0x000fe400078e00dd */
        /* <DEDUP_REMOVED lines=28> */
[----:B------:R-:W4:Y:S01]  /*53bc0*/  LDL.LU R89, [R1+0xe9c] ;  /* 0x000e9c0001597983 */ /* 0x000f220000300800 */
        /* <DEDUP_REMOVED lines=21> */
[----:B------:R-:W4:Y:S01]  /*53d20*/  LDL.LU R76, [R1+0xf0c] ;  /* 0x000f0c00014c7983 */ /* 0x000f220000300800 */
        /* <DEDUP_REMOVED lines=14> */
[----:B---3--:R-:W-:Y:S02]  /*53e10*/  IMAD.MOV.U32 R86, RZ, RZ, R195 ;  /* 0x000000ffff567224 */ /* 0x008fe400078e00c3 */
[----:B------:R-:W3:Y:S02]  /*53e20*/  LDL.LU R195, [R1+0x2244] ;  /* 0x0022440001c37983 */ /* 0x000ee40000300800 */
[----:B------:R-:W-:Y:S02]  /*53e30*/  IMAD.MOV.U32 R90, RZ, RZ, R86 ;  /* 0x000000ffff5a7224 */ /* 0x000fe400078e0056 */
[----:B------:R-:W-:Y:S02]  /*53e40*/  IMAD.MOV.U32 R86, RZ, RZ, R75 ;  /* 0x000000ffff567224 */ /* 0x000fe400078e004b */
[----:B------:R-:W3:Y:S04]  /*53e50*/  LDL.LU R75, [R1+0xf6c] ;  /* 0x000f6c00014b7983 */ /* 0x000ee80000300800 */
[----:B------:R-:W3:Y:S04]  /*53e60*/  LDL.LU R157, [R1+0xf1c] ;  /* 0x000f1c00019d7983 */ /* 0x000ee80000300800 */
[----:B------:R-:W3:Y:S01]  /*53e70*/  LDL.LU R165, [R1+0xe78] ;  /* 0x000e780001a57983 */ /* 0x000ee20000300800 */
[----:B------:R-:W-:-:S02]  /*53e80*/  IMAD.IADD R230, R11, 0x1, R230 ;  /* 0x000000010be67824 */ /* 0x000fc400078e02e6 */
[----:B------:R-:W-:Y:S02]  /*53e90*/  IMAD.MOV.U32 R94, RZ, RZ, R250 ;  /* 0x000000ffff5e7224 */ /* 0x000fe400078e00fa */
[----:B------:R-:W-:Y:S01]  /*53ea0*/  IMAD.MOV.U32 R98, RZ, RZ, R232 ;  /* 0x000000ffff627224 */ /* 0x000fe200078e00e8 */
[----:B------:R-:W-:Y:S01]  /*53eb0*/  SHF.R.S32.HI R9, RZ, 0x1f, R230 ;  /* 0x0000001fff097819 */ /* 0x000fe200000114e6 */
[C---:B------:R-:W-:Y:S01]  /*53ec0*/  IMAD.IADD R222, R230.reuse, 0x1, R222 ;  /* 0x00000001e6de7824 */ /* 0x040fe200078e02de */
[C---:B------:R-:W-:Y:S02]  /*53ed0*/  IADD3 R250, P0, R230.reuse, R18, RZ ;  /* 0x00000012e6fa7210 */ /* 0x040fe40007f1e0ff */
[C---:B------:R-:W-:Y:S02]  /*53ee0*/  IADD3 R248, P1, R230.reuse, R10, RZ ;  /* 0x0000000ae6f87210 */ /* 0x040fe40007f3e0ff */
[C---:B------:R-:W-:Y:S02]  /*53ef0*/  IADD3 R232, P5, R230.reuse, R8, RZ ;  /* 0x00000008e6e87210 */ /* 0x040fe40007fbe0ff */
[----:B------:R-:W-:Y:S01]  /*53f00*/  IADD3 R230, P6, R230, R6, RZ ;  /* 0x00000006e6e67210 */ /* 0x000fe20007fde0ff */
[----:B------:R-:W-:-:S02]  /*53f10*/  IMAD.MOV.U32 R77, RZ, RZ, R251 ;  /* 0x000000ffff4d7224 */ /* 0x000fc400078e00fb */
[----:B------:R-:W-:Y:S02]  /*53f20*/  IMAD.MOV.U32 R85, RZ, RZ, R249 ;  /* 0x000000ffff557224 */ /* 0x000fe400078e00f9 */
[----:B------:R-:W-:Y:S02]  /*53f30*/  IMAD.MOV.U32 R124, RZ, RZ, R226 ;  /* 0x000000ffff7c7224 */ /* 0x000fe400078e00e2 */
[C---:B------:R-:W-:Y:S01]  /*53f40*/  IMAD.X R251, R9.reuse, 0x1, R13, P0 ;  /* 0x0000000109fb7824 */ /* 0x040fe200000e060d */
[C---:B------:R-:W-:Y:S01]  /*53f50*/  IADD3 R228, P0, R222.reuse, R18, RZ ;  /* 0x00000012dee47210 */ /* 0x040fe20007f1e0ff */
[C---:B------:R-:W-:Y:S01]  /*53f60*/  IMAD.X R249, R9.reuse, 0x1, R3, P1 ;  /* 0x0000000109f97824 */ /* 0x040fe200008e0603 */
[C---:B------:R-:W-:Y:S01]  /*53f70*/  IADD3 R226, P1, R222.reuse, R10, RZ ;  /* 0x0000000adee27210 */ /* 0x040fe20007f3e0ff */
[C---:B------:R-:W-:Y:S01]  /*53f80*/  IMAD.X R233, R9.reuse, 0x1, R5, P5 ;  /* 0x0000000109e97824 */ /* 0x040fe200028e0605 */
[C---:B------:R-:W-:Y:S01]  /*53f90*/  IADD3 R224, P5, R222.reuse, R8, RZ ;  /* 0x00000008dee07210 */ /* 0x040fe20007fbe0ff */
[----:B------:R-:W-:Y:S01]  /*53fa0*/  IMAD.X R231, R9, 0x1, R7, P6 ;  /* 0x0000000109e77824 */ /* 0x000fe200030e0607 */
[----:B------:R-:W-:Y:S01]  /*53fb0*/  SHF.R.S32.HI R9, RZ, 0x1f, R222 ;  /* 0x0000001fff097819 */ /* 0x000fe200000114de */
[C---:B------:R-:W-:Y:S01]  /*53fc0*/  IMAD.IADD R214, R222.reuse, 0x1, R215 ;  /* 0x00000001ded67824 */ /* 0x040fe200078e02d7 */
[----:B------:R-:W-:Y:S01]  /*53fd0*/  IADD3 R222, P6, R222, R6, RZ ;  /* 0x00000006dede7210 */ /* 0x000fe20007fde0ff */
[----:B------:R-:W-:-:S02]  /*53fe0*/  IMAD.MOV.U32 R116, RZ, RZ, R223 ;  /* 0x000000ffff747224 */ /* 0x000fc400078e00df */
        /* <DEDUP_REMOVED lines=20> */
[----:B------:R-:W-:-:S03]  /*54130*/  IADD3 R206, P6, R206, R6, RZ ;  /* 0x00000006cece7210 */ /* 0x000fc60007fde0ff */
        /* <DEDUP_REMOVED lines=38> */
[C---:B0-----:R-:W-:Y:S01]  /*543a0*/  IMAD.IADD R30, R38.reuse, 0x1, R244 ;  /* 0x00000001261e7824 */ /* 0x041fe200078e02f4 */
        /* <DEDUP_REMOVED lines=13> */
[C---:B-1----:R-:W-:Y:S01]  /*54480*/  IADD3 R28, P0, R22.reuse, R18, RZ ;  /* 0x00000012161c7210 */ /* 0x042fe20007f1e0ff */
[C---:B------:R-:W-:Y:S01]  /*54490*/  IMAD.X R35, R9.reuse, 0x1, R3, P1 ;  /* 0x0000000109237824 */ /* 0x040fe200008e0603 */
[C---:B--2---:R-:W-:Y:S01]  /*544a0*/  IADD3 R26, P1, R22.reuse, R10, RZ ;  /* 0x0000000a161a7210 */ /* 0x044fe20007f3e0ff */
[C---:B------:R-:W-:Y:S01]  /*544b0*/  IMAD.X R33, R9.reuse, 0x1, R5, P5 ;  /* 0x0000000109217824 */ /* 0x040fe200028e0605 */
[C---:B------:R-:W-:Y:S01]  /*544c0*/  IADD3 R24, P5, R22.reuse, R8, RZ ;  /* 0x0000000816187210 */ /* 0x040fe20007fbe0ff */
[----:B------:R-:W-:Y:S01]  /*544d0*/  IMAD.X R31, R9, 0x1, R7, P6 ;  /* 0x00000001091f7824 */ /* 0x000fe200030e0607 */
[----:B------:R-:W-:Y:S01]  /*544e0*/  SHF.R.S32.HI R9, RZ, 0x1f, R22 ;  /* 0x0000001fff097819 */ /* 0x000fe20000011416 */
[C---:B------:R-:W-:Y:S01]  /*544f0*/  IMAD.IADD R12, R22.reuse, 0x1, R252 ;  /* 0x00000001160c7824 */ /* 0x040fe200078e02fc */
[----:B------:R-:W-:Y:S01]  /*54500*/  IADD3 R22, P6, R22, R6, RZ ;  /* 0x0000000616167210 */ /* 0x000fe20007fde0ff */
[----:B------:R-:W-:-:S02]  /*54510*/  IMAD.MOV.U32 R74, RZ, RZ, R25 ;  /* 0x000000ffff4a7224 */ /* 0x000fc400078e0019 */
[----:B------:R-:W-:Y:S02]  /*54520*/  IMAD.IADD R11, R12, 0x1, R126 ;  /* 0x000000010c0b7824 */ /* 0x000fe400078e027e */
[----:B------:R-:W-:Y:S02]  /*54530*/  IMAD.MOV.U32 R126, RZ, RZ, R99 ;  /* 0x000000ffff7e7224 */ /* 0x000fe400078e0063 */
[----:B------:R-:W-:Y:S02]  /*54540*/  IMAD.MOV.U32 R73, RZ, RZ, R23 ;  /* 0x000000ffff497224 */ /* 0x000fe400078e0017 */
[----:B------:R-:W-:Y:S02]  /*54550*/  IMAD.MOV.U32 R99, RZ, RZ, R94 ;  /* 0x000000ffff637224 */ /* 0x000fe400078e005e */
[----:B------:R-:W-:Y:S02]  /*54560*/  IMAD.MOV.U32 R131, RZ, RZ, R85 ;  /* 0x000000ffff837224 */ /* 0x000fe400078e0055 */
[----:B------:R-:W-:-:S02]  /*54570*/  IMAD.MOV.U32 R94, RZ, RZ, R20 ;  /* 0x000000ffff5e7224 */ /* 0x000fc400078e0014 */
[C---:B------:R-:W-:Y:S01]  /*54580*/  IMAD.X R23, R9.reuse, 0x1, R7, P6 ;  /* 0x0000000109177824 */ /* 0x040fe200030e0607 */
[-C--:B------:R-:W-:Y:S01]  /*54590*/  IADD3 R20, P6, R12, R18.reuse, RZ ;  /* 0x000000120c147210 */ /* 0x080fe20007fde0ff */
[----:B------:R-:W-:Y:S01]  /*545a0*/  IMAD.MOV.U32 R85, RZ, RZ, R74 ;  /* 0x000000ffff557224 */ /* 0x000fe200078e004a */
[----:B------:R-:W-:Y:S01]  /*545b0*/  SHF.R.S32.HI R74, RZ, 0x1f, R11 ;  /* 0x0000001fff4a7819 */ /* 0x000fe2000001140b */
[----:B------:R-:W-:Y:S01]  /*545c0*/  IMAD.X R27, R9, 0x1, R3, P1 ;  /* 0x00000001091b7824 */ /* 0x000fe200008e0603 */
[----:B------:R-:W-:Y:S01]  /*545d0*/  IADD3 R18, P1, R11, R18, RZ ;  /* 0x000000120b127210 */ /* 0x000fe20007f3e0ff */
[----:B------:R-:W-:Y:S02]  /*545e0*/  IMAD.MOV.U32 R135, RZ, RZ, R19 ;  /* 0x000000ffff877224 */ /* 0x000fe400078e0013 */
[----:B------:R-:W-:Y:S02]  /*545f0*/  IMAD.MOV.U32 R119, RZ, RZ, R14 ;  /* 0x000000ffff777224 */ /* 0x000fe400078e000e */
[----:B------:R-:W-:-:S02]  /*54600*/  IMAD.MOV.U32 R96, RZ, RZ, R16 ;  /* 0x000000ffff607224 */ /* 0x000fc400078e0010 */
[C---:B------:R-:W-:Y:S01]  /*54610*/  IMAD.X R29, R9.reuse, 0x1, R13, P0 ;  /* 0x00000001091d7824 */ /* 0x040fe200000e060d */
[----:B------:R-:W-:Y:S01]  /*54620*/  IADD3 R16, P0, R12, R10, RZ ;  /* 0x0000000a0c107210 */ /* 0x000fe20007f1e0ff */
[----:B------:R-:W-:Y:S01]  /*54630*/  IMAD.X R25, R9, 0x1, R5, P5 ;  /* 0x0000000109197824 */ /* 0x000fe200028e0605 */
[----:B------:R-:W-:Y:S01]  /*54640*/  SHF.R.S32.HI R9, RZ, 0x1f, R12 ;  /* 0x0000001fff097819 */ /* 0x000fe2000001140c */
[----:B------:R-:W-:Y:S01]  /*54650*/  IMAD.X R19, R74, 0x1, R13, P1 ;  /* 0x000000014a137824 */ /* 0x000fe200008e060d */
[----:B------:R-:W-:Y:S01]  /*54660*/  IADD3 R14, P1, R12, R8, RZ ;  /* 0x000000080c0e7210 */ /* 0x000fe20007f3e0ff */
[----:B------:R-:W-:Y:S01]  /*54670*/  IMAD.MOV.U32 R125, RZ, RZ, R116 ;  /* 0x000000ffff7d7224 */ /* 0x000fe200078e0074 */
[----:B------:R-:W-:Y:S01]  /*54680*/  LOP3.LUT R77, R77, 0xffff, RZ, 0xc0, !PT ;  /* 0x0000ffff4d4d7812 */ /* 0x000fe200078ec0ff */
[----:B------:R-:W-:Y:S01]  /*54690*/  IMAD.MOV.U32 R142, RZ, RZ, R15 ;  /* 0x000000ffff8e7224 */ /* 0x000fe200078e000f */
[----:B----4-:R-:W-:Y:S01]  /*546a0*/  LOP3.LUT R89, R89, 0xffff, RZ, 0xc0, !PT ;  /* 0x0000ffff59597812 */ /* 0x010fe200078ec0ff */
[----:B------:R-:W-:Y:S01]  /*546b0*/  IMAD.MOV.U32 R116, RZ, RZ, R17 ;  /* 0x000000ffff747224 */ /* 0x000fe200078e0011 */
[----:B------:R-:W-:Y:S01]  /*546c0*/  LOP3.LUT R76, R76, 0xffff, RZ, 0xc0, !PT ;  /* 0x0000ffff4c4c7812 */ /* 0x000fe200078ec0ff */
[C---:B------:R-:W-:Y:S01]  /*546d0*/  IMAD.X R21, R9.reuse, 0x1, R13, P6 ;  /* 0x0000000109157824 */ /* 0x040fe200030e060d */
[----:B------:R-:W-:Y:S01]  /*546e0*/  IADD3 R12, P5, R12, R6, RZ ;  /* 0x000000060c0c7210 */ /* 0x000fe20007fbe0ff */
[----:B------:R-:W-:Y:S01]  /*546f0*/  IMAD.X R17, R9, 0x1, R3, P0 ;  /* 0x0000000109117824 */ /* 0x000fe200000e0603 */
[----:B------:R-:W-:Y:S01]  /*54700*/  IADD3 R10, P6, R11, R10, RZ ;  /* 0x0000000a0b0a7210 */ /* 0x000fe20007fde0ff */
[----:B------:R-:W-:Y:S01]  /*54710*/  IMAD.X R15, R9, 0x1, R5, P1 ;  /* 0x00000001090f7824 */ /* 0x000fe200008e0605 */
[----:B------:R-:W-:-:S02]  /*54720*/  IADD3 R8, P0, R11, R8, RZ ;  /* 0x000000080b087210 */ /* 0x000fc40007f1e0ff */
[----:B------:R-:W-:Y:S02]  /*54730*/  IADD3 R6, P1, R11, R6, RZ ;  /* 0x000000060b067210 */ /* 0x000fe40007f3e0ff */
[----:B------:R-:W-:Y:S02]  /*54740*/  PRMT R11, R89, 0x3340, R1 ;  /* 0x00003340590b7816 */ /* 0x000fe40000000001 */
[----:B------:R-:W-:Y:S02]  /*54750*/  PRMT R87, R77, 0x3340, R76 ;  /* 0x000033404d577816 */ /* 0x000fe4000000004c */
[----:B------:R-:W-:Y:S02]  /*54760*/  LOP3.LUT R85, R85, 0xffff, RZ, 0xc0, !PT ;  /* 0x0000ffff55557812 */ /* 0x000fe400078ec0ff */
[----:B------:R-:W-:Y:S01]  /*54770*/  PRMT R87, R87, 0x5410, R11 ;  /* 0x0000541057577816 */ /* 0x000fe2000000000b */
[----:B------:R-:W-:Y:S01]  /*54780*/  IMAD.MOV.U32 R163, RZ, RZ, R141 ;  /* 0x000000ffffa37224 */ /* 0x000fe200078e008d */
[----:B------:R-:W-:Y:S01]  /*54790*/  PRMT R11, R85, 0x3340, R1 ;  /* 0x00003340550b7816 */ /* 0x000fe20000000001 */
[----:B------:R-:W-:-:S02]  /*547a0*/  IMAD.MOV.U32 R158, RZ, RZ, R156 ;  /* 0x000000ffff9e7224 */ /* 0x000fc400078e009c */
[----:B------:R-:W-:Y:S02]  /*547b0*/  IMAD.MOV.U32 R141, RZ, RZ, R92 ;  /* 0x000000ffff8d7224 */ /* 0x000fe400078e005c */
[----:B------:R-:W-:Y:S02]  /*547c0*/  IMAD.MOV.U32 R156, RZ, RZ, R133 ;  /* 0x000000ffff9c7224 */ /* 0x000fe400078e0085 */
[----:B------:R-:W-:Y:S02]  /*547d0*/  IMAD.MOV.U32 R92, RZ, RZ, R90 ;  /* 0x000000ffff5c7224 */ /* 0x000fe400078e005a */
[----:B------:R-:W-:Y:S01]  /*547e0*/  IMAD.MOV.U32 R133, RZ, RZ, R91 ;  /* 0x000000ffff857224 */ /* 0x000fe200078e005b */
[----:B------:R-:W-:Y:S01]  /*547f0*/  SHF.R.U32.HI R91, RZ, 0x8, R76 ;  /* 0x00000008ff5b7819 */ /* 0x000fe2000001164c */
[----:B------:R-:W-:Y:S02]  /*54800*/  IMAD.MOV.U32 R164, RZ, RZ, R93 ;  /* 0x000000ffffa47224 */ /* 0x000fe400078e005d */
[----:B------:R-:W-:Y:S01]  /*54810*/  IMAD.MOV.U32 R159, RZ, RZ, R150 ;  /* 0x000000ffff9f7224 */ /* 0x000fe200078e0096 */
[----:B------:R-:W-:-:S02]  /*54820*/  LOP3.LUT R91, R91, 0xffff, RZ, 0xc0, !PT ;  /* 0x0000ffff5b5b7812 */ /* 0x000fc400078ec0ff */
[----:B---3--:R-:W-:Y:S02]  /*54830*/  LOP3.LUT R75, R75, 0xffff, RZ, 0xc0, !PT ;  /* 0x0000ffff4b4b7812 */ /* 0x008fe400078ec0ff */
[----:B------:R-:W-:Y:S01]  /*54840*/  LOP3.LUT R13, R157, 0xffff, RZ, 0xc0, !PT ;  /* 0x0000ffff9d0d7812 */ /* 0x000fe200078ec0ff */
[----:B------:R-:W-:Y:S02]  /*54850*/  IMAD.MOV.U32 R157, RZ, RZ, R140 ;  /* 0x000000ffff9d7224 */ /* 0x000fe400078e008c */
[----:B------:R-:W-:Y:S01]  /*54860*/  IMAD.MOV.U32 R140, RZ, RZ, R86 ;  /* 0x000000ffff8c7224 */ /* 0x000fe200078e0056 */
[----:B------:R-:W-:Y:S02]  /*54870*/  PRMT R86, R75, 0x3340, R13 ;  /* 0x000033404b567816 */ /* 0x000fe4000000000d */
[----:B------:R-:W-:Y:S02]  /*54880*/  SHF.R.U32.HI R75, RZ, 0x8, R75 ;  /* 0x00000008ff4b7819 */ /* 0x000fe4000001164b */
[----:B------:R-:W-:-:S02]  /*54890*/  PRMT R86, R86, 0x5410, R11 ;  /* 0x0000541056567816 */ /* 0x000fc4000000000b */
[----:B------:R-:W-:Y:S02]  /*548a0*/  SHF.R.U32.HI R90, RZ, 0x8, R13 ;  /* 0x00000008ff5a7819 */ /* 0x000fe4000001160d */
[----:B------:R-:W-:Y:S02]  /*548b0*/  SHF.R.U32.HI R11, RZ, 0x8, R77 ;  /* 0x00000008ff0b7819 */ /* 0x000fe4000001164d */
[----:B------:R-:W-:Y:S02]  /*548c0*/  LOP3.LUT R13, R75, 0xffff, RZ, 0xc0, !PT ;  /* 0x0000ffff4b0d7812 */ /* 0x000fe400078ec0ff */
[----:B------:R-:W-:Y:S01]  /*548d0*/  LOP3.LUT R90, R90, 0xffff, RZ, 0xc0, !PT ;  /* 0x0000ffff5a5a7812 */ /* 0x000fe200078ec0ff */
[----:B------:R-:W-:Y:S01]  /*548e0*/  IMAD.MOV.U32 R166, RZ, RZ, R165 ;  /* 0x000000ffffa67224 */ /* 0x000fe200078e00a5 */
[----:B------:R-:W-:Y:S01]  /*548f0*/  LOP3.LUT R11, R11, 0xffff, RZ, 0xc0, !PT ;  /* 0x0000ffff0b0b7812 */ /* 0x000fe200078ec0ff */
[----:B------:R-:W-:Y:S01]  /*54900*/  IMAD.MOV.U32 R165, RZ, RZ, R164 ;  /* 0x000000ffffa57224 */ /* 0x000fe200078e00a4 */
[----:B------:R-:W-:Y:S01]  /*54910*/  PRMT R90, R13, 0x3340, R90 ;  /* 0x000033400d5a7816 */ /* 0x000fe2000000005a */
[----:B------:R-:W-:Y:S01]  /*54920*/  IMAD.X R13, R9, 0x1, R7, P5 ;  /* 0x00000001090d7824 */ /* 0x000fe200028e0607 */
[----:B------:R-:W-:Y:S01]  /*54930*/  PRMT R91, R11, 0x3340, R91 ;  /* 0x000033400b5b7816 */ /* 0x000fe2000000005b */
[----:B------:R-:W-:-:S02]  /*54940*/  IMAD.MOV.U32 R164, RZ, RZ, R163 ;  /* 0x000000ffffa47224 */ /* 0x000fc400078e00a3 */
[C---:B------:R-:W-:Y:S01]  /*54950*/  IMAD.X R11, R74.reuse, 0x1, R3, P6 ;  /* 0x000000014a0b7824 */ /* 0x040fe200030e0603 */
[----:B------:R-:W-:Y:S01]  /*54960*/  LOP3.LUT R3, R195, 0xffff, RZ, 0xc0, !PT ;  /* 0x0000ffffc3037812 */ /* 0x000fe200078ec0ff */
[----:B------:R-:W-:Y:S01]  /*54970*/  IMAD.X R9, R74, 0x1, R5, P0 ;  /* 0x000000014a097824 */ /* 0x000fe200000e0605 */
[----:B------:R-:W-:Y:S01]  /*54980*/  LOP3.LUT R5, R166, 0xffff, RZ, 0xc0, !PT ;  /* 0x0000ffffa6057812 */ /* 0x000fe200078ec0ff */
[----:B------:R-:W-:Y:S01]  /*54990*/  IMAD.MOV.U32 R163, RZ, RZ, R159 ;  /* 0x000000ffffa37224 */ /* 0x000fe200078e009f */
[----:B------:R-:W0:Y:S01]  /*549a0*/  LDC.64 R194, c[0x0][0x228] ;  /* 0x00008a00ffc27b82 */ /* 0x000e220000000a00 */
[----:B------:R-:W-:Y:S02]  /*549b0*/  IMAD.MOV.U32 R159, RZ, RZ, R158 ;  /* 0x000000ffff9f7224 */ /* 0x000fe400078e009e */
[----:B------:R-:W-:Y:S02]  /*549c0*/  IMAD.MOV.U32 R158, RZ, RZ, R151 ;  /* 0x000000ffff9e7224 */ /* 0x000fe400078e0097 */
[----:B------:R-:W-:-:S02]  /*549d0*/  IMAD.MOV.U32 R166, RZ, RZ, R165 ;  /* 0x000000ffffa67224 */ /* 0x000fc400078e00a5 */
[----:B------:R-:W-:Y:S02]  /*549e0*/  IMAD.MOV.U32 R151, RZ, RZ, R143 ;  /* 0x000000ffff977224 */ /* 0x000fe400078e008f */
[----:B------:R-:W-:Y:S01]  /*549f0*/  IMAD.MOV.U32 R165, RZ, RZ, R164 ;  /* 0x000000ffffa57224 */ /* 0x000fe200078e00a4 */
[--C-:B------:R-:W-:Y:S01]  /*54a00*/  PRMT R140, R140, 0x4210, R3.reuse ;  /* 0x000042108c8c7816 */ /* 0x100fe20000000003 */
[----:B------:R-:W-:Y:S01]  /*54a10*/  IMAD.MOV.U32 R143, RZ, RZ, R142 ;  /* 0x000000ffff8f7224 */ /* 0x000fe200078e008e */
[----:B------:R-:W-:Y:S01]  /*54a20*/  PRMT R144, R144, 0x5210, R3 ;  /* 0x0000521090907816 */ /* 0x000fe20000000003 */
[----:B------:R-:W-:Y:S01]  /*54a30*/  IMAD.MOV.U32 R164, RZ, RZ, R163 ;  /* 0x000000ffffa47224 */ /* 0x000fe200078e00a3 */
[----:B------:R-:W-:Y:S01]  /*54a40*/  LOP3.LUT R3, R189, 0xffff, RZ, 0xc0, !PT ;  /* 0x0000ffffbd037812 */ /* 0x000fe200078ec0ff */
[----:B------:R-:W-:Y:S02]  /*54a50*/  IMAD.MOV.U32 R142, RZ, RZ, R135 ;  /* 0x000000ffff8e7224 */ /* 0x000fe400078e0087 */
[----:B------:R-:W-:-:S02]  /*54a60*/  IMAD.MOV.U32 R93, RZ, RZ, R73 ;  /* 0x000000ffff5d7224 */ /* 0x000fc400078e0049 */
[----:B------:R-:W-:Y:S01]  /*54a70*/  IMAD.MOV.U32 R150, RZ, RZ, R100 ;  /* 0x000000ffff967224 */ /* 0x000fe200078e0064 */
[----:B------:R-:W-:Y:S01]  /*54a80*/  PRMT R133, R133, 0x4210, R5 ;  /* 0x0000421085857816 */ /* 0x000fe20000000005 */
[----:B------:R-:W-:Y:S01]  /*54a90*/  IMAD.MOV.U32 R163, RZ, RZ, R159 ;  /* 0x000000ffffa37224 */ /* 0x000fe200078e009f */
[----:B------:R-:W-:Y:S01]  /*54aa0*/  PRMT R137, R137, 0x5210, R5 ;  /* 0x0000521089897816 */ /* 0x000fe20000000005 */
[----:B------:R-:W-:Y:S01]  /*54ab0*/  IMAD.MOV.U32 R159, RZ, RZ, R158 ;  /* 0x000000ffff9f7224 */ /* 0x000fe200078e009e */
[----:B------:R-:W1:Y:S01]  /*54ac0*/  LDC.64 R188, c[0x0][0x228] ;  /* 0x00008a00ffbc7b82 */ /* 0x000e620000000a00 */
[----:B------:R-:W-:Y:S02]  /*54ad0*/  IMAD.MOV.U32 R135, RZ, RZ, R119 ;  /* 0x000000ffff877224 */ /* 0x000fe400078e0077 */
[----:B------:R-:W-:Y:S02]  /*54ae0*/  IMAD.MOV.U32 R158, RZ, RZ, R151 ;  /* 0x000000ffff9e7224 */ /* 0x000fe400078e0097 */
[----:B------:R-:W-:-:S02]  /*54af0*/  IMAD.MOV.U32 R119, RZ, RZ, R94 ;  /* 0x000000ffff777224 */ /* 0x000fc400078e005e */
[----:B------:R-:W-:Y:S02]  /*54b00*/  IMAD.MOV.U32 R151, RZ, RZ, R143 ;  /* 0x000000ffff977224 */ /* 0x000fe400078e008f */
[----:B------:R-:W-:Y:S02]  /*54b10*/  IMAD.MOV.U32 R94, RZ, RZ, R193 ;  /* 0x000000ffff5e7224 */ /* 0x000fe400078e00c1 */
[----:B------:R-:W-:Y:S01]  /*54b20*/  IMAD.MOV.U32 R143, RZ, RZ, R142 ;  /* 0x000000ffff8f7224 */ /* 0x000fe200078e008e */
[----:B------:R-:W2:Y:S01]  /*54b30*/  LDL.LU R193, [R1+0x2240] ;  /* 0x0022400001c17983 */ /* 0x000ea20000300800 */
[----:B------:R-:W-:-:S03]  /*54b40*/  PRMT R142, R237, 0x4210, R3 ;  /* 0x00004210ed8e7816 */ /* 0x000fc60000000003 */
[----:B------:R-:W3:Y:S01]  /*54b50*/  LDL.LU R237, [R1+0x223c] ;  /* 0x00223c0001ed7983 */ /* 0x000ee20000300800 */
        /* <DEDUP_REMOVED lines=18> */
[----:B------:R-:W-:Y:S01]  /*54c80*/  IMAD.MOV.U32 R159, RZ, RZ, R158 ;  /* 0x000000ffff9f7224 */ /* 0x000fe200078e009e */
[----:B------:R-:W4:Y:S01]  /*54c90*/  LDL.LU R235, [R1+0x2238] ;  /* 0x0022380001eb7983 */ /* 0x000f220000300800 */
[----:B------:R-:W-:Y:S02]  /*54ca0*/  IMAD.MOV.U32 R158, RZ, RZ, R151 ;  /* 0x000000ffff9e7224 */ /* 0x000fe400078e0097 */
[----:B------:R-:W-:Y:S02]  /*54cb0*/  IMAD.MOV.U32 R151, RZ, RZ, R143 ;  /* 0x000000ffff977224 */ /* 0x000fe400078e008f */
[----:B------:R-:W-:Y:S02]  /*54cc0*/  IMAD.MOV.U32 R143, RZ, RZ, R135 ;  /* 0x000000ffff8f7224 */ /* 0x000fe400078e0087 */
[----:B------:R-:W-:Y:S02]  /*54cd0*/  IMAD.MOV.U32 R135, RZ, RZ, R93 ;  /* 0x000000ffff877224 */ /* 0x000fe400078e005d */
[----:B------:R-:W-:Y:S01]  /*54ce0*/  IMAD.MOV.U32 R93, RZ, RZ, R92 ;  /* 0x000000ffff5d7224 */ /* 0x000fe200078e005c */
[----:B------:R-:W-:-:S02]  /*54cf0*/  PRMT R107, R107, 0x3340, R1 ;  /* 0x000033406b6b7816 */ /* 0x000fc40000000001 */
[----:B------:R-:W-:Y:S02]  /*54d00*/  LOP3.LUT R97, R97, 0xffff, RZ, 0xc0, !PT ;  /* 0x0000ffff61617812 */ /* 0x000fe400078ec0ff */
[----:B------:R-:W-:Y:S01]  /*54d10*/  LOP3.LUT R88, R88, 0xffff, RZ, 0xc0, !PT ;  /* 0x0000ffff58587812 */ /* 0x000fe200078ec0ff */
[----:B------:R-:W-:Y:S01]  /*54d20*/  BAR.SYNC.DEFER_BLOCKING 0x0 ;  /* 0x0000000000007b1d */ /* 0x000fe20000010000 */
[----:B---3--:R-:W-:-:S05]  /*54d30*/  IMAD.MOV.U32 R92, RZ, RZ, R237 ;  /* 0x000000ffff5c7224 */ /* 0x008fca00078e00ed */
[----:B------:R-:W3:Y:S01]  /*54d40*/  LDL.LU R237, [R1+0x2234] ;  /* 0x0022340001ed7983 */ /* 0x000ee20000300800 */
[----:B------:R-:W-:Y:S02]  /*54d50*/  PRMT R146, R146, 0x5210, R3 ;  /* 0x0000521092927816 */ /* 0x000fe40000000003 */
[----:B------:R-:W-:Y:S01]  /*54d60*/  LOP3.LUT R3, R172, 0xffff, RZ, 0xc0, !PT ;  /* 0x0000ffffac037812 */ /* 0x000fe200078ec0ff */
        /* <DEDUP_REMOVED lines=26> */
[----:B----4-:R-:W-:Y:S02]  /*54f10*/  IMAD.MOV.U32 R158, RZ, RZ, R235 ;  /* 0x000000ffff9e7224 */ /* 0x010fe400078e00eb */
[----:B---3--:R-:W-:-:S02]  /*54f20*/  IMAD.MOV.U32 R143, RZ, RZ, R237 ;  /* 0x000000ffff8f7224 */ /* 0x008fc400078e00ed */
[----:B------:R-:W3:Y:S04]  /*54f30*/  LDL.LU R237, [R1+0x2230] ;  /* 0x0022300001ed7983 */ /* 0x000ee80000300800 */
[----:B------:R-:W4:Y:S04]  /*54f40*/  LDL.LU R236, [R1+0x222c] ;  /* 0x00222c0001ec7983 */ /* 0x000f280000300800 */
[----:B------:R-:W0:Y:S01]  /*54f50*/  LDL.LU R235, [R1+0x2228] ;  /* 0x0022280001eb7983 */ /* 0x000e220000300800 */
[----:B------:R-:W-:Y:S02]  /*54f60*/  IMAD.MOV.U32 R100, RZ, RZ, R72 ;  /* 0x000000ffff647224 */ /* 0x000fe400078e0048 */
[----:B------:R-:W1:Y:S01]  /*54f70*/  LDC.64 R72, c[0x0][0x228] ;  /* 0x00008a00ff487b82 */ /* 0x000e620000000a00 */
[----:B------:R-:W-:-:S02]  /*54f80*/  PRMT R132, R132, 0x4210, R3 ;  /* 0x0000421084847816 */ /* 0x000fc40000000003 */
[----:B------:R-:W-:Y:S02]  /*54f90*/  PRMT R136, R136, 0x5210, R3 ;  /* 0x0000521088887816 */ /* 0x000fe40000000003 */
[----:B------:R-:W-:Y:S02]  /*54fa0*/  LOP3.LUT R3, R179, 0xffff, RZ, 0xc0, !PT ;  /* 0x0000ffffb3037812 */ /* 0x000fe400078ec0ff */
[----:B------:R-:W-:Y:S02]  /*54fb0*/  LOP3.LUT R5, R191, 0xffff, RZ, 0xc0, !PT ;  /* 0x0000ffffbf057812 */ /* 0x000fe400078ec0ff */
[--C-:B------:R-:W-:Y:S01]  /*54fc0*/  PRMT R124, R124, 0x4210, R3.reuse ;  /* 0x000042107c7c7816 */ /* 0x100fe20000000003 */
[----:B------:R-:W3:Y:S01]  /*54fd0*/  LDC.64 R190, c[0x0][0x228] ;  /* 0x00008a00ffbe7b82 */ /* 0x000ee20000000a00 */
[----:B------:R-:W-:Y:S02]  /*54fe0*/  PRMT R128, R128, 0x5210, R3 ;  /* 0x0000521080807816 */ /* 0x000fe40000000003 */
[----:B--2---:R-:W-:Y:S01]  /*54ff0*/  LOP3.LUT R3, R193, 0xffff, RZ, 0xc0, !PT ;  /* 0x0000ffffc1037812 */ /* 0x004fe200078ec0ff */
[----:B------:R-:W-:-:S04]  /*55000*/  IMAD.X R7, R74, 0x1, R7, P1 ;  /* 0x000000014a077824 */ /* 0x000fc800008e0607 */
[----:B------:R-:W4:Y:S01]  /*55010*/  LDC.64 R192, c[0x0][0x228] ;  /* 0x00008a00ffc07b82 */ /* 0x000f220000000a00 */
[----:B------:R-:W-:Y:S02]  /*55020*/  PRMT R134, R134, 0x4210, R5 ;  /* 0x0000421086867816 */ /* 0x000fe40000000005 */
[----:B-1----:R-:W-:Y:S02]  /*55030*/  ISETP.GE.AND P1, PT, R4, R73, PT ;  /* 0x000000490400720c */ /* 0x002fe40003f26270 */
[----:B------:R-:W-:Y:S02]  /*55040*/  ISETP.GE.AND P0, PT, R234, R72, PT ;  /* 0x00000048ea00720c */ /* 0x000fe40003f06270 */
[----:B------:R-:W-:Y:S02]  /*55050*/  SHF.R.U32.HI R73, RZ, 0x8, R165 ;  /* 0x00000008ff497819 */ /* 0x000fe400000116a5 */
[----:B------:R-:W-:Y:S02]  /*55060*/  SHF.R.U32.HI R72, RZ, 0x8, R164 ;  /* 0x00000008ff487819 */ /* 0x000fe400000116a4 */
[----:B------:R-:W-:-:S02]  /*55070*/  PRMT R138, R138, 0x5210, R5 ;  /* 0x000052108a8a7816 */ /* 0x000fc40000000005 */
[--C-:B------:R-:W-:Y:S02]  /*55080*/  PRMT R126, R126, 0x4210, R3.reuse ;  /* 0x000042107e7e7816 */ /* 0x100fe40000000003 */
[----:B------:R-:W-:Y:S02]  /*55090*/  PRMT R130, R130, 0x5210, R3 ;  /* 0x0000521082827816 */ /* 0x000fe40000000003 */
[----:B------:R-:W-:Y:S02]  /*550a0*/  LOP3.LUT R73, R73, 0xffff, RZ, 0xc0, !PT ;  /* 0x0000ffff49497812 */ /* 0x000fe400078ec0ff */
[----:B------:R-:W-:Y:S02]  /*550b0*/  LOP3.LUT R72, R72, 0xffff, RZ, 0xc0, !PT ;  /* 0x0000ffff48487812 */ /* 0x000fe400078ec0ff */
[----:B------:R-:W-:Y:S02]  /*550c0*/  LOP3.LUT R5, R175, 0xffff, RZ, 0xc0, !PT ;  /* 0x0000ffffaf057812 */ /* 0x000fe400078ec0ff */
[----:B------:R-:W-:-:S02]  /*550d0*/  SHF.R.U32.HI R74, RZ, 0x8, R167 ;  /* 0x00000008ff4a7819 */ /* 0x000fc400000116a7 */
[----:B------:R-:W-:Y:S01]  /*550e0*/  LOP3.LUT R3, R166, 0xffff, RZ, 0xc0, !PT ;  /* 0x0000ffffa6037812 */ /* 0x000fe200078ec0ff */
[----:B------:R-:W-:Y:S01]  /*550f0*/  IMAD.MOV.U32 R166, RZ, RZ, R158 ;  /* 0x000000ffffa67224 */ /* 0x000fe200078e009e */
[----:B------:R-:W-:Y:S01]  /*55100*/  PRMT R73, R73, 0x3340, R1 ;  /* 0x0000334049497816 */ /* 0x000fe20000000001 */
[----:B------:R-:W-:Y:S01]  /*55110*/  IMAD.MOV.U32 R165, RZ, RZ, R131 ;  /* 0x000000ffffa57224 */ /* 0x000fe200078e0083 */
[----:B------:R-:W-:Y:S02]  /*55120*/  PRMT R72, R72, 0x3340, R1 ;  /* 0x0000334048487816 */ /* 0x000fe40000000001 */
[----:B------:R-:W-:Y:S02]  /*55130*/  SHF.R.U32.HI R77, RZ, 0x8, R85 ;  /* 0x00000008ff4d7819 */ /* 0x000fe40000011655 */
[----:B------:R-:W-:Y:S02]  /*55140*/  SHF.R.U32.HI R76, RZ, 0x8, R89 ;  /* 0x00000008ff4c7819 */ /* 0x000fe40000011659 */
[----:B------:R-:W-:-:S02]  /*55150*/  PRMT R125, R125, 0x4210, R5 ;  /* 0x000042107d7d7816 */ /* 0x000fc40000000005 */
[----:B------:R-:W-:Y:S02]  /*55160*/  PRMT R129, R129, 0x5210, R5 ;  /* 0x0000521081817816 */ /* 0x000fe40000000005 */
[----:B------:R-:W-:Y:S02]  /*55170*/  LOP3.LUT R74, R74, 0xffff, RZ, 0xc0, !PT ;  /* 0x0000ffff4a4a7812 */ /* 0x000fe400078ec0ff */
[--C-:B------:R-:W-:Y:S02]  /*55180*/  PRMT R116, R116, 0x4210, R3.reuse ;  /* 0x0000421074747816 */ /* 0x100fe40000000003 */
[----:B------:R-:W-:Y:S01]  /*55190*/  PRMT R120, R120, 0x5210, R3 ;  /* 0x0000521078787816 */ /* 0x000fe20000000003 */
[----:B------:R-:W-:Y:S01]  /*551a0*/  IMAD.MOV.U32 R158, RZ, RZ, R147 ;  /* 0x000000ffff9e7224 */ /* 0x000fe200078e0093 */
[----:B------:R-:W-:Y:S02]  /*551b0*/  SHF.R.U32.HI R75, RZ, 0x8, R172 ;  /* 0x00000008ff4b7819 */ /* 0x000fe400000116ac */
[----:B------:R-:W-:-:S02]  /*551c0*/  SHF.R.U32.HI R5, RZ, 0x8, R163 ;  /* 0x00000008ff057819 */ /* 0x000fc400000116a3 */
[----:B------:R-:W-:Y:S01]  /*551d0*/  SHF.R.U32.HI R3, RZ, 0x8, R159 ;  /* 0x00000008ff037819 */ /* 0x000fe2000001169f */
[----:B------:R-:W-:Y:S01]  /*551e0*/  IMAD.MOV.U32 R164, RZ, RZ, R99 ;  /* 0x000000ffffa47224 */ /* 0x000fe200078e0063 */
[----:B------:R-:W-:Y:S01]  /*551f0*/  PRMT R131, R148, 0x5410, R73 ;  /* 0x0000541094837816 */ /* 0x000fe20000000049 */
[----:B------:R-:W-:Y:S01]  /*55200*/  IMAD.MOV.U32 R159, RZ, RZ, R98 ;  /* 0x000000ffff9f7224 */ /* 0x000fe200078e0062 */
[----:B------:R-:W-:Y:S01]  /*55210*/  PRMT R147, R149, 0x5410, R72 ;  /* 0x0000541095937816 */ /* 0x000fe20000000048 */
[----:B------:R-:W-:Y:S01]  /*55220*/  IMAD.MOV.U32 R163, RZ, RZ, R96 ;  /* 0x000000ffffa37224 */ /* 0x000fe200078e0060 */
[----:B------:R-:W-:Y:S02]  /*55230*/  LOP3.LUT R77, R77, 0xffff, RZ, 0xc0, !PT ;  /* 0x0000ffff4d4d7812 */ /* 0x000fe400078ec0ff */
[----:B------:R-:W-:Y:S02]  /*55240*/  LOP3.LUT R76, R76, 0xffff, RZ, 0xc0, !PT ;  /* 0x0000ffff4c4c7812 */ /* 0x000fe400078ec0ff */
[----:B------:R-:W-:-:S02]  /*55250*/  PRMT R74, R74, 0x3340, R1 ;  /* 0x000033404a4a7816 */ /* 0x000fc40000000001 */
[----:B------:R-:W-:Y:S02]  /*55260*/  LOP3.LUT R73, R166, 0xffff, RZ, 0xc0, !PT ;  /* 0x0000ffffa6497812 */ /* 0x000fe400078ec0ff */
[----:B------:R-:W-:Y:S02]  /*55270*/  LOP3.LUT R72, R165, 0xffff, RZ, 0xc0, !PT ;  /* 0x0000ffffa5487812 */ /* 0x000fe400078ec0ff */
[----:B------:R-:W-:Y:S02]  /*55280*/  LOP3.LUT R75, R75, 0xffff, RZ, 0xc0, !PT ;  /* 0x0000ffff4b4b7812 */ /* 0x000fe400078ec0ff */
[----:B------:R-:W-:Y:S02]  /*55290*/  LOP3.LUT R5, R5, 0xffff, RZ, 0xc0, !PT ;  /* 0x0000ffff05057812 */ /* 0x000fe400078ec0ff */
[----:B------:R-:W-:Y:S02]  /*552a0*/  LOP3.LUT R3, R3, 0xffff, RZ, 0xc0, !PT ;  /* 0x0000ffff03037812 */ /* 0x000fe400078ec0ff */
[----:B------:R-:W-:-:S02]  /*552b0*/  PRMT R107, R118, 0x5410, R107 ;  /* 0x00005410766b7816 */ /* 0x000fc4000000006b */
[----:B------:R-:W-:Y:S02]  /*552c0*/  PRMT R80, R115, 0x5410, R80 ;  /* 0x0000541073507816 */ /* 0x000fe40000000050 */
[----:B------:R-:W-:Y:S02]  /*552d0*/  PRMT R81, R117, 0x5410, R81 ;  /* 0x0000541075517816 */ /* 0x000fe40000000051 */
[--C-:B------:R-:W-:Y:S02]  /*552e0*/  PRMT R97, R97, 0x3340, R1.reuse ;  /* 0x0000334061617816 */ /* 0x100fe40000000001 */
[--C-:B------:R-:W-:Y:S02]  /*552f0*/  PRMT R77, R77, 0x3340, R1.reuse ;  /* 0x000033404d4d7816 */ /* 0x100fe40000000001 */
[----:B------:R-:W-:Y:S02]  /*55300*/  PRMT R76, R76, 0x3340, R1 ;  /* 0x000033404c4c7816 */ /* 0x000fe40000000001 */
[----:B------:R-:W-:-:S02]  /*55310*/  PRMT R96, R108, 0x5410, R84 ;  /* 0x000054106c607816 */ /* 0x000fc40000000054 */
[----:B------:R-:W-:Y:S02]  /*55320*/  PRMT R115, R127, 0x5410, R74 ;  /* 0x000054107f737816 */ /* 0x000fe4000000004a */
[--C-:B------:R-:W-:Y:S02]  /*55330*/  PRMT R117, R164, 0x4210, R73.reuse ;  /* 0x00004210a4757816 */ /* 0x100fe40000000049 */
[----:B------:R-:W-:Y:S02]  /*55340*/  PRMT R121, R121, 0x5210, R73 ;  /* 0x0000521079797816 */ /* 0x000fe40000000049 */
[--C-:B------:R-:W-:Y:S02]  /*55350*/  PRMT R118, R159, 0x4210, R72.reuse ;  /* 0x000042109f767816 */ /* 0x100fe40000000048 */
[----:B------:R-:W-:Y:S02]  /*55360*/  PRMT R122, R122, 0x5210, R72 ;  /* 0x000052107a7a7816 */ /* 0x000fe40000000048 */
[----:B------:R-:W-:-:S02]  /*55370*/  PRMT R88, R88, 0x3340, R1 ;  /* 0x0000334058587816 */ /* 0x000fc40000000001 */
[--C-:B------:R-:W-:Y:S02]  /*55380*/  PRMT R75, R75, 0x3340, R1.reuse ;  /* 0x000033404b4b7816 */ /* 0x100fe40000000001 */
[--C-:B------:R-:W-:Y:S02]  /*55390*/  PRMT R5, R5, 0x3340, R1.reuse ;  /* 0x0000334005057816 */ /* 0x100fe40000000001 */
[----:B------:R-:W-:Y:S02]  /*553a0*/  PRMT R3, R3, 0x3340, R1 ;  /* 0x0000334003037816 */ /* 0x000fe40000000001 */
        /* <DEDUP_REMOVED lines=13> */
[----:B------:R-:W-:Y:S02]  /*55480*/  ISETP.LT.AND P0, PT, R4, R189, !P0 ;  /* 0x000000bd0400720c */ /* 0x000fe40004701270 */
[----:B------:R-:W-:-:S02]  /*55490*/  PRMT R83, R111, 0x5410, R83 ;  /* 0x000054106f537816 */ /* 0x000fc40000000053 */
[----:B------:R-:W-:Y:S02]  /*554a0*/  PRMT R88, R95, 0x5410, R88 ;  /* 0x000054105f587816 */ /* 0x000fe40000000058 */
[----:B------:R-:W-:Y:S02]  /*554b0*/  PRMT R99, R102, 0x5410, R75 ;  /* 0x0000541066637816 */ /* 0x000fe4000000004b */
[----:B------:R-:W-:Y:S02]  /*554c0*/  PRMT R5, R173, 0x5410, R5 ;  /* 0x00005410ad057816 */ /* 0x000fe40000000005 */
[----:B------:R-:W-:Y:S02]  /*554d0*/  PRMT R3, R174, 0x5410, R3 ;  /* 0x00005410ae037816 */ /* 0x000fe40000000003 */
[--C-:B------:R-:W-:Y:S02]  /*554e0*/  PRMT R108, R156, 0x4210, R73.reuse ;  /* 0x000042109c6c7816 */ /* 0x100fe40000000049 */
[----:B------:R-:W-:-:S02]  /*554f0*/  PRMT R112, R112, 0x5210, R73 ;  /* 0x0000521070707816 */ /* 0x000fc40000000049 */
[--C-:B------:R-:W-:Y:S02]  /*55500*/  PRMT R109, R151, 0x4210, R72.reuse ;  /* 0x00004210976d7816 */ /* 0x100fe40000000048 */
[----:B------:R-:W-:Y:S02]  /*55510*/  PRMT R113, R113, 0x5210, R72 ;  /* 0x0000521071717816 */ /* 0x000fe40000000048 */
[--C-:B------:R-:W-:Y:S02]  /*55520*/  PRMT R110, R150, 0x4210, R74.reuse ;  /* 0x00004210966e7816 */ /* 0x100fe4000000004a */
[----:B------:R-:W-:Y:S02]  /*55530*/  PRMT R114, R114, 0x5210, R74 ;  /* 0x0000521072727816 */ /* 0x000fe4000000004a */
[----:B------:R-:W-:Y:S02]  /*55540*/  PRMT R76, R135, 0x4210, R84 ;  /* 0x00004210874c7816 */ /* 0x000fe40000000054 */
[----:B------:R-:W-:-:S02]  /*55550*/  PRMT R77, R119, 0x4210, R85 ;  /* 0x00004210774d7816 */ /* 0x000fc40000000055 */
[--C-:B------:R-:W-:Y:S02]  /*55560*/  PRMT R78, R100, 0x4210, R92.reuse ;  /* 0x00004210644e7816 */ /* 0x100fe4000000005c */
[----:B------:R-:W-:Y:S02]  /*55570*/  PRMT R79, R94, 0x4210, R93 ;  /* 0x000042105e4f7816 */ /* 0x000fe4000000005d */
[----:B---3--:R-:W-:Y:S02]  /*55580*/  ISETP.LT.AND P5, PT, R237, R190, !P1 ;  /* 0x000000beed00720c */ /* 0x008fe40004fa1270 */
[----:B----4-:R-:W-:Y:S02]  /*55590*/  ISETP.LT.AND P6, PT, R236, R192, !P1 ;  /* 0x000000c0ec00720c */ /* 0x010fe40004fc1270 */
[----:B0-----:R-:W-:Y:S01]  /*555a0*/  ISETP.LT.AND P1, PT, R235, R194, !P1 ;  /* 0x000000c2eb00720c */ /* 0x001fe20004f21270 */
[----:B------:R-:W2:Y:S04]  /*555b0*/  LDL.LU R143, [R1+0xee0] ;  /* 0x000ee000018f7983 */ /* 0x000ea80000300800 */
[----:B------:R-:W3:Y:S04]  /*555c0*/  LDL.LU R141, [R1+0xedc] ;  /* 0x000edc00018d7983 */ /* 0x000ee80000300800 */
[----:B------:R-:W4:Y:S04]  /*555d0*/  LDL.LU R94, [R1+0xea4] ;  /* 0x000ea400015e7983 */ /* 0x000f280000300800 */
[----:B------:R-:W4:Y:S04]  /*555e0*/  LDL.LU R135, [R1+0xea0] ;  /* 0x000ea00001877983 */ /* 0x000f280000300800 */
[----:B------:R-:W4:Y:S04]  /*555f0*/  LDL.LU R100, [R1+0xf48] ;  /* 0x000f480001647983 */ /* 0x000f280000300800 */
[----:B------:R-:W4:Y:S01]  /*55600*/  LDL.LU R119, [R1+0xf50] ;  /* 0x000f500001777983 */ /* 0x000f220000300800 */
[----:B------:R-:W-:-:S02]  /*55610*/  PRMT R82, R82, 0x5210, R92 ;  /* 0x0000521052527816 */ /* 0x000fc4000000005c */
[----:B------:R-:W-:Y:S01]  /*55620*/  PRMT R80, R80, 0x5210, R84 ;  /* 0x0000521050507816 */ /* 0x000fe20000000054 */
[----:B------:R0:W-:Y:S01]  /*55630*/  STL.64 [R1+0x2250], R14 ;  /* 0x0022500e01007387 */ /* 0x0001e20000100a00 */
[----:B------:R-:W-:Y:S02]  /*55640*/  PRMT R83, R83, 0x5210, R93 ;  /* 0x0000521053537816 */ /* 0x000fe4000000005d */
[----:B------:R-:W-:Y:S01]  /*55650*/  PRMT R81, R81, 0x5210, R85 ;  /* 0x0000521051517816 */ /* 0x000fe20000000055 */
[----:B------:R1:W-:Y:S04]  /*55660*/  STL.64 [R1+0x2248], R12 ;  /* 0x0022480c01007387 */ /* 0x0003e80000100a00 */
[----:B------:R-:W-:Y:S04]  /*55670*/  STL.64 [R1+0x2240], R18 ;  /* 0x0022401201007387 */ /* 0x000fe80000100a00 */
[----:B------:R-:W-:Y:S04]  /*55680*/  STL.64 [R1+0x2238], R10 ;  /* 0x0022380a01007387 */ /* 0x000fe80000100a00 */
[----:B------:R-:W-:Y:S04]  /*55690*/  STL.64 [R1+0x2230], R8 ;  /* 0x0022300801007387 */ /* 0x000fe80000100a00 */
[----:B------:R1:W-:Y:S04]  /*556a0*/  STL.64 [R1+0x2228], R6 ;  /* 0x0022280601007387 */ /* 0x0003e80000100a00 */
[----:B------:R-:W1:Y:S01]  /*556b0*/  LDS.128 R72, [R2] ;  /* 0x0000000002487984 */ /* 0x000e620000000c00 */
[----:B------:R-:W-:Y:S06]  /*556c0*/  BAR.SYNC.DEFER_BLOCKING 0x0 ;  /* 0x0000000000007b1d */ /* 0x000fec0000010000 */
[----:B------:R-:W-:Y:S02]  /*556d0*/  STSM.16.M88.4 [R0], R76 ;  /* 0x0000004c00007844 */ /* 0x000fe40000000200 */
[----:B------:R-:W-:Y:S06]  /*556e0*/  BAR.SYNC.DEFER_BLOCKING 0x0 ;  /* 0x0000000000007b1d */ /* 0x000fec0000010000 */
[----:B------:R-:W1:Y:S02]  /*556f0*/  LDS.128 R76, [R2] ;  /* 0x00000000024c7984 */ /* 0x000e640000000c00 */
[----:B------:R-:W-:Y:S01]  /*55700*/  BAR.SYNC.DEFER_BLOCKING 0x0 ;  /* 0x0000000000007b1d */ /* 0x000fe20000010000 */
[----:B--2---:R-:W-:-:S02]  /*55710*/  LOP3.LUT R92, R143, 0xffff, RZ, 0xc0, !PT ;  /* 0x0000ffff8f5c7812 */ /* 0x004fc400078ec0ff */
[----:B---3--:R-:W-:Y:S02]  /*55720*/  LOP3.LUT R93, R141, 0xffff, RZ, 0xc0, !PT ;  /* 0x0000ffff8d5d7812 */ /* 0x008fe400078ec0ff */
[----:B----4-:R-:W-:Y:S02]  /*55730*/  LOP3.LUT R94, R94, 0xffff, RZ, 0xc0, !PT ;  /* 0x0000ffff5e5e7812 */ /* 0x010fe400078ec0ff */
[----:B------:R-:W-:Y:S02]  /*55740*/  LOP3.LUT R95, R135, 0xffff, RZ, 0xc0, !PT ;  /* 0x0000ffff875f7812 */ /* 0x000fe400078ec0ff */
[----:B------:R-:W-:Y:S02]  /*55750*/  PRMT R84, R100, 0x4210, R92 ;  /* 0x0000421064547816 */ /* 0x000fe4000000005c */
[----:B------:R-:W2:Y:S04]  /*55760*/  LDL.LU R100, [R1+0xef0] ;  /* 0x000ef00001647983 */ /* 0x000ea80000300800 */
[----:B------:R-:W3:Y:S04]  /*55770*/  LDL.LU R167, [R1+0xeec] ;  /* 0x000eec0001a77983 */ /* 0x000ee80000300800 */
[----:B------:R-:W4:Y:S04]  /*55780*/  LDL.LU R166, [R1+0xeb4] ;  /* 0x000eb40001a67983 */ /* 0x000f280000300800 */
[----:B------:R-:W4:Y:S04]  /*55790*/  LDL.LU R165, [R1+0xeb0] ;  /* 0x000eb00001a57983 */ /* 0x000f280000300800 */
[----:B------:R-:W4:Y:S01]  /*557a0*/  LDL.LU R164, [R1+0xf68] ;  /* 0x000f680001a47983 */ /* 0x000f220000300800 */
[----:B------:R-:W-:-:S03]  /*557b0*/  PRMT R85, R119, 0x4210, R93 ;  /* 0x0000421077557816 */ /* 0x000fc6000000005d */
        /* <DEDUP_REMOVED lines=11> */
[----:B------:R-:W-:-:S02]  /*55870*/  PRMT R87, R87, 0x4210, R95 ;  /* 0x0000421057577816 */ /* 0x000fc4000000005f */
[----:B------:R-:W-:Y:S01]  /*55880*/  PRMT R91, R91, 0x5210, R95 ;  /* 0x000052105b5b7816 */ /* 0x000fe2000000005f */
[----:B------:R-:W-:Y:S01]  /*55890*/  STSM.16.M88.4 [R0], R80 ;  /* 0x0000005000007844 */ /* 0x000fe20000000200 */
[----:B------:R-:W-:Y:S02]  /*558a0*/  PRMT R86, R86, 0x4210, R94 ;  /* 0x0000421056567816 */ /* 0x000fe4000000005e */
[----:B------:R-:W-:Y:S01]  /*558b0*/  PRMT R88, R88, 0x5210, R92 ;  /* 0x0000521058587816 */ /* 0x000fe2000000005c */
[----:B------:R-:W-:Y:S01]  /*558c0*/  BAR.SYNC.DEFER_BLOCKING 0x0 ;  /* 0x0000000000007b1d */ /* 0x000fe20000010000 */
[----:B------:R-:W-:Y:S02]  /*558d0*/  PRMT R90, R90, 0x5210, R94 ;  /* 0x000052105a5a7816 */ /* 0x000fe4000000005e */
[----:B------:R-:W-:-:S03]  /*558e0*/  PRMT R89, R89, 0x5210, R93 ;  /* 0x0000521059597816 */ /* 0x000fc6000000005d */
[----:B------:R-:W1:Y:S02]  /*558f0*/  LDS.128 R80, [R2] ;  /* 0x0000000002507984 */ /* 0x000e640000000c00 */
[----:B------:R-:W-:Y:S06]  /*55900*/  BAR.SYNC.DEFER_BLOCKING 0x0 ;  /* 0x0000000000007b1d */ /* 0x000fec0000010000 */
[----:B------:R-:W-:Y:S02]  /*55910*/  STSM.16.M88.4 [R0], R84 ;  /* 0x0000005400007844 */ /* 0x000fe40000000200 */
[----:B------:R-:W-:Y:S06]  /*55920*/  BAR.SYNC.DEFER_BLOCKING 0x0 ;  /* 0x0000000000007b1d */ /* 0x000fec0000010000 */
[----:B------:R-:W1:Y:S02]  /*55930*/  LDS.128 R84, [R2] ;  /* 0x0000000002547984 */ /* 0x000e640000000c00 */
[----:B------:R-:W-:Y:S01]  /*55940*/  BAR.SYNC.DEFER_BLOCKING 0x0 ;  /* 0x0000000000007b1d */ /* 0x000fe20000010000 */
[----:B--2---:R-:W-:-:S04]  /*55950*/  LOP3.LUT R100, R100, 0xffff, RZ, 0xc0, !PT ;  /* 0x0000ffff64647812 */ /* 0x004fc800078ec0ff */
[--C-:B------:R-:W-:Y:S02]  /*55960*/  PRMT R96, R96, 0x5210, R100.reuse ;  /* 0x0000521060607816 */ /* 0x100fe40000000064 */
[----:B---3--:R-:W-:Y:S02]  /*55970*/  LOP3.LUT R101, R167, 0xffff, RZ, 0xc0, !PT ;  /* 0x0000ffffa7657812 */ /* 0x008fe400078ec0ff */
[----:B----4-:R-:W-:Y:S02]  /*55980*/  LOP3.LUT R102, R166, 0xffff, RZ, 0xc0, !PT ;  /* 0x0000ffffa6667812 */ /* 0x010fe400078ec0ff */
[----:B------:R-:W-:Y:S02]  /*55990*/  LOP3.LUT R103, R165, 0xffff, RZ, 0xc0, !PT ;  /* 0x0000ffffa5677812 */ /* 0x000fe400078ec0ff */
[----:B------:R-:W-:Y:S02]  /*559a0*/  PRMT R92, R164, 0x4210, R100 ;  /* 0x00004210a45c7816 */ /* 0x000fe40000000064 */
[----:B------:R-:W-:-:S02]  /*559b0*/  LOP3.LUT R111, R159, 0xffff, RZ, 0xc0, !PT ;  /* 0x0000ffff9f6f7812 */ /* 0x000fc400078ec0ff */
[----:B------:R-:W-:Y:S02]  /*559c0*/  PRMT R95, R135, 0x4210, R103 ;  /* 0x00004210875f7816 */ /* 0x000fe40000000067 */
[----:B------:R-:W2:Y:S01]  /*559d0*/  LDL.LU R135, [R1+0xec8] ;  /* 0x000ec80001877983 */ /* 0x000ea20000300800 */
[----:B------:R-:W-:Y:S02]  /*559e0*/  PRMT R94, R151, 0x4210, R102 ;  /* 0x00004210975e7816 */ /* 0x000fe40000000066 */
[----:B------:R-:W-:Y:S01]  /*559f0*/  LOP3.LUT R119, R119, 0xffff, RZ, 0xc0, !PT ;  /* 0x0000ffff77777812 */ /* 0x000fe200078ec0ff */
[----:B------:R-:W3:Y:S01]  /*55a00*/  LDL.LU R151, [R1+0xf78] ;  /* 0x000f780001977983 */ /* 0x000ee20000300800 */
[----:B------:R-:W-:Y:S02]  /*55a10*/  LOP3.LUT R127, R158, 0xffff, RZ, 0xc0, !PT ;  /* 0x0000ffff9e7f7812 */ /* 0x000fe400078ec0ff */
[----:B------:R-:W-:Y:S02]  /*55a20*/  PRMT R93, R163, 0x4210, R101 ;  /* 0x00004210a35d7816 */ /* 0x000fe40000000065 */
[----:B------:R-:W-:-:S02]  /*55a30*/  PRMT R100, R150, 0x4210, R111 ;  /* 0x0000421096647816 */ /* 0x000fc4000000006f */
[----:B------:R-:W4:Y:S01]  /*55a40*/  LDL.LU R150, [R1+0xed4] ;  /* 0x000ed40001967983 */ /* 0x000f220000300800 */
[----:B------:R-:W-:-:S03]  /*55a50*/  LOP3.LUT R141, R141, 0xffff, RZ, 0xc0, !PT ;  /* 0x0000ffff8d8d7812 */ /* 0x000fc600078ec0ff */
[----:B------:R-:W4:Y:S01]  /*55a60*/  LDL.LU R159, [R1+0xf70] ;  /* 0x000f7000019f7983 */ /* 0x000f220000300800 */
[----:B------:R-:W-:-:S03]  /*55a70*/  PRMT R99, R99, 0x5210, R103 ;  /* 0x0000521063637816 */ /* 0x000fc60000000067 */
[----:B------:R-:W4:Y:S01]  /*55a80*/  LDL.LU R158, [R1+0xed8] ;  /* 0x000ed800019e7983 */ /* 0x000f220000300800 */
[----:B------:R-:W-:Y:S02]  /*55a90*/  PRMT R97, R97, 0x5210, R101 ;  /* 0x0000521061617816 */ /* 0x000fe40000000065 */
[----:B------:R-:W-:Y:S02]  /*55aa0*/  PRMT R103, R143, 0x4210, R141 ;  /* 0x000042108f677816 */ /* 0x000fe4000000008d */
[----:B------:R-:W-:Y:S01]  /*55ab0*/  PRMT R98, R98, 0x5210, R102 ;  /* 0x0000521062627816 */ /* 0x000fe20000000066 */
[----:B------:R-:W4:Y:S01]  /*55ac0*/  LDL.LU R143, [R1+0xf80] ;  /* 0x000f8000018f7983 */ /* 0x000f220000300800 */
[----:B------:R-:W-:Y:S02]  /*55ad0*/  PRMT R101, R157, 0x4210, R119 ;  /* 0x000042109d657816 */ /* 0x000fe40000000077 */
[----:B------:R-:W-:Y:S01]  /*55ae0*/  PRMT R102, R156, 0x4210, R127 ;  /* 0x000042109c667816 */ /* 0x000fe2000000007f */
[----:B------:R-:W4:Y:S04]  /*55af0*/  LDL.LU R157, [R1+0xee4] ;  /* 0x000ee400019d7983 */ /* 0x000f280000300800 */
[----:B------:R-:W4:Y:S01]  /*55b00*/  LDL.LU R156, [R1+0xf18] ;  /* 0x000f1800019c7983 */ /* 0x000f220000300800 */
[----:B------:R-:W-:-:S02]  /*55b10*/  PRMT R104, R104, 0x5210, R111 ;  /* 0x0000521068687816 */ /* 0x000fc4000000006f */
[----:B------:R-:W-:Y:S01]  /*55b20*/  PRMT R106, R106, 0x5210, R127 ;  /* 0x000052106a6a7816 */ /* 0x000fe2000000007f */
[----:B------:R-:W-:Y:S01]  /*55b30*/  STSM.16.M88.4 [R0], R88 ;  /* 0x0000005800007844 */ /* 0x000fe20000000200 */
[----:B------:R-:W-:Y:S06]  /*55b40*/  BAR.SYNC.DEFER_BLOCKING 0x0 ;  /* 0x0000000000007b1d */ /* 0x000fec0000010000 */
[----:B------:R-:W1:Y:S02]  /*55b50*/  LDS.128 R88, [R2] ;  /* 0x0000000002587984 */ /* 0x000e640000000c00 */
[----:B------:R-:W-:Y:S06]  /*55b60*/  BAR.SYNC.DEFER_BLOCKING 0x0 ;  /* 0x0000000000007b1d */ /* 0x000fec0000010000 */
[----:B------:R-:W-:Y:S02]  /*55b70*/  STSM.16.M88.4 [R0], R92 ;  /* 0x0000005c00007844 */ /* 0x000fe40000000200 */
[----:B------:R-:W-:Y:S06]  /*55b80*/  BAR.SYNC.DEFER_BLOCKING 0x0 ;  /* 0x0000000000007b1d */ /* 0x000fec0000010000 */
[----:B------:R-:W1:Y:S02]  /*55b90*/  LDS.128 R92, [R2] ;  /* 0x00000000025c7984 */ /* 0x000e640000000c00 */
[----:B------:R-:W-:Y:S01]  /*55ba0*/  BAR.SYNC.DEFER_BLOCKING 0x0 ;  /* 0x0000000000007b1d */ /* 0x000fe20000010000 */
[----:B--2---:R-:W-:-:S04]  /*55bb0*/  LOP3.LUT R135, R135, 0xffff, RZ, 0xc0, !PT ;  /* 0x0000ffff87877812 */ /* 0x004fc800078ec0ff */
[----:B---3--:R-:W-:Y:S02]  /*55bc0*/  PRMT R111, R151, 0x4210, R135 ;  /* 0x00004210976f7816 */ /* 0x008fe40000000087 */
[----:B------:R-:W2:Y:S01]  /*55bd0*/  LDL.LU R151, [R1+0xf94] ;  /* 0x000f940001977983 */ /* 0x000ea20000300800 */
[----:B----4-:R-:W-:-:S03]  /*55be0*/  LOP3.LUT R127, R150, 0xffff, RZ, 0xc0, !PT ;  /* 0x0000ffff967f7812 */ /* 0x010fc600078ec0ff */
[----:B------:R-:W3:Y:S04]  /*55bf0*/  LDL.LU R150, [R1+0xee8] ;  /* 0x000ee80001967983 */ /* 0x000ee80000300800 */
[----:B------:R-:W4:Y:S04]  /*55c00*/  LDL.LU R163, [R1+0xfe4] ;  /* 0x000fe40001a37983 */ /* 0x000f280000300800 */
[----:B------:R-:W-:Y:S01]  /*55c10*/  STSM.16.M88.4 [R0], R96 ;  /* 0x0000006000007844 */ /* 0x000fe20000000200 */
[----:B------:R-:W-:Y:S01]  /*55c20*/  BAR.SYNC.DEFER_BLOCKING 0x0 ;  /* 0x0000000000007b1d */ /* 0x000fe20000010000 */
[----:B------:R-:W-:-:S02]  /*55c30*/  PRMT R115, R115, 0x5210, R135 ;  /* 0x0000521073737816 */ /* 0x000fc40000000087 */
[----:B------:R-:W-:Y:S02]  /*55c40*/  LOP3.LUT R135, R158, 0xffff, RZ, 0xc0, !PT ;  /* 0x0000ffff9e877812 */ /* 0x000fe400078ec0ff */
[----:B------:R-:W-:Y:S02]  /*55c50*/  PRMT R105, R105, 0x5210, R119 ;  /* 0x0000521069697816 */ /* 0x000fe40000000077 */
[--C-:B------:R-:W-:Y:S02]  /*55c60*/  PRMT R119, R159, 0x4210, R127.reuse ;  /* 0x000042109f777816 */ /* 0x100fe4000000007f */
[----:B------:R-:W-:Y:S02]  /*55c70*/  PRMT R123, R123, 0x5210, R127 ;  /* 0x000052107b7b7816 */ /* 0x000fe4000000007f */
[----:B------:R-:W-:Y:S02]  /*55c80*/  PRMT R107, R107, 0x5210, R141 ;  /* 0x000052106b6b7816 */ /* 0x000fe4000000008d */
[----:B------:R-:W-:-:S02]  /*55c90*/  PRMT R127, R143, 0x4210, R135 ;  /* 0x000042108f7f7816 */ /* 0x000fc40000000087 */
[----:B------:R-:W4:Y:S04]  /*55ca0*/  LDL.LU R143, [R1+0xfa0] ;  /* 0x000fa000018f7983 */ /* 0x000f280000300800 */
[----:B------:R-:W1:Y:S01]  /*55cb0*/  LDS.128 R96, [R2] ;  /* 0x0000000002607984 */ /* 0x000e620000000c00 */
[----:B------:R-:W-:Y:S01]  /*55cc0*/  BAR.SYNC.DEFER_BLOCKING 0x0 ;  /* 0x0000000000007b1d */ /* 0x000fe20000010000 */
[----:B------:R-:W-:Y:S02]  /*55cd0*/  LOP3.LUT R141, R157, 0xffff, RZ, 0xc0, !PT ;  /* 0x0000ffff9d8d7812 */ /* 0x000fe400078ec0ff */
[----:B------:R-:W-:-:S03]  /*55ce0*/  LOP3.LUT R148, R156, 0xffff, RZ, 0xc0, !PT ;  /* 0x0000ffff9c947812 */ /* 0x000fc600078ec0ff */
[----:B------:R-:W4:Y:S04]  /*55cf0*/  LDL.LU R157, [R1+0xf2c] ;  /* 0x000f2c00019d7983 */ /* 0x000f280000300800 */
[----:B------:R-:W4:Y:S04]  /*55d00*/  LDL.LU R156, [R1+0xf28] ;  /* 0x000f2800019c7983 */ /* 0x000f280000300800 */
[----:B------:R-:W4:Y:S04]  /*55d10*/  LDL.LU R158, [R1+0xef8] ;  /* 0x000ef800019e7983 */ /* 0x000f280000300800 */
[----:B------:R-:W4:Y:S04]  /*55d20*/  LDL.LU R159, [R1+0xef4] ;  /* 0x000ef400019f7983 */ /* 0x000f280000300800 */
[----:B------:R-:W4:Y:S04]  /*55d30*/  LDL.LU R239, [R1+0xff0] ;  /* 0x000ff00001ef7983 */ /* 0x000f280000300800 */
[----:B------:R-:W4:Y:S04]  /*55d40*/  LDL.LU R172, [R1+0xfec] ;  /* 0x000fec0001ac7983 */ /* 0x000f280000300800 */
[----:B------:R-:W-:Y:S01]  /*55d50*/  STSM.16.M88.4 [R0], R100 ;  /* 0x0000006400007844 */ /* 0x000fe20000000200 */
[----:B------:R-:W-:Y:S06]  /*55d60*/  BAR.SYNC.DEFER_BLOCKING 0x0 ;  /* 0x0000000000007b1d */ /* 0x000fec0000010000 */
[----:B------:R-:W1:Y:S02]  /*55d70*/  LDS.128 R100, [R2] ;  /* 0x0000000002647984 */ /* 0x000e640000000c00 */
[----:B------:R-:W-:Y:S06]  /*55d80*/  BAR.SYNC.DEFER_BLOCKING 0x0 ;  /* 0x0000000000007b1d */ /* 0x000fec0000010000 */
[----:B------:R-:W-:Y:S02]  /*55d90*/  STSM.16.M88.4 [R0], R104 ;  /* 0x0000006800007844 */ /* 0x000fe40000000200 */
[----:B------:R-:W-:Y:S01]  /*55da0*/  BAR.SYNC.DEFER_BLOCKING 0x0 ;  /* 0x0000000000007b1d */ /* 0x000fe20000010000 */
[----:B------:R-:W-:-:S02]  /*55db0*/  PRMT R131, R131, 0x5210, R135 ;  /* 0x0000521083837816 */ /* 0x000fc40000000087 */
[----:B------:R-:W-:-:S03]  /*55dc0*/  PRMT R139, R139, 0x5210, R141 ;  /* 0x000052108b8b7816 */ /* 0x000fc6000000008d */
[----:B------:R-:W1:Y:S02]  /*55dd0*/  LDS.128 R104, [R2] ;  /* 0x0000000002687984 */ /* 0x000e640000000c00 */
[----:B------:R-:W-:Y:S06]  /*55de0*/  BAR.SYNC.DEFER_BLOCKING 0x0 ;  /* 0x0000000000007b1d */ /* 0x000fec0000010000 */
[----:B------:R-:W-:Y:S02]  /*55df0*/  STSM.16.M88.4 [R0], R108 ;  /* 0x0000006c00007844 */ /* 0x000fe40000000200 */
[----:B------:R-:W-:Y:S06]  /*55e00*/  BAR.SYNC.DEFER_BLOCKING 0x0 ;  /* 0x0000000000007b1d */ /* 0x000fec0000010000 */
[----:B------:R-:W1:Y:S02]  /*55e10*/  LDS.128 R108, [R2] ;  /* 0x00000000026c7984 */ /* 0x000e640000000c00 */
[----:B------:R-:W-:Y:S01]  /*55e20*/  BAR.SYNC.DEFER_BLOCKING 0x0 ;  /* 0x0000000000007b1d */ /* 0x000fe20000010000 */
[----:B--2---:R-:W-:-:S02]  /*55e30*/  PRMT R135, R151, 0x4210, R141 ;  /* 0x0000421097877816 */ /* 0x004fc4000000008d */
[----:B---3--:R-:W-:-:S03]  /*55e40*/  LOP3.LUT R149, R150, 0xffff, RZ, 0xc0, !PT ;  /* 0x0000ffff96957812 */ /* 0x008fc600078ec0ff */
[----:B------:R-:W2:Y:S01]  /*55e50*/  LDL.LU R150, [R1+0xfe8] ;  /* 0x000fe80001967983 */ /* 0x000ea20000300800 */
[----:B----4-:R-:W-:-:S03]  /*55e60*/  PRMT R141, R163, 0x4210, R148 ;  /* 0x00004210a38d7816 */ /* 0x010fc60000000094 */
[----:B------:R-:W3:Y:S04]  /*55e70*/  LDL.LU R151, [R1+0xf9c] ;  /* 0x000f9c0001977983 */ /* 0x000ee80000300800 */
[----:B------:R-:W4:Y:S04]  /*55e80*/  LDL.LU R163, [R1+0xf34] ;  /* 0x000f340001a37983 */ /* 0x000f280000300800 */
[----:B------:R-:W2:Y:S04]  /*55e90*/  LDL.LU R165, [R1+0xf30] ;  /* 0x000f300001a57983 */ /* 0x000ea80000300800 */
[----:B------:R-:W2:Y:S04]  /*55ea0*/  LDL.LU R164, [R1+0xf08] ;  /* 0x000f080001a47983 */ /* 0x000ea80000300800 */
[----:B------:R-:W2:Y:S04]  /*55eb0*/  LDL.LU R166, [R1+0xf04] ;  /* 0x000f040001a67983 */ /* 0x000ea80000300800 */
[----:B------:R-:W2:Y:S04]  /*55ec0*/  LDL.LU R238, [R1+0xffc] ;  /* 0x000ffc0001ee7983 */ /* 0x000ea80000300800 */
[----:B------:R-:W2:Y:S04]  /*55ed0*/  LDL.LU R179, [R1+0xff8] ;  /* 0x000ff80001b37983 */ /* 0x000ea80000300800 */
[----:B------:R-:W2:Y:S04]  /*55ee0*/  LDL.LU R175, [R1+0xff4] ;  /* 0x000ff40001af7983 */ /* 0x000ea80000300800 */
[----:B------:R-:W2:Y:S04]  /*55ef0*/  LDL.LU R167, [R1+0xfc4] ;  /* 0x000fc40001a77983 */ /* 0x000ea80000300800 */
[----:B------:R-:W-:Y:S01]  /*55f00*/  STSM.16.M88.4 [R0], R112 ;  /* 0x0000007000007844 */ /* 0x000fe20000000200 */
[----:B------:R-:W-:Y:S06]  /*55f10*/  BAR.SYNC.DEFER_BLOCKING 0x0 ;  /* 0x0000000000007b1d */ /* 0x000fec0000010000 */
[----:B------:R-:W1:Y:S02]  /*55f20*/  LDS.128 R112, [R2] ;  /* 0x0000000002707984 */ /* 0x000e640000000c00 */
[----:B------:R-:W-:Y:S06]  /*55f30*/  BAR.SYNC.DEFER_BLOCKING 0x0 ;  /* 0x0000000000007b1d */ /* 0x000fec0000010000 */
[----:B------:R-:W-:Y:S02]  /*55f40*/  STSM.16.M88.4 [R0], R116 ;  /* 0x0000007400007844 */ /* 0x000fe40000000200 */
[----:B------:R-:W-:Y:S06]  /*55f50*/  BAR.SYNC.DEFER_BLOCKING 0x0 ;  /* 0x0000000000007b1d */ /* 0x000fec0000010000 */
[----:B------:R-:W1:Y:S02]  /*55f60*/  LDS.128 R116, [R2] ;  /* 0x0000000002747984 */ /* 0x000e640000000c00 */
[----:B------:R-:W-:Y:S06]  /*55f70*/  BAR.SYNC.DEFER_BLOCKING 0x0 ;  /* 0x0000000000007b1d */ /* 0x000fec0000010000 */
[----:B------:R-:W-:Y:S02]  /*55f80*/  STSM.16.M88.4 [R0], R120 ;  /* 0x0000007800007844 */ /* 0x000fe40000000200 */
[----:B------:R-:W-:Y:S01]  /*55f90*/  BAR.SYNC.DEFER_BLOCKING 0x0 ;  /* 0x0000000000007b1d */ /* 0x000fe20000010000 */
[----:B------:R-:W-:-:S02]  /*55fa0*/  LOP3.LUT R156, R156, 0xffff, RZ, 0xc0, !PT ;  /* 0x0000ffff9c9c7812 */ /* 0x000fc400078ec0ff */
[--C-:B------:R-:W-:Y:S02]  /*55fb0*/  PRMT R143, R143, 0x4210, R149.reuse ;  /* 0x000042108f8f7816 */ /* 0x100fe40000000095 */
[----:B------:R-:W-:Y:S02]  /*55fc0*/  PRMT R147, R147, 0x5210, R149 ;  /* 0x0000521093937816 */ /* 0x000fe40000000095 */
[----:B------:R-:W-:Y:S02]  /*55fd0*/  PRMT R149, R172, 0x4210, R156 ;  /* 0x00004210ac957816 */ /* 0x000fe4000000009c */
[----:B------:R-:W2:Y:S04]  /*55fe0*/  LDL.LU R172, [R1+0xf38] ;  /* 0x000f380001ac7983 */ /* 0x000ea80000300800 */
[----:B------:R-:W1:Y:S01]  /*55ff0*/  LDS.128 R120, [R2] ;  /* 0x0000000002787984 */ /* 0x000e620000000c00 */
[----:B------:R-:W-:Y:S01]  /*56000*/  BAR.SYNC.DEFER_BLOCKING 0x0 ;  /* 0x0000000000007b1d */ /* 0x000fe20000010000 */
[----:B------:R-:W-:-:S02]  /*56010*/  LOP3.LUT R157, R157, 0xffff, RZ, 0xc0, !PT ;  /* 0x0000ffff9d9d7812 */ /* 0x000fc400078ec0ff */
[----:B------:R-:W-:Y:S02]  /*56020*/  LOP3.LUT R159, R159, 0xffff, RZ, 0xc0, !PT ;  /* 0x0000ffff9f9f7812 */ /* 0x000fe400078ec0ff */
[----:B------:R-:W-:Y:S01]  /*56030*/  PRMT R145, R145, 0x5210, R148 ;  /* 0x0000521091917816 */ /* 0x000fe20000000094 */
[----:B------:R-:W2:Y:S04]  /*56040*/  LDL.LU R189, [R1+0xf3c] ;  /* 0x000f3c0001bd7983 */ /* 0x000ea80000300800 */
[----:B------:R-:W-:Y:S01]  /*56050*/  STSM.16.M88.4 [R0], R124 ;  /* 0x0000007c00007844 */ /* 0x000fe20000000200 */
[----:B------:R-:W-:Y:S01]  /*56060*/  BAR.SYNC.DEFER_BLOCKING 0x0 ;  /* 0x0000000000007b1d */ /* 0x000fe20000010000 */
[----:B------:R-:W-:Y:S02]  /*56070*/  PRMT R148, R239, 0x4210, R157 ;  /* 0x00004210ef947816 */ /* 0x000fe4000000009d */
[----:B------:R-:W-:-:S02]  /*56080*/  PRMT R153, R153, 0x5210, R156 ;  /* 0x0000521099997816 */ /* 0x000fc4000000009c */
[--C-:B------:R-:W-:Y:S01]  /*56090*/  PRMT R155, R155, 0x5210, R159.reuse ;  /* 0x000052109b9b7816 */ /* 0x100fe2000000009f */
[----:B------:R-:W2:Y:S04]  /*560a0*/  LDL.LU R194, [R1+0x1000] ;  /* 0x0010000001c27983 */ /* 0x000ea80000300800 */
[----:B------:R-:W2:Y:S04]  /*560b0*/  LDL.LU R192, [R1+0xf14] ;  /* 0x000f140001c07983 */ /* 0x000ea80000300800 */
[----:B------:R-:W2:Y:S04]  /*560c0*/  LDL.LU R190, [R1+0xf10] ;  /* 0x000f100001be7983 */ /* 0x000ea80000300800 */
[----:B------:R-:W2:Y:S04]  /*560d0*/  LDL.LU R239, [R1+0x1008] ;  /* 0x0010080001ef7983 */ /* 0x000ea80000300800 */
[----:B------:R-:W1:Y:S01]  /*560e0*/  LDS.128 R124, [R2] ;  /* 0x00000000027c7984 */ /* 0x000e620000000c00 */
[----:B------:R-:W-:Y:S06]  /*560f0*/  BAR.SYNC.DEFER_BLOCKING 0x0 ;  /* 0x0000000000007b1d */ /* 0x000fec0000010000 */
[----:B------:R-:W-:Y:S02]  /*56100*/  STSM.16.M88.4 [R0], R128 ;  /* 0x0000008000007844 */ /* 0x000fe40000000200 */
[----:B------:R-:W-:Y:S06]  /*56110*/  BAR.SYNC.DEFER_BLOCKING 0x0 ;  /* 0x0000000000007b1d */ /* 0x000fec0000010000 */
[----:B------:R-:W1:Y:S02]  /*56120*/  LDS.128 R128, [R2] ;  /* 0x0000000002807984 */ /* 0x000e640000000c00 */
[----:B------:R-:W-:Y:S01]  /*56130*/  BAR.SYNC.DEFER_BLOCKING 0x0 ;  /* 0x0000000000007b1d */ /* 0x000fe20000010000 */
[----:B---3--:R-:W-:-:S02]  /*56140*/  PRMT R151, R151, 0x4210, R159 ;  /* 0x0000421097977816 */ /* 0x008fc4000000009f */
[----:B----4-:R-:W-:Y:S02]  /*56150*/  LOP3.LUT R163, R163, 0xffff, RZ, 0xc0, !PT ;  /* 0x0000ffffa3a37812 */ /* 0x010fe400078ec0ff */
[----:B--2---:R-:W-:Y:S02]  /*56160*/  LOP3.LUT R166, R166, 0xffff, RZ, 0xc0, !PT ;  /* 0x0000ffffa6a67812 */ /* 0x004fe400078ec0ff */
[----:B------:R-:W-:Y:S02]  /*56170*/  PRMT R156, R238, 0x4210, R163 ;  /* 0x00004210ee9c7816 */ /* 0x000fe400000000a3 */
[----:B------:R-:W2:Y:S01]  /*56180*/  LDL.LU R238, [R1+0x1004] ;  /* 0x0010040001ee7983 */ /* 0x000ea20000300800 */
[----:B------:R-:W-:-:S03]  /*56190*/  PRMT R159, R167, 0x4210, R166 ;  /* 0x00004210a79f7816 */ /* 0x000fc600000000a6 */
[----:B------:R-:W3:Y:S04]  /*561a0*/  LDL.LU R167, [R1+0xfd0] ;  /* 0x000fd00001a77983 */ /* 0x000ee80000300800 */
[----:B------:R-:W4:Y:S04]  /*561b0*/  LDL.LU R252, [R1+0xf44] ;  /* 0x000f440001fc7983 */ /* 0x000f280000300800 */
[----:B------:R-:W-:Y:S01]  /*561c0*/  STSM.16.M88.4 [R0], R132 ;  /* 0x0000008400007844 */ /* 0x000fe20000000200 */
[----:B------:R-:W-:Y:S01]  /*561d0*/  BAR.SYNC.DEFER_BLOCKING 0x0 ;  /* 0x0000000000007b1d */ /* 0x000fe20000010000 */
[----:B------:R-:W-:-:S02]  /*561e0*/  LOP3.LUT R158, R158, 0xffff, RZ, 0xc0, !PT ;  /* 0x0000ffff9e9e7812 */ /* 0x000fc400078ec0ff */
[----:B------:R-:W-:Y:S02]  /*561f0*/  LOP3.LUT R165, R165, 0xffff, RZ, 0xc0, !PT ;  /* 0x0000ffffa5a57812 */ /* 0x000fe400078ec0ff */
[----:B------:R-:W-:Y:S02]  /*56200*/  LOP3.LUT R164, R164, 0xffff, RZ, 0xc0, !PT ;  /* 0x0000ffffa4a47812 */ /* 0x000fe400078ec0ff */
[----:B------:R-:W-:Y:S01]  /*56210*/  PRMT R152, R152, 0x5210, R157 ;  /* 0x0000521098987816 */ /* 0x000fe2000000009d */
[----:B------:R-:W3:Y:S04]  /*56220*/  LDL.LU R245, [R1+0xf40] ;  /* 0x000f400001f57983 */ /* 0x000ee80000300800 */
[----:B------:R-:W3:Y:S01]  /*56230*/  LDS.128 R132, [R2] ;  /* 0x0000000002847984 */ /* 0x000ee20000000c00 */
[----:B------:R-:W-:Y:S06]  /*56240*/  BAR.SYNC.DEFER_BLOCKING 0x0 ;  /* 0x0000000000007b1d */ /* 0x000fec0000010000 */
[----:B------:R-:W-:Y:S02]  /*56250*/  STSM.16.M88.4 [R0], R136 ;  /* 0x0000008800007844 */ /* 0x000fe40000000200 */
[----:B------:R-:W-:Y:S06]  /*56260*/  BAR.SYNC.DEFER_BLOCKING 0x0 ;  /* 0x0000000000007b1d */ /* 0x000fec0000010000 */
[----:B------:R-:W3:Y:S02]  /*56270*/  LDS.128 R136, [R2] ;  /* 0x0000000002887984 */ /* 0x000ee40000000c00 */
[----:B------:R-:W-:Y:S06]  /*56280*/  BAR.SYNC.DEFER_BLOCKING 0x0 ;  /* 0x0000000000007b1d */ /* 0x000fec0000010000 */
[----:B------:R-:W-:Y:S02]  /*56290*/  STSM.16.M88.4 [R0], R140 ;  /* 0x0000008c00007844 */ /* 0x000fe40000000200 */
[----:B------:R-:W-:Y:S06]  /*562a0*/  BAR.SYNC.DEFER_BLOCKING 0x0 ;  /* 0x0000000000007b1d */ /* 0x000fec0000010000 */
[----:B------:R-:W3:Y:S02]  /*562b0*/  LDS.128 R140, [R2] ;  /* 0x00000000028c7984 */ /* 0x000ee40000000c00 */
[----:B------:R-:W-:Y:S06]  /*562c0*/  BAR.SYNC.DEFER_BLOCKING 0x0 ;  /* 0x0000000000007b1d */ /* 0x000fec0000010000 */
[----:B------:R-:W-:Y:S02]  /*562d0*/  STSM.16.M88.4 [R0], R144 ;  /* 0x0000009000007844 */ /* 0x000fe40000000200 */
[----:B------:R-:W-:Y:S01]  /*562e0*/  BAR.SYNC.DEFER_BLOCKING 0x0 ;  /* 0x0000000000007b1d */ /* 0x000fe20000010000 */
[----:B------:R-:W-:-:S02]  /*562f0*/  PRMT R150, R150, 0x4210, R158 ;  /* 0x0000421096967816 */ /* 0x000fc4000000009e */
[----:B------:R-:W-:Y:S02]  /*56300*/  PRMT R154, R154, 0x5210, R158 ;  /* 0x000052109a9a7816 */ /* 0x000fe4000000009e */
[----:B------:R-:W-:Y:S02]  /*56310*/  PRMT R157, R179, 0x4210, R165 ;  /* 0x00004210b39d7816 */ /* 0x000fe400000000a5 */
[--C-:B------:R-:W-:Y:S01]  /*56320*/  PRMT R158, R175, 0x4210, R164.reuse ;  /* 0x00004210af9e7816 */ /* 0x100fe200000000a4 */
[----:B------:R-:W3:Y:S01]  /*56330*/  LDL.LU R179, [R1+0xf24] ;  /* 0x000f240001b37983 */ /* 0x000ee20000300800 */
[----:B------:R-:W-:-:S03]  /*56340*/  PRMT R162, R162, 0x5210, R164 ;  /* 0x00005210a2a27816 */ /* 0x000fc600000000a4 */
[----:B------:R-:W3:Y:S01]  /*56350*/  LDS.128 R144, [R2] ;  /* 0x0000000002907984 */ /* 0x000ee20000000c00 */
[----:B------:R-:W-:Y:S01]  /*56360*/  BAR.SYNC.DEFER_BLOCKING 0x0 ;  /* 0x0000000000007b1d */ /* 0x000fe20000010000 */
[----:B------:R-:W-:-:S05]  /*56370*/  LOP3.LUT R164, R172, 0xffff, RZ, 0xc0, !PT ;  /* 0x0000ffffaca47812 */ /* 0x000fca00078ec0ff */
[----:B------:R-:W3:Y:S04]  /*56380*/  LDL.LU R244, [R1+0xf20] ;  /* 0x000f200001f47983 */ /* 0x000ee80000300800 */
[----:B------:R-:W3:Y:S04]  /*56390*/  LDL.LU R172, [R1+0x1014] ;  /* 0x0010140001ac7983 */ /* 0x000ee80000300800 */
[----:B------:R-:W3:Y:S04]  /*563a0*/  LDL.LU R241, [R1+0x1010] ;  /* 0x0010100001f17983 */ /* 0x000ee80000300800 */
[----:B------:R-:W3:Y:S04]  /*563b0*/  LDL.LU R240, [R1+0x100c] ;  /* 0x00100c0001f07983 */ /* 0x000ee80000300800 */
[----:B------:R-:W3:Y:S04]  /*563c0*/  LDL.LU R175, [R1+0xfe0] ;  /* 0x000fe00001af7983 */ /* 0x000ee80000300800 */
[----:B------:R-:W-:Y:S01]  /*563d0*/  STSM.16.M88.4 [R0], R148 ;  /* 0x0000009400007844 */ /* 0x000fe20000000200 */
[----:B------:R-:W-:Y:S01]  /*563e0*/  BAR.SYNC.DEFER_BLOCKING 0x0 ;  /* 0x0000000000007b1d */ /* 0x000fe20000010000 */
[----:B------:R-:W-:-:S02]  /*563f0*/  PRMT R160, R160, 0x5210, R163 ;  /* 0x00005210a0a07816 */ /* 0x000fc400000000a3 */
[----:B------:R-:W-:Y:S02]  /*56400*/  PRMT R161, R161, 0x5210, R165 ;  /* 0x00005210a1a17816 */ /* 0x000fe400000000a5 */
[----:B------:R-:W-:Y:S01]  /*56410*/  PRMT R169, R169, 0x5210, R164 ;  /* 0x00005210a9a97816 */ /* 0x000fe200000000a4 */
[----:B0-----:R-:W3:Y:S04]  /*56420*/  LDL.LU.64 R14, [R1+0xc50] ;  /* 0x000c5000010e7983 */ /* 0x001ee80000300a00 */
[----:B------:R-:W0:Y:S01]  /*56430*/  LDS.128 R148, [R2] ;  /* 0x0000000002947984 */ /* 0x000e220000000c00 */
[----:B------:R-:W-:Y:S06]  /*56440*/  BAR.SYNC.DEFER_BLOCKING 0x0 ;  /* 0x0000000000007b1d */ /* 0x000fec0000010000 */
[----:B------:R-:W-:Y:S02]  /*56450*/  STSM.16.M88.4 [R0], R152 ;  /* 0x0000009800007844 */ /* 0x000fe40000000200 */
[----:B------:R-:W-:Y:S01]  /*56460*/  BAR.SYNC.DEFER_BLOCKING 0x0 ;  /* 0x0000000000007b1d */ /* 0x000fe20000010000 */
[----:B------:R-:W-:-:S02]  /*56470*/  PRMT R163, R5, 0x5210, R166 ;  /* 0x0000521005a37816 */ /* 0x000fc400000000a6 */
[----:B------:R-:W-:Y:S02]  /*56480*/  LOP3.LUT R5, R189, 0xffff, RZ, 0xc0, !PT ;  /* 0x0000ffffbd057812 */ /* 0x000fe400078ec0ff */
[----:B------:R-:W-:Y:S02]  /*56490*/  PRMT R165, R194, 0x4210, R164 ;  /* 0x00004210c2a57816 */ /* 0x000fe400000000a4 */
[--C-:B------:R-:W-:Y:S02]  /*564a0*/  PRMT R164, R239, 0x4210, R5.reuse ;  /* 0x00004210efa47816 */ /* 0x100fe40000000005 */
[----:B------:R-:W-:Y:S02]  /*564b0*/  PRMT R168, R168, 0x5210, R5 ;  /* 0x00005210a8a87816 */ /* 0x000fe40000000005 */
[----:B----4-:R-:W-:Y:S02]  /*564c0*/  LOP3.LUT R5, R252, 0xffff, RZ, 0xc0, !PT ;  /* 0x0000fffffc057812 */ /* 0x010fe400078ec0ff */
[----:B------:R-:W4:Y:S04]  /*564d0*/  LDL.LU R252, [R1+0xc98] ;  /* 0x000c980001fc7983 */ /* 0x000f280000300800 */
[----:B-1----:R-:W4:Y:S04]  /*564e0*/  LDL.LU.64 R12, [R1+0xc48] ;  /* 0x000c4800010c7983 */ /* 0x002f280000300a00 */
[----:B------:R-:W4:Y:S04]  /*564f0*/  LDL.LU.64 R6, [R1+0xc40] ;  /* 0x000c400001067983 */ /* 0x000f280000300a00 */
[----:B------:R-:W1:Y:S01]  /*56500*/  LDS.128 R152, [R2] ;  /* 0x0000000002987984 */ /* 0x000e620000000c00 */
[----:B------:R-:W-:Y:S06]  /*56510*/  BAR.SYNC.DEFER_BLOCKING 0x0 ;  /* 0x0000000000007b1d */ /* 0x000fec0000010000 */
[----:B------:R-:W4:Y:S04]  /*56520*/  LDL.LU.64 R8, [R1+0xc38] ;  /* 0x000c380001087983 */ /* 0x000f280000300a00 */
[----:B------:R-:W4:Y:S04]  /*56530*/  LDL.LU.64 R10, [R1+0xc28] ;  /* 0x000c2800010a7983 */ /* 0x000f280000300a00 */
[----:B------:R-:W4:Y:S04]  /*56540*/  LDL.LU.64 R18, [R1+0xc08] ;  /* 0x000c080001127983 */ /* 0x000f280000300a00 */
[----:B------:R-:W-:Y:S01]  /*56550*/  STSM.16.M88.4 [R0], R156 ;  /* 0x0000009c00007844 */ /* 0x000fe20000000200 */
[----:B------:R-:W-:Y:S06]  /*56560*/  BAR.SYNC.DEFER_BLOCKING 0x0 ;  /* 0x0000000000007b1d */ /* 0x000fec0000010000 */
[----:B------:R-:W1:Y:S02]  /*56570*/  LDS.128 R156, [R2] ;  /* 0x00000000029c7984 */ /* 0x000e640000000c00 */
[----:B------:R-:W-:Y:S06]  /*56580*/  BAR.SYNC.DEFER_BLOCKING 0x0 ;  /* 0x0000000000007b1d */ /* 0x000fec0000010000 */
[----:B------:R0:W-:Y:S02]  /*56590*/  STSM.16.M88.4 [R0], R160 ;  /* 0x000000a000007844 */ /* 0x0001e40000000200 */
[----:B0-----:R-:W-:-:S02]  /*565a0*/  LOP3.LUT R160, R192, 0xffff, RZ, 0xc0, !PT ;  /* 0x0000ffffc0a07812 */ /* 0x001fc400078ec0ff */
[----:B------:R-:W-:Y:S01]  /*565b0*/  LOP3.LUT R161, R190, 0xffff, RZ, 0xc0, !PT ;  /* 0x0000ffffbea17812 */ /* 0x000fe200078ec0ff */
[----:B------:R-:W0:Y:S01]  /*565c0*/  LDC R192, c[0x0][0x22c] ;  /* 0x00008b00ffc07b82 */ /* 0x000e220000000800 */
[--C-:B--2---:R-:W-:Y:S02]  /*565d0*/  PRMT R166, R238, 0x4210, R160.reuse ;  /* 0x00004210eea67816 */ /* 0x104fe400000000a0 */
[----:B------:R-:W-:Y:S02]  /*565e0*/  PRMT R170, R170, 0x5210, R160 ;  /* 0x00005210aaaa7816 */ /* 0x000fe400000000a0 */
[----:B---3--:R-:W-:-:S03]  /*565f0*/  PRMT R167, R167, 0x4210, R161 ;  /* 0x00004210a7a77816 */ /* 0x008fc600000000a1 */
[----:B------:R-:W-:Y:S01]  /*56600*/  BAR.SYNC.DEFER_BLOCKING 0x0 ;  /* 0x0000000000007b1d */ /* 0x000fe20000010000 */
[----:B------:R-:W-:Y:S02]  /*56610*/  PRMT R171, R171, 0x5210, R161 ;  /* 0x00005210abab7816 */ /* 0x000fe400000000a1 */
[----:B------:R-:W-:-:S05]  /*56620*/  LOP3.LUT R189, R245, 0xffff, RZ, 0xc0, !PT ;  /* 0x0000fffff5bd7812 */ /* 0x000fca00078ec0ff */
[----:B------:R-:W2:Y:S01]  /*56630*/  LDC.64 R238, c[0x0][0x228] ;  /* 0x00008a00ffee7b82 */ /* 0x000ea20000000a00 */
[----:B------:R-:W3:Y:S07]  /*56640*/  LDS.128 R160, [R2] ;  /* 0x0000000002a07984 */ /* 0x000eee0000000c00 */
[----:B------:R-:W-:Y:S06]  /*56650*/  BAR.SYNC.DEFER_BLOCKING 0x0 ;  /* 0x0000000000007b1d */ /* 0x000fec0000010000 */
[----:B------:R-:W-:Y:S02]  /*56660*/  STSM.16.M88.4 [R0], R164 ;  /* 0x000000a400007844 */ /* 0x000fe40000000200 */
[----:B------:R-:W-:Y:S06]  /*56670*/  BAR.SYNC.DEFER_BLOCKING 0x0 ;  /* 0x0000000000007b1d */ /* 0x000fec0000010000 */
[----:B------:R-:W3:Y:S02]  /*56680*/  LDS.128 R164, [R2] ;  /* 0x0000000002a47984 */ /* 0x000ee40000000c00 */
[----:B------:R-:W-:Y:S06]  /*56690*/  BAR.SYNC.DEFER_BLOCKING 0x0 ;  /* 0x0000000000007b1d */ /* 0x000fec0000010000 */
[----:B------:R-:W-:Y:S02]  /*566a0*/  STSM.16.M88.4 [R0], R168 ;  /* 0x000000a800007844 */ /* 0x000fe40000000200 */
[----:B------:R-:W-:Y:S01]  /*566b0*/  BAR.SYNC.DEFER_BLOCKING 0x0 ;  /* 0x0000000000007b1d */ /* 0x000fe20000010000 */
[----:B------:R-:W-:-:S02]  /*566c0*/  LOP3.LUT R179, R179, 0xffff, RZ, 0xc0, !PT ;  /* 0x0000ffffb3b37812 */ /* 0x000fc400078ec0ff */
[----:B------:R-:W-:-:S03]  /*566d0*/  LOP3.LUT R190, R244, 0xffff, RZ, 0xc0, !PT ;  /* 0x0000fffff4be7812 */ /* 0x000fc600078ec0ff */
[----:B------:R-:W3:Y:S01]  /*566e0*/  LDS.128 R168, [R2] ;  /* 0x0000000002a87984 */ /* 0x000ee20000000c00 */
[----:B------:R-:W-:Y:S01]  /*566f0*/  PRMT R172, R172, 0x4210, R5 ;  /* 0x00004210acac7816 */ /* 0x000fe20000000005 */
[----:B------:R-:W1:Y:S01]  /*56700*/  LDC.64 R244, c[0x0][0x228] ;  /* 0x00008a00fff47b82 */ /* 0x000e620000000a00 */
[----:B------:R-:W-:Y:S02]  /*56710*/  PRMT R173, R241, 0x4210, R189 ;  /* 0x00004210f1ad7816 */ /* 0x000fe400000000bd */
[----:B------:R-:W-:Y:S02]  /*56720*/  PRMT R174, R240, 0x4210, R179 ;  /* 0x00004210f0ae7816 */ /* 0x000fe400000000b3 */
[----:B------:R-:W-:-:S03]  /*56730*/  PRMT R175, R175, 0x4210, R190 ;  /* 0x00004210afaf7816 */ /* 0x000fc600000000be */
[----:B------:R-:W-:Y:S08]  /*56740*/  BAR.SYNC.DEFER_BLOCKING 0x0 ;  /* 0x0000000000007b1d */ /* 0x000ff00000010000 */
[----:B------:R-:W0:Y:S01]  /*56750*/  LDC.64 R240, c[0x0][0x228] ;  /* 0x00008a00fff07b82 */ /* 0x000e220000000a00 */
[----:B------:R2:W-:Y:S02]  /*56760*/  STSM.16.M88.4 [R0], R172 ;  /* 0x000000ac00007844 */ /* 0x0005e40000000200 */
[----:B--2---:R-:W-:-:S02]  /*56770*/  PRMT R172, R178, 0x5210, R5 ;  /* 0x00005210b2ac7816 */ /* 0x004fc40000000005 */
[----:B------:R-:W-:-:S03]  /*56780*/  PRMT R174, R177, 0x5210, R179 ;  /* 0x00005210b1ae7816 */ /* 0x000fc600000000b3 */
[----:B------:R-:W2:Y:S01]  /*56790*/  LDC R5, c[0x0][0x228] ;  /* 0x00008a00ff057b82 */ /* 0x000ea20000000800 */
[----:B------:R-:W-:-:S07]  /*567a0*/  PRMT R173, R176, 0x5210, R189 ;  /* 0x00005210b0ad7816 */ /* 0x000fce00000000bd */
[----:B------:R-:W-:Y:S01]  /*567b0*/  BAR.SYNC.DEFER_BLOCKING 0x0 ;  /* 0x0000000000007b1d */ /* 0x000fe20000010000 */
[----:B------:R-:W-:-:S07]  /*567c0*/  PRMT R175, R3, 0x5210, R190 ;  /* 0x0000521003af7816 */ /* 0x000fce00000000be */
[----:B------:R-:W3:Y:S01]  /*567d0*/  LDC R189, c[0x0][0x228] ;  /* 0x00008a00ffbd7b82 */ /* 0x000ee20000000800 */
[----:B------:R-:W3:Y:S01]  /*567e0*/  LDS.128 R176, [R2] ;  /* 0x0000000002b07984 */ /* 0x000ee20000000c00 */
[----:B------:R-:W-:-:S06]  /*567f0*/  PRMT R3, R68, 0x7771, RZ ;  /* 0x0000777144037816 */ /* 0x000fcc00000000ff */
[----:B------:R-:W2:Y:S08]  /*56800*/  LDC R190, c[0x0][0x228] ;  /* 0x00008a00ffbe7b82 */ /* 0x000eb00000000800 */
[----:B------:R-:W-:Y:S06]  /*56810*/  BAR.SYNC.DEFER_BLOCKING 0x0 ;  /* 0x0000000000007b1d */ /* 0x000fec0000010000 */
[----:B------:R1:W-:Y:S02]  /*56820*/  STSM.16.M88.4 [R0], R172 ;  /* 0x000000ac00007844 */ /* 0x0003e40000000200 */
[----:B-1----:R-:W-:Y:S01]  /*56830*/  PRMT R0, R68, 0x7770, RZ ;  /* 0x0000777044007816 */ /* 0x002fe200000000ff */
[----:B------:R-:W-:Y:S08]  /*56840*/  BAR.SYNC.DEFER_BLOCKING 0x0 ;  /* 0x0000000000007b1d */ /* 0x000ff00000010000 */
[----:B------:R-:W1:Y:S08]  /*56850*/  LDC.64 R172, c[0x0][0x228] ;  /* 0x00008a00ffac7b82 */ /* 0x000e700000000a00 */
[----:B------:R-:W3:Y:S01]  /*56860*/  LDC.64 R174, c[0x0][0x228] ;  /* 0x00008a00ffae7b82 */ /* 0x000ee20000000a00 */
[----:B------:R0:W-:Y:S01]  /*56870*/  @P0 STG.E.U8 desc[UR60][R246.64], R0 ;  /* 0x00000000f6000986 */ /* 0x0001e2000c10113c */
[----:B------:R-:W-:-:S03]  /*56880*/  ISETP.LT.AND P0, PT, R234, R238, !P2 ;  /* 0x000000eeea00720c */ /* 0x000fc60005701270 */
[----:B------:R2:W-:Y:S01]  /*56890*/  @P5 STG.E.U8 desc[UR60][R242.64], R3 ;  /* 0x00000003f2005986 */ /* 0x0005e2000c10113c */
[C---:B0-----:R-:W-:Y:S02]  /*568a0*/  PRMT R0, R68.reuse, 0x7772, RZ ;  /* 0x0000777244007816 */ /* 0x041fe400000000ff */
[----:B------:R-:W0:Y:S01]  /*568b0*/  LDC.64 R246, c[0x0][0x228] ;  /* 0x00008a00fff67b82 */ /* 0x000e220000000a00 */
[----:B------:R-:W-:Y:S02]  /*568c0*/  PRMT R68, R68, 0x7773, RZ ;  /* 0x0000777344447816 */ /* 0x000fe400000000ff */
[----:B--2---:R-:W-:Y:S01]  /*568d0*/  PRMT R3, R64, 0x7770, RZ ;  /* 0x0000777040037816 */ /* 0x004fe200000000ff */
[----:B------:R2:W-:Y:S04]  /*568e0*/  @P6 STG.E.U8 desc[UR60][R14.64], R0 ;  /* 0x000000000e006986 */ /* 0x0005e8000c10113c */
[----:B----4-:R4:W-:Y:S01]  /*568f0*/  @P1 STG.E.U8 desc[UR60][R12.64], R68 ;  /* 0x000000440c001986 */ /* 0x0109e2000c10113c */
[----:B------:R-:W-:Y:S01]  /*56900*/  ISETP.LT.AND P5, PT, R237, R240, !P2 ;  /* 0x000000f0ed00720c */ /* 0x000fe200057a1270 */
[----:B------:R-:W0:Y:S02]  /*56910*/  LDC.64 R242, c[0x0][0x228] ;  /* 0x00008a00fff27b82 */ /* 0x000e240000000a00 */
[----:B------:R1:W-:Y:S01]  /*56920*/  @P0 STG.E.U8 desc[UR60][R6.64], R3 ;  /* 0x0000000306000986 */ /* 0x0003e2000c10113c */
[----:B--2---:R-:W-:-:S03]  /*56930*/  VIADD R0, R4, 0x78 ;  /* 0x0000007804007836 */ /* 0x004fc60000000000 */
[----:B------:R-:W2:Y:S01]  /*56940*/  LDL.LU.64 R14, [R1+0x2250] ;  /* 0x00225000010e7983 */ /* 0x000ea20000300a00 */
[----:B------:R-:W-:Y:S01]  /*56950*/  ISETP.LT.AND P6, PT, R235, R252, !P3 ;  /* 0x000000fceb00720c */ /* 0x000fe20005fc1270 */
[----:B----4-:R-:W4:Y:S02]  /*56960*/  LDC R68, c[0x0][0x22c] ;  /* 0x00008b00ff447b82 */ /* 0x010f240000000800 */
[----:B------:R-:W4:Y:S01]  /*56970*/  LDL.LU.64 R12, [R1+0xbf8] ;  /* 0x000bf800010c7983 */ /* 0x000f220000300a00 */
[----:B------:R-:W-:-:S03]  /*56980*/  ISETP.GE.AND P0, PT, R0, R239, PT ;  /* 0x000000ef0000720c */ /* 0x000fc60003f06270 */
[----:B-1----:R-:W2:Y:S04]  /*56990*/  LDL.LU.64 R6, [R1+0xbf0] ;  /* 0x000bf00001067983 */ /* 0x002ea80000300a00 */
[----:B------:R-:W4:Y:S01]  /*569a0*/  LDL.LU.64 R238, [R1+0xc00] ;  /* 0x000c000001ee7983 */ /* 0x000f220000300a00 */
[----:B------:R-:W-:Y:S02]  /*569b0*/  ISETP.LT.AND P1, PT, R236, R244, !P2 ;  /* 0x000000f4ec00720c */ /* 0x000fe40005721270 */
[C---:B------:R-:W-:Y:S02]  /*569c0*/  PRMT R3, R64.reuse, 0x7771, RZ ;  /* 0x0000777140037816 */ /* 0x040fe400000000ff */
[----:B------:R-:W-:Y:S02]  /*569d0*/  ISETP.LT.AND P2, PT, R235, R172, !P2 ;  /* 0x000000aceb00720c */ /* 0x000fe40005741270 */
[C---:B------:R-:W-:Y:S01]  /*569e0*/  PRMT R0, R64.reuse, 0x7772, RZ ;  /* 0x0000777240007816 */ /* 0x040fe200000000ff */
[----:B------:R1:W-:Y:S01]  /*569f0*/  @P5 STG.E.U8 desc[UR60][R8.64], R3 ;  /* 0x0000000308005986 */ /* 0x0003e2000c10113c */
[----:B------:R-:W-:Y:S01]  /*56a00*/  PRMT R64, R64, 0x7773, RZ ;  /* 0x0000777340407816 */ /* 0x000fe200000000ff */
[----:B------:R-:W2:Y:S04]  /*56a10*/  LDC R172, c[0x0][0x228] ;  /* 0x00008a00ffac7b82 */ /* 0x000ea80000000800 */
[----:B------:R3:W-:Y:S04]  /*56a20*/  @P1 STG.E.U8 desc[UR60][R10.64], R0 ;  /* 0x000000000a001986 */ /* 0x0007e8000c10113c */
[----:B-1----:R-:W2:Y:S04]  /*56a30*/  LDL.LU.64 R8, [R1+0xbe0] ;  /* 0x000be00001087983 */ /* 0x002ea80000300a00 */
[----:B------:R1:W-:Y:S04]  /*56a40*/  @P2 STG.E.U8 desc[UR60][R18.64], R64 ;  /* 0x0000004012002986 */ /* 0x0003e8000c10113c */
[----:B---3--:R-:W3:Y:S04]  /*56a50*/  LDL.LU.64 R10, [R1+0xbd8] ;  /* 0x000bd800010a7983 */ /* 0x008ee80000300a00 */
[----:B-1----:R-:W3:Y:S01]  /*56a60*/  LDL.LU.64 R18, [R1+0xbd0] ;  /* 0x000bd00001127983 */ /* 0x002ee20000300a00 */
[----:B------:R-:W-:Y:S01]  /*56a70*/  ISETP.LT.AND P5, PT, R234, R174, !P3 ;  /* 0x000000aeea00720c */ /* 0x000fe20005fa1270 */
[----:B------:R-:W-:Y:S01]  /*56a80*/  VIADD R0, R4, 0x3 ;  /* 0x0000000304007836 */ /* 0x000fe20000000000 */
[----:B0-----:R-:W-:Y:S01]  /*56a90*/  ISETP.LT.AND P1, PT, R237, R242, !P3 ;  /* 0x000000f2ed00720c */ /* 0x001fe20005f21270 */
[----:B------:R-:W0:Y:S01]  /*56aa0*/  LDC R174, c[0x0][0x22c] ;  /* 0x00008b00ffae7b82 */ /* 0x000e220000000800 */
[----:B------:R-:W-:-:S02]  /*56ab0*/  PRMT R3, R69, 0x7770, RZ ;  /* 0x0000777045037816 */ /* 0x000fc400000000ff */
[----:B------:R-:W-:Y:S02]  /*56ac0*/  ISETP.LT.AND P3, PT, R236, R246, !P3 ;  /* 0x000000f6ec00720c */ /* 0x000fe40005f61270 */
[----:B------:R-:W-:Y:S02]  /*56ad0*/  ISETP.GE.AND P2, PT, R0, R192, PT ;  /* 0x000000c00000720c */ /* 0x000fe40003f46270 */
[C---:B------:R-:W-:Y:S01]  /*56ae0*/  PRMT R0, R69.reuse, 0x7771, RZ ;  /* 0x0000777145007816 */ /* 0x040fe200000000ff */
[----:B------:R-:W1:Y:S02]  /*56af0*/  LDC R64, c[0x0][0x228] ;  /* 0x00008a00ff407b82 */ /* 0x000e640000000800 */
[----:B----4-:R4:W-:Y:S04]  /*56b00*/  @P5 STG.E.U8 desc[UR60][R238.64], R3 ;  /* 0x00000003ee005986 */ /* 0x0109e8000c10113c */
[----:B------:R0:W-:Y:S04]  /*56b10*/  @P1 STG.E.U8 desc[UR60][R12.64], R0 ;  /* 0x000000000c001986 */ /* 0x0001e8000c10113c */
[----:B----4-:R-:W4:Y:S01]  /*56b20*/  LDL.LU.64 R238, [R1+0xbb0] ;  /* 0x000bb00001ee7983 */ /* 0x010f220000300a00 */
[----:B0-----:R-:W-:-:S03]  /*56b30*/  PRMT R0, R69, 0x7772, RZ ;  /* 0x0000777245007816 */ /* 0x001fc600000000ff */
[----:B------:R-:W4:Y:S01]  /*56b40*/  LDL.LU.64 R12, [R1+0xba0] ;  /* 0x000ba000010c7983 */ /* 0x000f220000300a00 */
[----:B------:R-:W-:Y:S02]  /*56b50*/  ISETP.LT.AND P5, PT, R234, R188, !P2 ;  /* 0x000000bcea00720c */ /* 0x000fe400057a1270 */
[----:B------:R-:W-:Y:S01]  /*56b60*/  PRMT R69, R69, 0x7773, RZ ;  /* 0x0000777345457816 */ /* 0x000fe200000000ff */
[----:B--2---:R0:W-:Y:S01]  /*56b70*/  @P3 STG.E.U8 desc[UR60][R6.64], R0 ;  /* 0x0000000006003986 */ /* 0x0041e2000c10113c */
[----:B------:R-:W-:Y:S01]  /*56b80*/  ISETP.LT.AND P3, PT, R237, R190, !P2 ;  /* 0x000000beed00720c */ /* 0x000fe20005761270 */
[----:B------:R-:W-:Y:S01]  /*56b90*/  VIADD R3, R4, 0x4 ;  /* 0x0000000404037836 */ /* 0x000fe20000000000 */
[----:B------:R-:W2:Y:S01]  /*56ba0*/  LDC R188, c[0x0][0x228] ;  /* 0x00008a00ffbc7b82 */ /* 0x000ea20000000800 */
[----:B------:R1:W-:Y:S01]  /*56bb0*/  @P6 STG.E.U8 desc[UR60][R8.64], R69 ;  /* 0x0000004508006986 */ /* 0x0003e2000c10113c */
[----:B------:R-:W-:Y:S02]  /*56bc0*/  ISETP.LT.AND P6, PT, R236, R5, !P2 ;  /* 0x00000005ec00720c */ /* 0x000fe400057c1270 */
[----:B------:R-:W-:-:S02]  /*56bd0*/  ISETP.GE.AND P1, PT, R3, R68, PT ;  /* 0x000000440300720c */ /* 0x000fc40003f26270 */
[C---:B------:R-:W-:Y:S01]  /*56be0*/  PRMT R5, R65.reuse, 0x7770, RZ ;  /* 0x0000777041057816 */ /* 0x040fe200000000ff */
[----:B0-----:R-:W2:Y:S01]  /*56bf0*/  LDL.LU.64 R6, [R1+0xb98] ;  /* 0x000b980001067983 */ /* 0x001ea20000300a00 */
[----:B------:R-:W-:Y:S01]  /*56c00*/  PRMT R3, R65, 0x7771, RZ ;  /* 0x0000777141037816 */ /* 0x000fe200000000ff */
[----:B------:R-:W0:Y:S02]  /*56c10*/  LDC R68, c[0x0][0x228] ;  /* 0x00008a00ff447b82 */ /* 0x000e240000000800 */
[----:B-1----:R-:W2:Y:S04]  /*56c20*/  LDL.LU.64 R8, [R1+0xb90] ;  /* 0x000b900001087983 */ /* 0x002ea80000300a00 */
[----:B---3--:R1:W-:Y:S01]  /*56c30*/  @P5 STG.E.U8 desc[UR60][R10.64], R5 ;  /* 0x000000050a005986 */ /* 0x0083e2000c10113c */
[----:B------:R-:W-:Y:S01]  /*56c40*/  VIADD R0, R4, 0x5 ;  /* 0x0000000504007836 */ /* 0x000fe20000000000 */
[----:B------:R-:W3:Y:S02]  /*56c50*/  LDC R69, c[0x0][0x228] ;  /* 0x00008a00ff457b82 */ /* 0x000ee40000000800 */
[----:B------:R1:W-:Y:S04]  /*56c60*/  @P3 STG.E.U8 desc[UR60][R18.64], R3 ;  /* 0x0000000312003986 */ /* 0x0003e8000c10113c */
[----:B-1----:R-:W3:Y:S04]  /*56c70*/  LDL.LU.64 R10, [R1+0xb80] ;  /* 0x000b8000010a7983 */ /* 0x002ee80000300a00 */
[----:B------:R-:W3:Y:S01]  /*56c80*/  LDL.LU.64 R18, [R1+0xb60] ;  /* 0x000b600001127983 */ /* 0x000ee20000300a00 */
[----:B------:R-:W-:-:S02]  /*56c90*/  ISETP.LT.AND P2, PT, R235, R189, !P2 ;  /* 0x000000bdeb00720c */ /* 0x000fc40005741270 */
[----:B------:R-:W1:Y:S01]  /*56ca0*/  LDC R189, c[0x0][0x22c] ;  /* 0x00008b00ffbd7b82 */ /* 0x000e620000000800 */
[----:B------:R-:W-:Y:S02]  /*56cb0*/  ISETP.GE.AND P5, PT, R0, R174, PT ;  /* 0x000000ae0000720c */ /* 0x000fe40003fa6270 */
[----:B------:R-:W-:Y:S02]  /*56cc0*/  PRMT R0, R65, 0x7772, RZ ;  /* 0x0000777241007816 */ /* 0x000fe400000000ff */
[----:B------:R-:W-:-:S03]  /*56cd0*/  ISETP.LT.AND P3, PT, R234, R172, !P1 ;  /* 0x000000acea00720c */ /* 0x000fc60004f61270 */
[----:B------:R-:W1:Y:S01]  /*56ce0*/  LDC R174, c[0x0][0x228] ;  /* 0x00008a00ffae7b82 */ /* 0x000e620000000800 */
[----:B------:R-:W-:-:S07]  /*56cf0*/  PRMT R65, R65, 0x7773, RZ ;  /* 0x0000777341417816 */ /* 0x000fce00000000ff */
[----:B------:R-:W3:Y:S01]  /*56d00*/  LDC R172, c[0x0][0x228] ;  /* 0x00008a00ffac7b82 */ /* 0x000ee20000000800 */
[C---:B------:R-:W-:Y:S02]  /*56d10*/  PRMT R5, R70.reuse, 0x7770, RZ ;  /* 0x0000777046057816 */ /* 0x040fe400000000ff */
[----:B------:R-:W-:Y:S01]  /*56d20*/  PRMT R3, R70, 0x7771, RZ ;  /* 0x0000777146037816 */ /* 0x000fe200000000ff */
[----:B----4-:R4:W-:Y:S01]  /*56d30*/  @P6 STG.E.U8 desc[UR60][R238.64], R0 ;  /* 0x00000000ee006986 */ /* 0x0109e2000c10113c */
[----:B0-----:R-:W-:-:S03]  /*56d40*/  ISETP.LT.AND P6, PT, R237, R68, !P1 ;  /* 0x00000044ed00720c */ /* 0x001fc60004fc1270 */
[----:B------:R-:W0:Y:S01]  /*56d50*/  LDC R68, c[0x0][0x228] ;  /* 0x00008a00ff447b82 */ /* 0x000e220000000800 */
[----:B------:R1:W-:Y:S01]  /*56d60*/  @P2 STG.E.U8 desc[UR60][R12.64], R65 ;  /* 0x000000410c002986 */ /* 0x0003e2000c10113c */
[----:B------:R-:W-:Y:S02]  /*56d70*/  ISETP.LT.AND P2, PT, R236, R64, !P1 ;  /* 0x00000040ec00720c */ /* 0x000fe40004f41270 */
[----:B--2---:R-:W-:-:S04]  /*56d80*/  ISETP.LT.AND P1, PT, R235, R188, !P1 ;  /* 0x000000bceb00720c */ /* 0x004fc80004f21270 */
[----:B------:R-:W2:Y:S01]  /*56d90*/  LDC R188, c[0x0][0x22c] ;  /* 0x00008b00ffbc7b82 */ /* 0x000ea20000000800 */
[----:B----4-:R-:W-:Y:S01]  /*56da0*/  VIADD R0, R4, 0x6 ;  /* 0x0000000604007836 */ /* 0x010fe20000000000 */
[----:B-1----:R-:W4:Y:S06]  /*56db0*/  LDL.LU.64 R12, [R1+0xb58] ;  /* 0x000b5800010c7983 */ /* 0x002f2c0000300a00 */
[----:B------:R-:W1:Y:S01]  /*56dc0*/  LDC R64, c[0x0][0x228] ;  /* 0x00008a00ff407b82 */ /* 0x000e620000000800 */
[----:B------:R3:W-:Y:S01]  /*56dd0*/  @P3 STG.E.U8 desc[UR60][R6.64], R5 ;  /* 0x0000000506003986 */ /* 0x0007e2000c10113c */
[----:B------:R-:W-:-:S02]  /*56de0*/  ISETP.GE.AND P3, PT, R0, R189, PT ;  /* 0x000000bd0000720c */ /* 0x000fc40003f66270 */
[C---:B------:R-:W-:Y:S01]  /*56df0*/  PRMT R0, R70.reuse, 0x7772, RZ ;  /* 0x0000777246007816 */ /* 0x040fe200000000ff */
[----:B------:R-:W2:Y:S01]  /*56e00*/  LDL.LU.64 R238, [R1+0xb48] ;  /* 0x000b480001ee7983 */ /* 0x000ea20000300a00 */
[----:B------:R-:W-:Y:S02]  /*56e10*/  PRMT R70, R70, 0x7773, RZ ;  /* 0x0000777346467816 */ /* 0x000fe400000000ff */
[----:B------:R-:W1:Y:S01]  /*56e20*/  LDC R65, c[0x0][0x228] ;  /* 0x00008a00ff417b82 */ /* 0x000e620000000800 */
[----:B------:R-:W-:Y:S01]  /*56e30*/  @P6 STG.E.U8 desc[UR60][R8.64], R3 ;  /* 0x0000000308006986 */ /* 0x000fe2000c10113c */
[----:B------:R-:W-:-:S03]  /*56e40*/  ISETP.LT.AND P6, PT, R234, R174, !P5 ;  /* 0x000000aeea00720c */ /* 0x000fc60006fc1270 */
[----:B---3--:R-:W3:Y:S03]  /*56e50*/  LDL.LU.64 R6, [R1+0xb38] ;  /* 0x000b380001067983 */ /* 0x008ee60000300a00 */
[----:B------:R-:W1:Y:S01]  /*56e60*/  LDC R174, c[0x0][0x228] ;  /* 0x00008a00ffae7b82 */ /* 0x000e620000000800 */
[----:B------:R-:W-:Y:S01]  /*56e70*/  @P2 STG.E.U8 desc[UR60][R10.64], R0 ;  /* 0x000000000a002986 */ /* 0x000fe2000c10113c */
[----:B------:R-:W-:Y:S02]  /*56e80*/  ISETP.LT.AND P2, PT, R237, R172, !P5 ;  /* 0x000000aced00720c */ /* 0x000fe40006f41270 */
[----:B------:R-:W-:Y:S01]  /*56e90*/  PRMT R5, R66, 0x7770, RZ ;  /* 0x0000777042057816 */ /* 0x000fe200000000ff */
[----:B------:R0:W-:Y:S01]  /*56ea0*/  @P1 STG.E.U8 desc[UR60][R18.64], R70 ;  /* 0x0000004612001986 */ /* 0x0001e2000c10113c */
[----:B------:R-:W-:Y:S02]  /*56eb0*/  ISETP.LT.AND P1, PT, R236, R69, !P5 ;  /* 0x00000045ec00720c */ /* 0x000fe40006f21270 */
[----:B------:R-:W3:Y:S01]  /*56ec0*/  LDC R172, c[0x0][0x228] ;  /* 0x00008a00ffac7b82 */ /* 0x000ee20000000800 */
[----:B0-----:R-:W-:Y:S01]  /*56ed0*/  ISETP.LT.AND P5, PT, R235, R68, !P5 ;  /* 0x00000044eb00720c */ /* 0x001fe20006fa1270 */
[----:B------:R-:W3:Y:S01]  /*56ee0*/  LDL.LU.64 R18, [R1+0xb30] ;  /* 0x000b300001127983 */ /* 0x000ee20000300a00 */
[----:B------:R-:W-:-:S05]  /*56ef0*/  VIADD R0, R4, 0x7 ;  /* 0x0000000704007836 */ /* 0x000fca0000000000 */
[----:B------:R-:W0:Y:S01]  /*56f00*/  LDC R70, c[0x0][0x228] ;  /* 0x00008a00ff467b82 */ /* 0x000e220000000800 */
[----:B------:R-:W3:Y:S04]  /*56f10*/  LDL.LU.64 R10, [R1+0xb28] ;  /* 0x000b2800010a7983 */ /* 0x000ee80000300a00 */
[----:B------:R-:W3:Y:S04]  /*56f20*/  LDL.LU.64 R8, [R1+0xb08] ;  /* 0x000b080001087983 */ /* 0x000ee80000300a00 */
[----:B------:R-:W3:Y:S01]  /*56f30*/  LDL.LU.64 R68, [R1+0xb50] ;  /* 0x000b500001447983 */ /* 0x000ee20000300a00 */
[----:B------:R-:W-:-:S03]  /*56f40*/  PRMT R3, R66, 0x7771, RZ ;  /* 0x0000777142037816 */ /* 0x000fc600000000ff */
[----:B----4-:R4:W-:Y:S01]  /*56f50*/  @P6 STG.E.U8 desc[UR60][R12.64], R5 ;  /* 0x000000050c006986 */ /* 0x0109e2000c10113c */
[----:B--2---:R-:W-:Y:S02]  /*56f60*/  ISETP.GE.AND P6, PT, R0, R188, PT ;  /* 0x000000bc0000720c */ /* 0x004fe40003fc6270 */
[C---:B------:R-:W-:Y:S02]  /*56f70*/  PRMT R0, R66.reuse, 0x7772, RZ ;  /* 0x0000777242007816 */ /* 0x040fe400000000ff */
[----:B------:R-:W-:Y:S02]  /*56f80*/  PRMT R66, R66, 0x7773, RZ ;  /* 0x0000777342427816 */ /* 0x000fe400000000ff */
[----:B----4-:R-:W-:Y:S01]  /*56f90*/  PRMT R5, R71, 0x7773, RZ ;  /* 0x0000777347057816 */ /* 0x010fe200000000ff */
[----:B------:R-:W2:Y:S04]  /*56fa0*/  LDL.LU.64 R12, [R1+0x2248] ;  /* 0x00224800010c7983 */ /* 0x000ea80000300a00 */
[----:B------:R-:W4:Y:S04]  /*56fb0*/  LDL.LU.64 R188, [R1+0xaf8] ;  /* 0x000af80001bc7983 */ /* 0x000f280000300a00 */
[----:B---3--:R3:W-:Y:S01]  /*56fc0*/  @P2 STG.E.U8 desc[UR60][R68.64], R3 ;  /* 0x0000000344002986 */ /* 0x0087e2000c10113c */
[----:B-1----:R-:W-:-:S02]  /*56fd0*/  ISETP.LT.AND P2, PT, R234, R64, !P3 ;  /* 0x00000040ea00720c */ /* 0x002fc40005f41270 */
[----:B------:R-:W1:Y:S01]  /*56fe0*/  LDC R64, c[0x0][0x22c] ;  /* 0x00008b00ff407b82 */ /* 0x000e620000000800 */
[----:B------:R0:W-:Y:S01]  /*56ff0*/  @P1 STG.E.U8 desc[UR60][R238.64], R0 ;  /* 0x00000000ee001986 */ /* 0x0001e2000c10113c */
[----:B------:R-:W-:-:S03]  /*57000*/  ISETP.LT.AND P1, PT, R237, R174, !P3 ;  /* 0x000000aeed00720c */ /* 0x000fc60005f21270 */
[----:B------:R0:W-:Y:S01]  /*57010*/  @P5 STG.E.U8 desc[UR60][R6.64], R66 ;  /* 0x0000004206005986 */ /* 0x0001e2000c10113c */
[C---:B---3--:R-:W-:Y:S02]  /*57020*/  PRMT R3, R71.reuse, 0x7772, RZ ;  /* 0x0000777247037816 */ /* 0x048fe400000000ff */
[----:B------:R-:W3:Y:S01]  /*57030*/  LDC R69, c[0x0][0x228] ;  /* 0x00008a00ff457b82 */ /* 0x000ee20000000800 */
[C---:B0-----:R-:W-:Y:S01]  /*57040*/  PRMT R0, R71.reuse, 0x7770, RZ ;  /* 0x0000777047007816 */ /* 0x041fe200000000ff */
[----:B------:R-:W2:Y:S01]  /*57050*/  LDL.LU.64 R238, [R1+0xaf0] ;  /* 0x000af00001ee7983 */ /* 0x000ea20000300a00 */
[----:B------:R-:W-:-:S03]  /*57060*/  PRMT R71, R71, 0x7771, RZ ;  /* 0x0000777147477816 */ /* 0x000fc600000000ff */
[----:B------:R-:W2:Y:S02]  /*57070*/  LDL.LU.64 R6, [R1+0xae0] ;  /* 0x000ae00001067983 */ /* 0x000ea40000300a00 */
[----:B------:R-:W0:Y:S02]  /*57080*/  LDC R68, c[0x0][0x22c] ;  /* 0x00008b00ff447b82 */ /* 0x000e240000000800 */
[----:B------:R1:W-:Y:S01]  /*57090*/  @P2 STG.E.U8 desc[UR60][R18.64], R0 ;  /* 0x0000000012002986 */ /* 0x0003e2000c10113c */
[----:B------:R-:W-:-:S03]  /*570a0*/  ISETP.LT.AND P2, PT, R234, R70, !P6 ;  /* 0x00000046ea00720c */ /* 0x000fc60007741270 */
[----:B------:R1:W-:Y:S02]  /*570b0*/  @P1 STG.E.U8 desc[UR60][R10.64], R71 ;  /* 0x000000470a001986 */ /* 0x0003e4000c10113c */
[----:B------:R-:W2:Y:S02]  /*570c0*/  LDC R66, c[0x0][0x228] ;  /* 0x00008a00ff427b82 */ /* 0x000ea40000000800 */
[----:B-1----:R-:W2:Y:S04]  /*570d0*/  LDL.LU.64 R18, [R1+0x2240] ;  /* 0x0022400001127983 */ /* 0x002ea80000300a00 */
[----:B------:R-:W2:Y:S04]  /*570e0*/  LDL.LU.64 R10, [R1+0x2238] ;  /* 0x00223800010a7983 */ /* 0x000ea80000300a00 */
[----:B------:R-:W4:Y:S01]  /*570f0*/  LDL.LU.64 R70, [R1+0xb00] ;  /* 0x000b000001467983 */ /* 0x000f220000300a00 */
[----:B------:R-:W-:-:S02]  /*57100*/  ISETP.LT.AND P5, PT, R236, R65, !P3 ;  /* 0x00000041ec00720c */ /* 0x000fc40005fa1270 */
[----:B------:R-:W-:Y:S01]  /*57110*/  ISETP.LT.AND P3, PT, R235, R172, !P3 ;  /* 0x000000aceb00720c */ /* 0x000fe20005f61270 */
[----:B------:R-:W-:Y:S01]  /*57120*/  VIADD R0, R4, 0x79 ;  /* 0x0000007904007836 */ /* 0x000fe20000000000 */
[----:B------:R-:W1:Y:S04]  /*57130*/  LDC R65, c[0x0][0x228] ;  /* 0x00008a00ff417b82 */ /* 0x000e680000000800 */
[----:B------:R-:W-:Y:S01]  /*57140*/  ISETP.GE.AND P1, PT, R0, R241, PT ;  /* 0x000000f10000720c */ /* 0x000fe20003f26270 */
[----:B------:R-:W-:Y:S01]  /*57150*/  VIADD R0, R4, 0x8 ;  /* 0x0000000804007836 */ /* 0x000fe20000000000 */
[----:B------:R-:W2:Y:S04]  /*57160*/  LDL.LU.64 R240, [R1+0xab8] ;  /* 0x000ab80001f07983 */ /* 0x000ea80000300a00 */
[----:B------:R0:W-:Y:S01]  /*57170*/  @P5 STG.E.U8 desc[UR60][R8.64], R3 ;  /* 0x0000000308005986 */ /* 0x0001e2000c10113c */
[----:B---3--:R-:W-:-:S02]  /*57180*/  ISETP.LT.AND P5, PT, R237, R69, !P6 ;  /* 0x00000045ed00720c */ /* 0x008fc400077a1270 */
[C---:B0-----:R-:W-:Y:S01]  /*57190*/  PRMT R3, R67.reuse, 0x7770, RZ ;  /* 0x0000777043037816 */ /* 0x041fe200000000ff */
[----:B------:R-:W3:Y:S04]  /*571a0*/  LDL.LU.64 R8, [R1+0x2230] ;  /* 0x0022300001087983 */ /* 0x000ee80000300a00 */
[----:B----4-:R0:W-:Y:S01]  /*571b0*/  @P3 STG.E.U8 desc[UR60][R70.64], R5 ;  /* 0x0000000546003986 */ /* 0x0101e2000c10113c */
[----:B------:R-:W-:Y:S01]  /*571c0*/  ISETP.GE.AND P3, PT, R0, R64, PT ;  /* 0x000000400000720c */ /* 0x000fe20003f66270 */
[----:B------:R-:W-:Y:S01]  /*571d0*/  VIADD R0, R4, 0x9 ;  /* 0x0000000904007836 */ /* 0x000fe20000000000 */
[----:B------:R-:W4:Y:S01]  /*571e0*/  LDC R64, c[0x0][0x228] ;  /* 0x00008a00ff407b82 */ /* 0x000f220000000800 */
[----:B------:R1:W-:Y:S03]  /*571f0*/  @P2 STG.E.U8 desc[UR60][R188.64], R3 ;  /* 0x00000003bc002986 */ /* 0x0003e6000c10113c */
[----:B------:R-:W-:Y:S01]  /*57200*/  ISETP.GE.AND P2, PT, R0, R68, PT ;  /* 0x000000440000720c */ /* 0x000fe20003f46270 */
[----:B0-----:R-:W3:Y:S03]  /*57210*/  LDL.LU.64 R70, [R1+0xab0] ;  /* 0x000ab00001467983 */ /* 0x001ee60000300a00 */
[----:B------:R-:W0:Y:S01]  /*57220*/  LDC R5, c[0x0][0x22c] ;  /* 0x00008b00ff057b82 */ /* 0x000e220000000800 */
[----:B-1----:R-:W3:Y:S04]  /*57230*/  LDL.LU.64 R188, [R1+0xaa8] ;  /* 0x000aa80001bc7983 */ /* 0x002ee80000300a00 */
[----:B------:R-:W3:Y:S01]  /*57240*/  LDL.LU.64 R68, [R1+0xac0] ;  /* 0x000ac00001447983 */ /* 0x000ee20000300a00 */
[----:B------:R-:W-:-:S02]  /*57250*/  PRMT R0, R67, 0x7771, RZ ;  /* 0x0000777143007816 */ /* 0x000fc400000000ff */
[----:B------:R-:W1:Y:S03]  /*57260*/  LDC R3, c[0x0][0x228] ;  /* 0x00008a00ff037b82 */ /* 0x000e660000000800 */
[----:B--2---:R2:W-:Y:S04]  /*57270*/  @P5 STG.E.U8 desc[UR60][R238.64], R0 ;  /* 0x00000000ee005986 */ /* 0x0045e8000c10113c */
[----:B--2---:R-:W2:Y:S01]  /*57280*/  LDL.LU.64 R238, [R1+0xa90] ;  /* 0x000a900001ee7983 */ /* 0x004ea20000300a00 */
[----:B------:R-:W-:Y:S02]  /*57290*/  ISETP.LT.AND P5, PT, R236, R66, !P6 ;  /* 0x00000042ec00720c */ /* 0x000fe400077a1270 */
[----:B------:R-:W-:-:S02]  /*572a0*/  ISETP.LT.AND P6, PT, R235, R65, !P6 ;  /* 0x00000041eb00720c */ /* 0x000fc400077c1270 */
[C---:B------:R-:W-:Y:S02]  /*572b0*/  PRMT R0, R67.reuse, 0x7772, RZ ;  /* 0x0000777243007816 */ /* 0x040fe400000000ff */
[----:B------:R-:W-:-:S07]  /*572c0*/  PRMT R67, R67, 0x7773, RZ ;  /* 0x0000777343437816 */ /* 0x000fce00000000ff */
[----:B------:R4:W-:Y:S04]  /*572d0*/  @P5 STG.E.U8 desc[UR60][R6.64], R0 ;  /* 0x0000000006005986 */ /* 0x0009e8000c10113c */
[----:B----4-:R4:W5:Y:S01]  /*572e0*/  LDL.LU.64 R6, [R1+0x2228] ;  /* 0x0022280001067983 */ /* 0x0109620000300a00 */
[----:B------:R-:W-:Y:S01]  /*572f0*/  ISETP.LT.AND P5, PT, R234, R64, !P3 ;  /* 0x00000040ea00720c */ /* 0x000fe20005fa1270 */
[----:B------:R-:W-:Y:S01]  /*57300*/  VIADD R0, R4, 0xa ;  /* 0x0000000a04007836 */ /* 0x000fe20000000000 */
[----:B------:R-:W4:Y:S01]  /*57310*/  LDC R64, c[0x0][0x228] ;  /* 0x00008a00ff407b82 */ /* 0x000f220000000800 */
[----:B---3--:R3:W-:Y:S04]  /*57320*/  @P6 STG.E.U8 desc[UR60][R68.64], R67 ;  /* 0x0000004344006986 */ /* 0x0087e8000c10113c */
[----:B---3--:R-:W3:Y:S04]  /*57330*/  LDL.LU.64 R66, [R1+0xa88] ;  /* 0x000a880001427983 */ /* 0x008ee80000300a00 */
[----:B------:R-:W3:Y:S01]  /*57340*/  LDL.LU.64 R68, [R1+0xa80] ;  /* 0x000a800001447983 */ /* 0x000ee20000300a00 */
[----:B0-----:R-:W-:-:S02]  /*57350*/  ISETP.GE.AND P6, PT, R0, R5, PT ;  /* 0x000000050000720c */ /* 0x001fc40003fc6270 */
[----:B------:R-:W-:Y:S01]  /*57360*/  PRMT R0, R60, 0x7770, RZ ;  /* 0x000077703c007816 */ /* 0x000fe200000000ff */
[----:B------:R-:W0:Y:S04]  /*57370*/  LDC R5, c[0x0][0x228] ;  /* 0x00008a00ff057b82 */ /* 0x000e280000000800 */
[----:B------:R4:W-:Y:S01]  /*57380*/  @P5 STG.E.U8 desc[UR60][R240.64], R0 ;  /* 0x00000000f0005986 */ /* 0x0009e2000c10113c */
[----:B-1----:R-:W-:-:S03]  /*57390*/  ISETP.LT.AND P5, PT, R237, R3, !P3 ;  /* 0x00000003ed00720c */ /* 0x002fc60005fa1270 */
[----:B------:R-:W1:Y:S01]  /*573a0*/  LDC R3, c[0x0][0x228] ;  /* 0x00008a00ff037b82 */ /* 0x000e620000000800 */
[----:B----4-:R-:W4:Y:S01]  /*573b0*/  LDL.LU.64 R240, [R1+0xa60] ;  /* 0x000a600001f07983 */ /* 0x010f220000300a00 */
[----:B------:R-:W-:-:S08]  /*573c0*/  PRMT R0, R60, 0x7771, RZ ;  /* 0x000077713c007816 */ /* 0x000fd000000000ff */
[----:B------:R2:W-:Y:S04]  /*573d0*/  @P5 STG.E.U8 desc[UR60][R70.64], R0 ;  /* 0x0000000046005986 */ /* 0x0005e8000c10113c */
[----:B--2---:R-:W2:Y:S01]  /*573e0*/  LDL.LU.64 R70, [R1+0xa58] ;  /* 0x000a580001467983 */ /* 0x004ea20000300a00 */
[----:B0-----:R-:W-:Y:S02]  /*573f0*/  ISETP.LT.AND P5, PT, R236, R5, !P3 ;  /* 0x00000005ec00720c */ /* 0x001fe40005fa1270 */
[----:B------:R-:W-:Y:S01]  /*57400*/  PRMT R0, R60, 0x7772, RZ ;  /* 0x000077723c007816 */ /* 0x000fe200000000ff */
[----:B------:R-:W0:Y:S10]  /*57410*/  LDC R5, c[0x0][0x22c] ;  /* 0x00008b00ff057b82 */ /* 0x000e340000000800 */
[----:B------:R1:W-:Y:S02]  /*57420*/  @P5 STG.E.U8 desc[UR60][R188.64], R0 ;  /* 0x00000000bc005986 */ /* 0x0003e4000c10113c */
[----:B-1----:R-:W-:-:S02]  /*57430*/  ISETP.LT.AND P3, PT, R235, R3, !P3 ;  /* 0x00000003eb00720c */ /* 0x002fc40005f61270 */
[----:B------:R-:W-:Y:S01]  /*57440*/  PRMT R60, R60, 0x7773, RZ ;  /* 0x000077733c3c7816 */ /* 0x000fe200000000ff */
[----:B------:R-:W1:Y:S01]  /*57450*/  LDC R3, c[0x0][0x228] ;  /* 0x00008a00ff037b82 */ /* 0x000e620000000800 */
[----:B------:R-:W2:Y:S09]  /*57460*/  LDL.LU.64 R188, [R1+0xa50] ;  /* 0x000a500001bc7983 */ /* 0x000eb20000300a00 */
[----:B------:R0:W-:Y:S04]  /*57470*/  @P3 STG.E.U8 desc[UR60][R238.64], R60 ;  /* 0x0000003cee003986 */ /* 0x0001e8000c10113c */
[----:B0-----:R-:W2:Y:S01]  /*57480*/  LDL.LU.64 R238, [R1+0xa48] ;  /* 0x000a480001ee7983 */ /* 0x001ea20000300a00 */
[----:B------:R-:W-:Y:S01]  /*57490*/  ISETP.LT.AND P5, PT, R234, R64, !P2 ;  /* 0x00000040ea00720c */ /* 0x000fe200057a1270 */
[----:B------:R-:W-:Y:S01]  /*574a0*/  VIADD R0, R4, 0xb ;  /* 0x0000000b04007836 */ /* 0x000fe20000000000 */
[----:B------:R-:W0:Y:S04]  /*574b0*/  LDC R60, c[0x0][0x228] ;  /* 0x00008a00ff3c7b82 */ /* 0x000e280000000800 */
[----:B------:R-:W-:-:S02]  /*574c0*/  ISETP.GE.AND P3, PT, R0, R5, PT ;  /* 0x000000050000720c */ /* 0x000fc40003f66270 */
[----:B------:R-:W-:Y:S02]  /*574d0*/  PRMT R0, R56, 0x7770, RZ ;  /* 0x0000777038007816 */ /* 0x000fe400000000ff */
[----:B------:R-:W0:Y:S03]  /*574e0*/  LDC R5, c[0x0][0x228] ;  /* 0x00008a00ff057b82 */ /* 0x000e260000000800 */
[----:B---3--:R3:W-:Y:S01]  /*574f0*/  @P5 STG.E.U8 desc[UR60][R66.64], R0 ;  /* 0x0000000042005986 */ /* 0x0087e2000c10113c */
[----:B-1----:R-:W-:-:S04]  /*57500*/  ISETP.LT.AND P5, PT, R237, R3, !P2 ;  /* 0x00000003ed00720c */ /* 0x002fc800057a1270 */
[----:B------:R-:W1:Y:S01]  /*57510*/  LDC R3, c[0x0][0x228] ;  /* 0x00008a00ff037b82 */ /* 0x000e620000000800 */
[----:B---3--:R-:W3:Y:S01]  /*57520*/  LDL.LU.64 R66, [R1+0xa38] ;  /* 0x000a380001427983 */ /* 0x008ee20000300a00 */
[----:B------:R-:W-:-:S07]  /*57530*/  PRMT R0, R56, 0x7771, RZ ;  /* 0x0000777138007816 */ /* 0x000fce00000000ff */
[----:B------:R0:W-:Y:S04]  /*57540*/  @P5 STG.E.U8 desc[UR60][R68.64], R0 ;  /* 0x0000000044005986 */ /* 0x0001e8000c10113c */
[----:B0-----:R-:W3:Y:S01]  /*57550*/  LDL.LU.64 R68, [R1+0xa18] ;  /* 0x000a180001447983 */ /* 0x001ee20000300a00 */
[----:B------:R-:W-:Y:S02]  /*57560*/  ISETP.LT.AND P5, PT, R236, R5, !P2 ;  /* 0x00000005ec00720c */ /* 0x000fe400057a1270 */
[C---:B------:R-:W-:Y:S01]  /*57570*/  PRMT R0, R56.reuse, 0x7772, RZ ;  /* 0x0000777238007816 */ /* 0x040fe200000000ff */
[----:B------:R-:W0:Y:S01]  /*57580*/  LDC R5, c[0x0][0x22c] ;  /* 0x00008b00ff057b82 */ /* 0x000e220000000800 */
[----:B-1----:R-:W-:Y:S02]  /*57590*/  ISETP.LT.AND P2, PT, R235, R3, !P2 ;  /* 0x00000003eb00720c */ /* 0x002fe40005741270 */
[----:B------:R-:W-:-:S05]  /*575a0*/  PRMT R56, R56, 0x7773, RZ ;  /* 0x0000777338387816 */ /* 0x000fca00000000ff */
[----:B------:R-:W1:Y:S02]  /*575b0*/  LDC R3, c[0x0][0x228] ;  /* 0x00008a00ff037b82 */ /* 0x000e640000000800 */
[----:B----4-:R4:W-:Y:S04]  /*575c0*/  @P5 STG.E.U8 desc[UR60][R240.64], R0 ;  /* 0x00000000f0005986 */ /* 0x0109e8000c10113c */
[----:B----4-:R-:W4:Y:S04]  /*575d0*/  LDL.LU.64 R240, [R1+0xa10] ;  /* 0x000a100001f07983 */ /* 0x010f280000300a00 */
[----:B--2---:R2:W-:Y:S04]  /*575e0*/  @P2 STG.E.U8 desc[UR60][R70.64], R56 ;  /* 0x0000003846002986 */ /* 0x0045e8000c10113c */
[----:B--2---:R-:W2:Y:S01]  /*575f0*/  LDL.LU.64 R70, [R1+0xa08] ;  /* 0x000a080001467983 */ /* 0x004ea20000300a00 */
[----:B------:R-:W-:Y:S01]  /*57600*/  ISETP.LT.AND P5, PT, R234, R60, !P6 ;  /* 0x0000003cea00720c */ /* 0x000fe200077a1270 */
[----:B------:R-:W-:Y:S01]  /*57610*/  VIADD R0, R4, 0xc ;  /* 0x0000000c04007836 */ /* 0x000fe20000000000 */
[----:B------:R-:W3:Y:S04]  /*57620*/  LDC R56, c[0x0][0x228] ;  /* 0x00008a00ff387b82 */ /* 0x000ee80000000800 */
[----:B0-----:R-:W-:-:S02]  /*57630*/  ISETP.GE.AND P2, PT, R0, R5, PT ;  /* 0x000000050000720c */ /* 0x001fc40003f46270 */
[----:B------:R-:W-:Y:S02]  /*57640*/  PRMT R0, R61, 0x7770, RZ ;  /* 0x000077703d007816 */ /* 0x000fe400000000ff */
[----:B------:R-:W0:Y:S03]  /*57650*/  LDC R5, c[0x0][0x228] ;  /* 0x00008a00ff057b82 */ /* 0x000e260000000800 */
[----:B------:R1:W-:Y:S02]  /*57660*/  @P5 STG.E.U8 desc[UR60][R188.64], R0 ;  /* 0x00000000bc005986 */ /* 0x0003e4000c10113c */
[----:B-1----:R-:W-:-:S03]  /*57670*/  ISETP.LT.AND P5, PT, R237, R3, !P6 ;  /* 0x00000003ed00720c */ /* 0x002fc600077a1270 */
[----:B------:R-:W1:Y:S01]  /*57680*/  LDC R3, c[0x0][0x228] ;  /* 0x00008a00ff037b82 */ /* 0x000e620000000800 */
[----:B------:R-:W2:Y:S01]  /*57690*/  LDL.LU.64 R188, [R1+0xa00] ;  /* 0x000a000001bc7983 */ /* 0x000ea20000300a00 */
[----:B------:R-:W-:-:S06]  /*576a0*/  PRMT R0, R61, 0x7771, RZ ;  /* 0x000077713d007816 */ /* 0x000fcc00000000ff */
[----:B------:R-:W2:Y:S02]  /*576b0*/  LDC R60, c[0x0][0x228] ;  /* 0x00008a00ff3c7b82 */ /* 0x000ea40000000800 */
[----:B------:R0:W-:Y:S04]  /*576c0*/  @P5 STG.E.U8 desc[UR60][R238.64], R0 ;  /* 0x00000000ee005986 */ /* 0x0001e8000c10113c */
[----:B0-----:R-:W2:Y:S01]  /*576d0*/  LDL.LU.64 R238, [R1+0x9f0] ;  /* 0x0009f00001ee7983 */ /* 0x001ea20000300a00 */
[----:B------:R-:W-:Y:S02]  /*576e0*/  ISETP.LT.AND P5, PT, R236, R5, !P6 ;  /* 0x00000005ec00720c */ /* 0x000fe400077a1270 */
[----:B------:R-:W-:Y:S01]  /*576f0*/  PRMT R0, R61, 0x7772, RZ ;  /* 0x000077723d007816 */ /* 0x000fe200000000ff */
[----:B------:R-:W0:Y:S01]  /*57700*/  LDC R5, c[0x0][0x22c] ;  /* 0x00008b00ff057b82 */ /* 0x000e220000000800 */
[----:B-1----:R-:W-:-:S02]  /*57710*/  ISETP.LT.AND P6, PT, R235, R3, !P6 ;  /* 0x00000003eb00720c */ /* 0x002fc400077c1270 */
[----:B------:R-:W-:-:S05]  /*57720*/  PRMT R61, R61, 0x7773, RZ ;  /* 0x000077733d3d7816 */ /* 0x000fca00000000ff */
[----:B------:R-:W1:Y:S02]  /*57730*/  LDC R3, c[0x0][0x228] ;  /* 0x00008a00ff037b82 */ /* 0x000e640000000800 */
[----:B---3--:R3:W-:Y:S04]  /*57740*/  @P5 STG.E.U8 desc[UR60][R66.64], R0 ;  /* 0x0000000042005986 */ /* 0x0087e8000c10113c */
[----:B---3--:R-:W3:Y:S04]  /*57750*/  LDL.LU.64 R66, [R1+0x9e8] ;  /* 0x0009e80001427983 */ /* 0x008ee80000300a00 */
[----:B------:R0:W-:Y:S04]  /*57760*/  @P6 STG.E.U8 desc[UR60][R68.64], R61 ;  /* 0x0000003d44006986 */ /* 0x0001e8000c10113c */
[----:B0-----:R-:W3:Y:S01]  /*57770*/  LDL.LU.64 R68, [R1+0x9e0] ;  /* 0x0009e00001447983 */ /* 0x001ee20000300a00 */
[----:B------:R-:W-:Y:S01]  /*57780*/  ISETP.LT.AND P5, PT, R234, R56, !P3 ;  /* 0x00000038ea00720c */ /* 0x000fe20005fa1270 */
[----:B------:R-:W-:Y:S01]  /*57790*/  VIADD R0, R4, 0xd ;  /* 0x0000000d04007836 */ /* 0x000fe20000000000 */
[----:B------:R-:W0:Y:S04]  /*577a0*/  LDC R56, c[0x0][0x228] ;  /* 0x00008a00ff387b82 */ /* 0x000e280000000800 */
[----:B------:R-:W-:-:S02]  /*577b0*/  ISETP.GE.AND P6, PT, R0, R5, PT ;  /* 0x000000050000720c */ /* 0x000fc40003fc6270 */
[----:B------:R-:W-:Y:S02]  /*577c0*/  PRMT R0, R57, 0x7770, RZ ;  /* 0x0000777039007816 */ /* 0x000fe400000000ff */
[----:B------:R-:W0:Y:S03]  /*577d0*/  LDC R5, c[0x0][0x228] ;  /* 0x00008a00ff057b82 */ /* 0x000e260000000800 */
[----:B----4-:R4:W-:Y:S01]  /*577e0*/  @P5 STG.E.U8 desc[UR60][R240.64], R0 ;  /* 0x00000000f0005986 */ /* 0x0109e2000c10113c */
[----:B-1----:R-:W-:-:S04]  /*577f0*/  ISETP.LT.AND P5, PT, R237, R3, !P3 ;  /* 0x00000003ed00720c */ /* 0x002fc80005fa1270 */
[----:B------:R-:W1:Y:S01]  /*57800*/  LDC R3, c[0x0][0x228] ;  /* 0x00008a00ff037b82 */ /* 0x000e620000000800 */
[----:B----4-:R-:W4:Y:S01]  /*57810*/  LDL.LU.64 R240, [R1+0x9c0] ;  /* 0x0009c00001f07983 */ /* 0x010f220000300a00 */
[----:B------:R-:W-:-:S06]  /*57820*/  PRMT R0, R57, 0x7771, RZ ;  /* 0x0000777139007816 */ /* 0x000fcc00000000ff */
[----:B------:R-:W4:Y:S01]  /*57830*/  LDC R61, c[0x0][0x228] ;  /* 0x00008a00ff3d7b82 */ /* 0x000f220000000800 */
[----:B--2---:R2:W-:Y:S04]  /*57840*/  @P5 STG.E.U8 desc[UR60][R70.64], R0 ;  /* 0x0000000046005986 */ /* 0x0045e8000c10113c */
[----:B--2---:R-:W2:Y:S01]  /*57850*/  LDL.LU.64 R70, [R1+0x9b8] ;  /* 0x0009b80001467983 */ /* 0x004ea20000300a00 */
[----:B0-----:R-:W-:Y:S02]  /*57860*/  ISETP.LT.AND P5, PT, R236, R5, !P3 ;  /* 0x00000005ec00720c */ /* 0x001fe40005fa1270 */
[----:B------:R-:W-:Y:S01]  /*57870*/  PRMT R0, R57, 0x7772, RZ ;  /* 0x0000777239007816 */ /* 0x000fe200000000ff */
[----:B------:R-:W0:Y:S10]  /*57880*/  LDC R5, c[0x0][0x228] ;  /* 0x00008a00ff057b82 */ /* 0x000e340000000800 */
[----:B------:R1:W-:Y:S01]  /*57890*/  @P5 STG.E.U8 desc[UR60][R188.64], R0 ;  /* 0x00000000bc005986 */ /* 0x0003e2000c10113c */
[----:B------:R-:W-:-:S02]  /*578a0*/  ISETP.LT.AND P3, PT, R235, R56, !P3 ;  /* 0x00000038eb00720c */ /* 0x000fc40005f61270 */
[----:B------:R-:W-:Y:S01]  /*578b0*/  PRMT R57, R57, 0x7773, RZ ;  /* 0x0000777339397816 */ /* 0x000fe200000000ff */
[----:B------:R-:W3:Y:S01]  /*578c0*/  LDC R56, c[0x0][0x22c] ;  /* 0x00008b00ff387b82 */ /* 0x000ee20000000800 */
[----:B-1----:R-:W2:Y:S09]  /*578d0*/  LDL.LU.64 R188, [R1+0x9b0] ;  /* 0x0009b00001bc7983 */ /* 0x002eb20000300a00 */
[----:B------:R1:W-:Y:S04]  /*578e0*/  @P3 STG.E.U8 desc[UR60][R238.64], R57 ;  /* 0x00000039ee003986 */ /* 0x0003e8000c10113c */
[----:B-1----:R-:W2:Y:S01]  /*578f0*/  LDL.LU.64 R238, [R1+0x9a8] ;  /* 0x0009a80001ee7983 */ /* 0x002ea20000300a00 */
[----:B------:R-:W-:Y:S01]  /*57900*/  ISETP.LT.AND P5, PT, R234, R3, !P2 ;  /* 0x00000003ea00720c */ /* 0x000fe200057a1270 */
[----:B------:R-:W-:Y:S01]  /*57910*/  VIADD R0, R4, 0xe ;  /* 0x0000000e04007836 */ /* 0x000fe20000000000 */
[----:B------:R-:W-:Y:S01]  /*57920*/  PRMT R3, R62, 0x7770, RZ ;  /* 0x000077703e037816 */ /* 0x000fe200000000ff */
[----:B------:R-:W2:Y:S01]  /*57930*/  LDL.LU.64 R64, [R1+0x998] ;  /* 0x0009980001407983 */ /* 0x000ea20000300a00 */
[----:B0-----:R-:W-:Y:S01]  /*57940*/  ISETP.LT.AND P3, PT, R237, R5, !P2 ;  /* 0x00000005ed00720c */ /* 0x001fe20005761270 */
[----:B------:R-:W0:Y:S08]  /*57950*/  LDC R57, c[0x0][0x228] ;  /* 0x00008a00ff397b82 */ /* 0x000e300000000800 */
[----:B------:R-:W1:Y:S01]  /*57960*/  LDC R5, c[0x0][0x228] ;  /* 0x00008a00ff057b82 */ /* 0x000e620000000800 */
[----:B---3--:R3:W-:Y:S01]  /*57970*/  @P5 STG.E.U8 desc[UR60][R66.64], R3 ;  /* 0x0000000342005986 */ /* 0x0087e2000c10113c */
[----:B------:R-:W-:-:S02]  /*57980*/  ISETP.GE.AND P5, PT, R0, R56, PT ;  /* 0x000000380000720c */ /* 0x000fc40003fa6270 */
[----:B------:R-:W-:-:S04]  /*57990*/  PRMT R0, R62, 0x7771, RZ ;  /* 0x000077713e007816 */ /* 0x000fc800000000ff */
[----:B------:R-:W0:Y:S01]  /*579a0*/  LDC R56, c[0x0][0x228] ;  /* 0x00008a00ff387b82 */ /* 0x000e220000000800 */
[----:B---3--:R-:W3:Y:S07]  /*579b0*/  LDL.LU.64 R66, [R1+0x978] ;  /* 0x0009780001427983 */ /* 0x008eee0000300a00 */
[----:B------:R-:W0:Y:S01]  /*579c0*/  LDC R3, c[0x0][0x228] ;  /* 0x00008a00ff037b82 */ /* 0x000e220000000800 */
[----:B------:R1:W-:Y:S04]  /*579d0*/  @P3 STG.E.U8 desc[UR60][R68.64], R0 ;  /* 0x0000000044003986 */ /* 0x0003e8000c10113c */
[----:B-1----:R-:W3:Y:S01]  /*579e0*/  LDL.LU.64 R68, [R1+0x970] ;  /* 0x0009700001447983 */ /* 0x002ee20000300a00 */
[----:B------:R-:W-:-:S02]  /*579f0*/  ISETP.LT.AND P3, PT, R236, R60, !P2 ;  /* 0x0000003cec00720c */ /* 0x000fc40005761270 */
[C---:B------:R-:W-:Y:S02]  /*57a00*/  PRMT R0, R62.reuse, 0x7772, RZ ;  /* 0x000077723e007816 */ /* 0x040fe400000000ff */
[----:B------:R-:W-:Y:S02]  /*57a10*/  ISETP.LT.AND P2, PT, R235, R5, !P2 ;  /* 0x00000005eb00720c */ /* 0x000fe40005741270 */
[----:B------:R-:W-:Y:S01]  /*57a20*/  PRMT R62, R62, 0x7773, RZ ;  /* 0x000077733e3e7816 */ /* 0x000fe200000000ff */
[----:B------:R-:W1:Y:S06]  /*57a30*/  LDC R5, c[0x0][0x228] ;  /* 0x00008a00ff057b82 */ /* 0x000e6c0000000800 */
[----:B----4-:R4:W-:Y:S04]  /*57a40*/  @P3 STG.E.U8 desc[UR60][R240.64], R0 ;  /* 0x00000000f0003986 */ /* 0x0109e8000c10113c */
[----:B----4-:R-:W4:Y:S04]  /*57a50*/  LDL.LU.64 R240, [R1+0x968] ;  /* 0x0009680001f07983 */ /* 0x010f280000300a00 */
[----:B--2---:R2:W-:Y:S04]  /*57a60*/  @P2 STG.E.U8 desc[UR60][R70.64], R62 ;  /* 0x0000003e46002986 */ /* 0x0045e8000c10113c */
[----:B--2---:R-:W2:Y:S01]  /*57a70*/  LDL.LU.64 R70, [R1+0x958] ;  /* 0x0009580001467983 */ /* 0x004ea20000300a00 */
[----:B0-----:R-:W-:-:S02]  /*57a80*/  ISETP.LT.AND P3, PT, R234, R56, !P6 ;  /* 0x00000038ea00720c */ /* 0x001fc40007761270 */
[----:B------:R-:W-:Y:S01]  /*57a90*/  PRMT R0, R58, 0x7770, RZ ;  /* 0x000077703a007816 */ /* 0x000fe200000000ff */
[----:B------:R-:W0:Y:S10]  /*57aa0*/  LDC R56, c[0x0][0x228] ;  /* 0x00008a00ff387b82 */ /* 0x000e340000000800 */
[----:B------:R1:W-:Y:S01]  /*57ab0*/  @P3 STG.E.U8 desc[UR60][R188.64], R0 ;  /* 0x00000000bc003986 */ /* 0x0003e2000c10113c */
[----:B------:R-:W-:-:S02]  /*57ac0*/  ISETP.LT.AND P2, PT, R237, R3, !P6 ;  /* 0x00000003ed00720c */ /* 0x000fc40007741270 */
[----:B------:R-:W0:Y:S01]  /*57ad0*/  LDC R3, c[0x0][0x228] ;  /* 0x00008a00ff037b82 */ /* 0x000e220000000800 */
[----:B-1----:R-:W2:Y:S01]  /*57ae0*/  LDL.LU.64 R188, [R1+0x948] ;  /* 0x0009480001bc7983 */ /* 0x002ea20000300a00 */
[----:B------:R-:W-:-:S09]  /*57af0*/  PRMT R0, R58, 0x7771, RZ ;  /* 0x000077713a007816 */ /* 0x000fd200000000ff */
[----:B------:R1:W-:Y:S04]  /*57b00*/  @P2 STG.E.U8 desc[UR60][R238.64], R0 ;  /* 0x00000000ee002986 */ /* 0x0003e8000c10113c */
[----:B-1----:R-:W2:Y:S01]  /*57b10*/  LDL.LU.64 R238, [R1+0x940] ;  /* 0x0009400001ee7983 */ /* 0x002ea20000300a00 */
[----:B------:R-:W-:Y:S02]  /*57b20*/  ISETP.LT.AND P3, PT, R236, R57, !P6 ;  /* 0x00000039ec00720c */ /* 0x000fe40007761270 */
[----:B0-----:R-:W-:Y:S02]  /*57b30*/  ISETP.LT.AND P6, PT, R235, R56, !P6 ;  /* 0x00000038eb00720c */ /* 0x001fe400077c1270 */
[C---:B------:R-:W-:Y:S01]  /*57b40*/  PRMT R0, R58.reuse, 0x7772, RZ ;  /* 0x000077723a007816 */ /* 0x040fe200000000ff */
[----:B------:R-:W0:Y:S01]  /*57b50*/  LDC R56, c[0x0][0x228] ;  /* 0x00008a00ff387b82 */ /* 0x000e220000000800 */
[----:B------:R-:W-:-:S02]  /*57b60*/  PRMT R58, R58, 0x7773, RZ ;  /* 0x000077733a3a7816 */ /* 0x000fc400000000ff */
[----:B------:R-:W-:-:S05]  /*57b70*/  ISETP.LT.AND P2, PT, R234, R5, !P5 ;  /* 0x00000005ea00720c */ /* 0x000fca0006f41270 */
[----:B------:R1:W-:Y:S01]  /*57b80*/  @P3 STG.E.U8 desc[UR60][R64.64], R0 ;  /* 0x0000000040003986 */ /* 0x0003e2000c10113c */
[----:B------:R-:W-:Y:S01]  /*57b90*/  ISETP.LT.AND P3, PT, R237, R3, !P5 ;  /* 0x00000003ed00720c */ /* 0x000fe20006f61270 */
[----:B------:R-:W2:Y:S01]  /*57ba0*/  LDC R5, c[0x0][0x22c] ;  /* 0x00008b00ff057b82 */ /* 0x000ea20000000800 */
[C---:B------:R-:W-:Y:S01]  /*57bb0*/  PRMT R3, R63.reuse, 0x7770, RZ ;  /* 0x000077703f037816 */ /* 0x040fe200000000ff */
[----:B-1----:R-:W-:Y:S01]  /*57bc0*/  VIADD R0, R4, 0x7a ;  /* 0x0000007a04007836 */ /* 0x002fe20000000000 */
[----:B---3--:R1:W-:Y:S04]  /*57bd0*/  @P6 STG.E.U8 desc[UR60][R66.64], R58 ;  /* 0x0000003a42006986 */ /* 0x0083e8000c10113c */
[----:B-1----:R-:W3:Y:S04]  /*57be0*/  LDL.LU.64 R66, [R1+0x938] ;  /* 0x0009380001427983 */ /* 0x002ee80000300a00 */
[----:B------:R1:W-:Y:S04]  /*57bf0*/  @P2 STG.E.U8 desc[UR60][R68.64], R3 ;  /* 0x0000000344002986 */ /* 0x0003e8000c10113c */
[----:B-1----:R-:W3:Y:S01]  /*57c00*/  LDL.LU.64 R68, [R1+0x918] ;  /* 0x0009180001447983 */ /* 0x002ee20000300a00 */
[----:B------:R-:W-:-:S02]  /*57c10*/  PRMT R3, R63, 0x7771, RZ ;  /* 0x000077713f037816 */ /* 0x000fc400000000ff */
[----:B0-----:R-:W-:Y:S02]  /*57c20*/  ISETP.LT.AND P6, PT, R236, R56, !P5 ;  /* 0x00000038ec00720c */ /* 0x001fe40006fc1270 */
[----:B------:R-:W-:Y:S01]  /*57c30*/  ISETP.GE.AND P2, PT, R0, R245, PT ;  /* 0x000000f50000720c */ /* 0x000fe20003f46270 */
[----:B------:R-:W-:Y:S01]  /*57c40*/  VIADD R0, R4, 0x7b ;  /* 0x0000007b04007836 */ /* 0x000fe20000000000 */
[----:B----4-:R0:W-:Y:S04]  /*57c50*/  @P3 STG.E.U8 desc[UR60][R240.64], R3 ;  /* 0x00000003f0003986 */ /* 0x0101e8000c10113c */
[----:B------:R-:W-:Y:S01]  /*57c60*/  ISETP.GE.AND P3, PT, R0, R173, PT ;  /* 0x000000ad0000720c */ /* 0x000fe20003f66270 */
[----:B------:R-:W-:Y:S01]  /*57c70*/  VIADD R0, R4, 0xf ;  /* 0x0000000f04007836 */ /* 0x000fe20000000000 */
[----:B0-----:R-:W4:Y:S01]  /*57c80*/  LDL.LU.64 R240, [R1+0x910] ;  /* 0x0009100001f07983 */ /* 0x001f220000300a00 */
[----:B------:R-:W-:-:S05]  /*57c90*/  PRMT R3, R63, 0x7772, RZ ;  /* 0x000077723f037816 */ /* 0x000fca00000000ff */
[----:B--2---:R0:W-:Y:S01]  /*57ca0*/  @P6 STG.E.U8 desc[UR60][R70.64], R3 ;  /* 0x0000000346006986 */ /* 0x0041e2000c10113c */
[----:B------:R-:W-:Y:S02]  /*57cb0*/  ISETP.GE.AND P6, PT, R0, R5, PT ;  /* 0x000000050000720c */ /* 0x000fe40003fc6270 */
[----:B------:R-:W1:Y:S01]  /*57cc0*/  LDC R0, c[0x0][0x228] ;  /* 0x00008a00ff007b82 */ /* 0x000e620000000800 */
[----:B------:R-:W-:-:S07]  /*57cd0*/  PRMT R63, R63, 0x7773, RZ ;  /* 0x000077733f3f7816 */ /* 0x000fce00000000ff */
[----:B------:R-:W2:Y:S01]  /*57ce0*/  LDC R5, c[0x0][0x228] ;  /* 0x00008a00ff057b82 */ /* 0x000ea20000000800 */
[----:B0-----:R-:W4:Y:S07]  /*57cf0*/  LDL.LU.64 R70, [R1+0x908] ;  /* 0x0009080001467983 */ /* 0x001f2e0000300a00 */
[----:B------:R-:W0:Y:S01]  /*57d00*/  LDC R3, c[0x0][0x228] ;  /* 0x00008a00ff037b82 */ /* 0x000e220000000800 */
[----:B-1----:R-:W-:-:S13]  /*57d10*/  ISETP.LT.AND P5, PT, R235, R0, !P5 ;  /* 0x00000000eb00720c */ /* 0x002fda0006fa1270 */
[----:B------:R1:W-:Y:S01]  /*57d20*/  @P5 STG.E.U8 desc[UR60][R188.64], R63 ;  /* 0x0000003fbc005986 */ /* 0x0003e2000c10113c */
[----:B--2---:R-:W-:Y:S02]  /*57d30*/  ISETP.LT.AND P5, PT, R234, R5, !P6 ;  /* 0x00000005ea00720c */ /* 0x004fe400077a1270 */
[----:B------:R-:W-:Y:S01]  /*57d40*/  PRMT R0, R59, 0x7770, RZ ;  /* 0x000077703b007816 */ /* 0x000fe200000000ff */
[----:B------:R-:W2:Y:S01]  /*57d50*/  LDC R5, c[0x0][0x22c] ;  /* 0x00008b00ff057b82 */ /* 0x000ea20000000800 */
[----:B-1----:R-:W4:Y:S09]  /*57d60*/  LDL.LU.64 R188, [R1+0x900] ;  /* 0x0009000001bc7983 */ /* 0x002f320000300a00 */
[----:B------:R1:W-:Y:S04]  /*57d70*/  @P5 STG.E.U8 desc[UR60][R238.64], R0 ;  /* 0x00000000ee005986 */ /* 0x0003e8000c10113c */
[----:B-1----:R-:W4:Y:S01]  /*57d80*/  LDL.LU.64 R238, [R1+0x8f0] ;  /* 0x0008f00001ee7983 */ /* 0x002f220000300a00 */
[----:B0-----:R-:W-:-:S02]  /*57d90*/  ISETP.LT.AND P5, PT, R237, R3, !P6 ;  /* 0x00000003ed00720c */ /* 0x001fc400077a1270 */
[----:B------:R-:W0:Y:S01]  /*57da0*/  LDC R3, c[0x0][0x228] ;  /* 0x00008a00ff037b82 */ /* 0x000e220000000800 */
[----:B------:R-:W-:-:S10]  /*57db0*/  PRMT R0, R59, 0x7771, RZ ;  /* 0x000077713b007816 */ /* 0x000fd400000000ff */
[----:B---3--:R1:W-:Y:S01]  /*57dc0*/  @P5 STG.E.U8 desc[UR60][R66.64], R0 ;  /* 0x0000000042005986 */ /* 0x0083e2000c10113c */
[----:B0-----:R-:W-:Y:S02]  /*57dd0*/  ISETP.LT.AND P5, PT, R236, R3, !P6 ;  /* 0x00000003ec00720c */ /* 0x001fe400077a1270 */
[----:B------:R-:W-:Y:S01]  /*57de0*/  PRMT R3, R59, 0x7772, RZ ;  /* 0x000077723b037816 */ /* 0x000fe200000000ff */
[----:B-1----:R-:W3:Y:S01]  /*57df0*/  LDL.LU.64 R66, [R1+0x8d0] ;  /* 0x0008d00001427983 */ /* 0x002ee20000300a00 */
[----:B------:R-:W-:-:S09]  /*57e00*/  VIADD R0, R4, 0x10 ;  /* 0x0000001004007836 */ /* 0x000fd20000000000 */
[----:B------:R0:W-:Y:S01]  /*57e10*/  @P5 STG.E.U8 desc[UR60][R68.64], R3 ;  /* 0x0000000344005986 */ /* 0x0001e2000c10113c */
[----:B--2---:R-:W-:Y:S02]  /*57e20*/  ISETP.GE.AND P5, PT, R0, R5, PT ;  /* 0x000000050000720c */ /* 0x004fe40003fa6270 */
[----:B------:R-:W1:Y:S01]  /*57e30*/  LDC R0, c[0x0][0x228] ;  /* 0x00008a00ff007b82 */ /* 0x000e620000000800 */
[----:B------:R-:W-:-:S07]  /*57e40*/  PRMT R59, R59, 0x7773, RZ ;  /* 0x000077733b3b7816 */ /* 0x000fce00000000ff */
[----:B------:R-:W2:Y:S01]  /*57e50*/  LDC R5, c[0x0][0x22c] ;  /* 0x00008b00ff057b82 */ /* 0x000ea20000000800 */
[----:B0-----:R-:W3:Y:S07]  /*57e60*/  LDL.LU.64 R68, [R1+0x8c8] ;  /* 0x0008c80001447983 */ /* 0x001eee0000300a00 */
[----:B------:R-:W0:Y:S01]  /*57e70*/  LDC R3, c[0x0][0x228] ;  /* 0x00008a00ff037b82 */ /* 0x000e220000000800 */
[----:B-1----:R-:W-:-:S07]  /*57e80*/  ISETP.LT.AND P6, PT, R235, R0, !P6 ;  /* 0x00000000eb00720c */ /* 0x002fce00077c1270 */
[----:B------:R-:W1:Y:S06]  /*57e90*/  LDC R0, c[0x0][0x228] ;  /* 0x00008a00ff007b82 */ /* 0x000e6c0000000800 */
[----:B----4-:R4:W-:Y:S04]  /*57ea0*/  @P6 STG.E.U8 desc[UR60][R240.64], R59 ;  /* 0x0000003bf0006986 */ /* 0x0109e8000c10113c */
[----:B----4-:R-:W4:Y:S01]  /*57eb0*/  LDL.LU.64 R240, [R1+0x8c0] ;  /* 0x0008c00001f07983 */ /* 0x010f220000300a00 */
[----:B-1----:R-:W-:Y:S01]  /*57ec0*/  ISETP.LT.AND P6, PT, R234, R0, !P5 ;  /* 0x00000000ea00720c */ /* 0x002fe20006fc1270 */
[----:B------:R-:W1:Y:S01]  /*57ed0*/  LDC R59, c[0x0][0x228] ;  /* 0x00008a00ff3b7b82 */ /* 0x000e620000000800 */
[----:B------:R-:W-:-:S11]  /*57ee0*/  PRMT R0, R52, 0x7770, RZ ;  /* 0x0000777034007816 */ /* 0x000fd600000000ff */
[----:B------:R2:W-:Y:S04]  /*57ef0*/  @P6 STG.E.U8 desc[UR60][R70.64], R0 ;  /* 0x0000000046006986 */ /* 0x0005e8000c10113c */
[----:B--2---:R-:W2:Y:S01]  /*57f00*/  LDL.LU.64 R70, [R1+0x8b8] ;  /* 0x0008b80001467983 */ /* 0x004ea20000300a00 */
[----:B0-----:R-:W-:Y:S02]  /*57f10*/  ISETP.LT.AND P6, PT, R237, R3, !P5 ;  /* 0x00000003ed00720c */ /* 0x001fe40006fc1270 */
[----:B------:R-:W0:Y:S01]  /*57f20*/  LDC R3, c[0x0][0x228] ;  /* 0x00008a00ff037b82 */ /* 0x000e220000000800 */
[----:B------:R-:W-:-:S10]  /*57f30*/  PRMT R0, R52, 0x7771, RZ ;  /* 0x0000777134007816 */ /* 0x000fd400000000ff */
[----:B------:R1:W-:Y:S04]  /*57f40*/  @P6 STG.E.U8 desc[UR60][R188.64], R0 ;  /* 0x00000000bc006986 */ /* 0x0003e8000c10113c */
[----:B-1----:R-:W2:Y:S01]  /*57f50*/  LDL.LU.64 R188, [R1+0x8a8] ;  /* 0x0008a80001bc7983 */ /* 0x002ea20000300a00 */
[----:B0-----:R-:W-:Y:S02]  /*57f60*/  ISETP.LT.AND P6, PT, R236, R3, !P5 ;  /* 0x00000003ec00720c */ /* 0x001fe40006fc1270 */
[----:B------:R-:W-:-:S11]  /*57f70*/  PRMT R3, R52, 0x7772, RZ ;  /* 0x0000777234037816 */ /* 0x000fd600000000ff */
[----:B------:R0:W-:Y:S04]  /*57f80*/  @P6 STG.E.U8 desc[UR60][R238.64], R3 ;  /* 0x00000003ee006986 */ /* 0x0001e8000c10113c */
[----:B0-----:R-:W2:Y:S01]  /*57f90*/  LDL.LU.64 R238, [R1+0x8a0] ;  /* 0x0008a00001ee7983 */ /* 0x001ea20000300a00 */
[----:B------:R-:W-:Y:S01]  /*57fa0*/  VIADD R0, R4, 0x11 ;  /* 0x0000001104007836 */ /* 0x000fe20000000000 */
[----:B------:R-:W-:Y:S01]  /*57fb0*/  PRMT R52, R52, 0x7773, RZ ;  /* 0x0000777334347816 */ /* 0x000fe200000000ff */
[----:B------:R-:W0:Y:S03]  /*57fc0*/  LDC R3, c[0x0][0x228] ;  /* 0x00008a00ff037b82 */ /* 0x000e260000000800 */
[----:B------:R-:W-:-:S05]  /*57fd0*/  ISETP.GE.AND P6, PT, R0, R5, PT ;  /* 0x000000050000720c */ /* 0x000fca0003fc6270 */
[----:B------:R-:W1:Y:S08]  /*57fe0*/  LDC R0, c[0x0][0x228] ;  /* 0x00008a00ff007b82 */ /* 0x000e700000000800 */
[----:B------:R-:W2:Y:S01]  /*57ff0*/  LDC R5, c[0x0][0x22c] ;  /* 0x00008b00ff057b82 */ /* 0x000ea20000000800 */
[----:B-1----:R-:W-:-:S07]  /*58000*/  ISETP.LT.AND P5, PT, R235, R0, !P5 ;  /* 0x00000000eb00720c */ /* 0x002fce0006fa1270 */
[----:B------:R-:W1:Y:S06]  /*58010*/  LDC R0, c[0x0][0x228] ;  /* 0x00008a00ff007b82 */ /* 0x000e6c0000000800 */
[----:B---3--:R3:W-:Y:S01]  /*58020*/  @P5 STG.E.U8 desc[UR60][R66.64], R52 ;  /* 0x0000003442005986 */ /* 0x0087e2000c10113c */
[----:B-1----:R-:W-:Y:S02]  /*58030*/  ISETP.LT.AND P5, PT, R234, R0, !P6 ;  /* 0x00000000ea00720c */ /* 0x002fe400077a1270 */
[----:B------:R-:W-:Y:S01]  /*58040*/  PRMT R0, R72, 0x7770, RZ ;  /* 0x0000777048007816 */ /* 0x000fe200000000ff */
[----:B---3--:R-:W3:Y:S01]  /*58050*/  LDL.LU.64 R66, [R1+0x898] ;  /* 0x0008980001427983 */ /* 0x008ee20000300a00 */
[----:B------:R-:W1:Y:S09]  /*58060*/  LDC R52, c[0x0][0x22c] ;  /* 0x00008b00ff347b82 */ /* 0x000e720000000800 */
[----:B------:R0:W-:Y:S04]  /*58070*/  @P5 STG.E.U8 desc[UR60][R68.64], R0 ;  /* 0x0000000044005986 */ /* 0x0001e8000c10113c */
[----:B0-----:R-:W3:Y:S01]  /*58080*/  LDL.LU.64 R68, [R1+0x878] ;  /* 0x0008780001447983 */ /* 0x001ee20000300a00 */
[----:B------:R-:W-:-:S02]  /*58090*/  ISETP.LT.AND P5, PT, R237, R3, !P6 ;  /* 0x00000003ed00720c */ /* 0x000fc400077a1270 */
[----:B------:R-:W0:Y:S01]  /*580a0*/  LDC R3, c[0x0][0x228] ;  /* 0x00008a00ff037b82 */ /* 0x000e220000000800 */
[----:B------:R-:W-:-:S10]  /*580b0*/  PRMT R0, R72, 0x7771, RZ ;  /* 0x0000777148007816 */ /* 0x000fd400000000ff */
[----:B----4-:R4:W-:Y:S01]  /*580c0*/  @P5 STG.E.U8 desc[UR60][R240.64], R0 ;  /* 0x00000000f0005986 */ /* 0x0109e2000c10113c */
[----:B0-----:R-:W-:Y:S02]  /*580d0*/  ISETP.LT.AND P5, PT, R236, R3, !P6 ;  /* 0x00000003ec00720c */ /* 0x001fe400077a1270 */
[----:B------:R-:W-:Y:S01]  /*580e0*/  PRMT R3, R72, 0x7772, RZ ;  /* 0x0000777248037816 */ /* 0x000fe200000000ff */
[----:B----4-:R-:W4:Y:S01]  /*580f0*/  LDL.LU.64 R240, [R1+0x870] ;  /* 0x0008700001f07983 */ /* 0x010f220000300a00 */
[----:B------:R-:W-:-:S09]  /*58100*/  VIADD R0, R4, 0x12 ;  /* 0x0000001204007836 */ /* 0x000fd20000000000 */
[----:B--2---:R0:W-:Y:S01]  /*58110*/  @P5 STG.E.U8 desc[UR60][R70.64], R3 ;  /* 0x0000000346005986 */ /* 0x0041e2000c10113c */
[----:B------:R-:W-:Y:S02]  /*58120*/  ISETP.GE.AND P5, PT, R0, R5, PT ;  /* 0x000000050000720c */ /* 0x000fe40003fa6270 */
[----:B------:R-:W2:Y:S01]  /*58130*/  LDC R0, c[0x0][0x228] ;  /* 0x00008a00ff007b82 */ /* 0x000ea20000000800 */
[----:B------:R-:W-:-:S07]  /*58140*/  PRMT R72, R72, 0x7773, RZ ;  /* 0x0000777348487816 */ /* 0x000fce00000000ff */
[----:B------:R-:W1:Y:S01]  /*58150*/  LDC R5, c[0x0][0x22c] ;  /* 0x00008b00ff057b82 */ /* 0x000e620000000800 */
[----:B0-----:R-:W4:Y:S07]  /*58160*/  LDL.LU.64 R70, [R1+0x868] ;  /* 0x0008680001467983 */ /* 0x001f2e0000300a00 */
[----:B------:R-:W0:Y:S01]  /*58170*/  LDC R3, c[0x0][0x228] ;  /* 0x00008a00ff037b82 */ /* 0x000e220000000800 */
[----:B--2---:R-:W-:-:S07]  /*58180*/  ISETP.LT.AND P6, PT, R235, R0, !P6 ;  /* 0x00000000eb00720c */ /* 0x004fce00077c1270 */
[----:B------:R-:W2:Y:S06]  /*58190*/  LDC R0, c[0x0][0x228] ;  /* 0x00008a00ff007b82 */ /* 0x000eac0000000800 */
[----:B------:R1:W-:Y:S04]  /*581a0*/  @P6 STG.E.U8 desc[UR60][R188.64], R72 ;  /* 0x00000048bc006986 */ /* 0x0003e8000c10113c */
[----:B-1----:R-:W4:Y:S01]  /*581b0*/  LDL.LU.64 R188, [R1+0x860] ;  /* 0x0008600001bc7983 */ /* 0x002f220000300a00 */
[----:B--2---:R-:W-:-:S02]  /*581c0*/  ISETP.LT.AND P6, PT, R234, R0, !P5 ;  /* 0x00000000ea00720c */ /* 0x004fc40006fc1270 */
[----:B------:R-:W-:-:S11]  /*581d0*/  PRMT R0, R53, 0x7770, RZ ;  /* 0x0000777035007816 */ /* 0x000fd600000000ff */
[----:B------:R1:W-:Y:S04]  /*581e0*/  @P6 STG.E.U8 desc[UR60][R238.64], R0 ;  /* 0x00000000ee006986 */ /* 0x0003e8000c10113c */
[----:B-1----:R-:W2:Y:S01]  /*581f0*/  LDL.LU.64 R238, [R1+0x850] ;  /* 0x0008500001ee7983 */ /* 0x002ea20000300a00 */
[----:B0-----:R-:W-:Y:S02]  /*58200*/  ISETP.LT.AND P6, PT, R237, R3, !P5 ;  /* 0x00000003ed00720c */ /* 0x001fe40006fc1270 */
        /* <DEDUP_REMOVED lines=8> */
[----:B------:R-:W-:Y:S02]  /*58290*/  ISETP.GE.AND P6, PT, R0, R5, PT ;  /* 0x000000050000720c */ /* 0x000fe40003fc6270 */
        /* <DEDUP_REMOVED lines=9> */
[----:B-1----:R-:W-:-:S02]  /*58330*/  ISETP.LT.AND P5, PT, R234, R0, !P6 ;  /* 0x00000000ea00720c */ /* 0x002fc400077a1270 */
[----:B------:R-:W-:-:S11]  /*58340*/  PRMT R0, R73, 0x7770, RZ ;  /* 0x0000777049007816 */ /* 0x000fd600000000ff */
[----:B------:R1:W-:Y:S04]  /*58350*/  @P5 STG.E.U8 desc[UR60][R70.64], R0 ;  /* 0x0000000046005986 */ /* 0x0003e8000c10113c */
[----:B-1----:R-:W4:Y:S01]  /*58360*/  LDL.LU.64 R70, [R1+0x810] ;  /* 0x0008100001467983 */ /* 0x002f220000300a00 */
[----:B0-----:R-:W-:Y:S02]  /*58370*/  ISETP.LT.AND P5, PT, R237, R3, !P6 ;  /* 0x00000003ed00720c */ /* 0x001fe400077a1270 */
[----:B------:R-:W0:Y:S01]  /*58380*/  LDC R3, c[0x0][0x228] ;  /* 0x00008a00ff037b82 */ /* 0x000e220000000800 */
[----:B------:R-:W-:-:S10]  /*58390*/  PRMT R0, R73, 0x7771, RZ ;  /* 0x0000777149007816 */ /* 0x000fd400000000ff */
[----:B------:R1:W-:Y:S01]  /*583a0*/  @P5 STG.E.U8 desc[UR60][R188.64], R0 ;  /* 0x00000000bc005986 */ /* 0x0003e2000c10113c */
[----:B0-----:R-:W-:-:S03]  /*583b0*/  ISETP.LT.AND P5, PT, R236, R3, !P6 ;  /* 0x00000003ec00720c */ /* 0x001fc600077a1270 */
[----:B-1----:R-:W4:Y:S01]  /*583c0*/  LDL.LU.64 R188, [R1+0x800] ;  /* 0x0008000001bc7983 */ /* 0x002f220000300a00 */
[----:B------:R-:W-:-:S09]  /*583d0*/  PRMT R3, R73, 0x7772, RZ ;  /* 0x0000777249037816 */ /* 0x000fd200000000ff */
[----:B--2---:R0:W-:Y:S04]  /*583e0*/  @P5 STG.E.U8 desc[UR60][R238.64], R3 ;  /* 0x00000003ee005986 */ /* 0x0041e8000c10113c */
[----:B0-----:R-:W2:Y:S01]  /*583f0*/  LDL.LU.64 R238, [R1+0x7f8] ;  /* 0x0007f80001ee7983 */ /* 0x001ea20000300a00 */
[----:B------:R-:W-:Y:S01]  /*58400*/  VIADD R0, R4, 0x14 ;  /* 0x0000001404007836 */ /* 0x000fe20000000000 */
[----:B------:R-:W-:Y:S01]  /*58410*/  PRMT R73, R73, 0x7773, RZ ;  /* 0x0000777349497816 */ /* 0x000fe200000000ff */
[----:B------:R-:W0:Y:S03]  /*58420*/  LDC R3, c[0x0][0x228] ;  /* 0x00008a00ff037b82 */ /* 0x000e260000000800 */
[----:B------:R-:W-:-:S05]  /*58430*/  ISETP.GE.AND P5, PT, R0, R5, PT ;  /* 0x000000050000720c */ /* 0x000fca0003fa6270 */
[----:B------:R-:W1:Y:S08]  /*58440*/  LDC R0, c[0x0][0x228] ;  /* 0x00008a00ff007b82 */ /* 0x000e700000000800 */
[----:B------:R-:W4:Y:S01]  /*58450*/  LDC R5, c[0x0][0x22c] ;  /* 0x00008b00ff057b82 */ /* 0x000f220000000800 */
[----:B-1----:R-:W-:-:S07]  /*58460*/  ISETP.LT.AND P6, PT, R235, R0, !P6 ;  /* 0x00000000eb00720c */ /* 0x002fce00077c1270 */
[----:B------:R-:W1:Y:S06]  /*58470*/  LDC R0, c[0x0][0x228] ;  /* 0x00008a00ff007b82 */ /* 0x000e6c0000000800 */
[----:B---3--:R3:W-:Y:S01]  /*58480*/  @P6 STG.E.U8 desc[UR60][R66.64], R73 ;  /* 0x0000004942006986 */ /* 0x0087e2000c10113c */
[----:B-1----:R-:W-:Y:S02]  /*58490*/  ISETP.LT.AND P6, PT, R234, R0, !P5 ;  /* 0x00000000ea00720c */ /* 0x002fe40006fc1270 */
[----:B------:R-:W-:Y:S01]  /*584a0*/  PRMT R0, R54, 0x7770, RZ ;  /* 0x0000777036007816 */ /* 0x000fe200000000ff */
[----:B---3--:R-:W3:Y:S10]  /*584b0*/  LDL.LU.64 R66, [R1+0x7f0] ;  /* 0x0007f00001427983 */ /* 0x008ef40000300a00 */
[----:B------:R1:W-:Y:S04]  /*584c0*/  @P6 STG.E.U8 desc[UR60][R68.64], R0 ;  /* 0x0000000044006986 */ /* 0x0003e8000c10113c */
[----:B-1----:R-:W3:Y:S01]  /*584d0*/  LDL.LU.64 R68, [R1+0x7d0] ;  /* 0x0007d00001447983 */ /* 0x002ee20000300a00 */
[----:B0-----:R-:W-:-:S02]  /*584e0*/  ISETP.LT.AND P6, PT, R237, R3, !P5 ;  /* 0x00000003ed00720c */ /* 0x001fc40006fc1270 */
[----:B------:R-:W0:Y:S01]  /*584f0*/  LDC R3, c[0x0][0x228] ;  /* 0x00008a00ff037b82 */ /* 0x000e220000000800 */
[----:B------:R-:W-:-:S10]  /*58500*/  PRMT R0, R54, 0x7771, RZ ;  /* 0x0000777136007816 */ /* 0x000fd400000000ff */
[----:B----4-:R1:W-:Y:S01]  /*58510*/  @P6 STG.E.U8 desc[UR60][R240.64], R0 ;  /* 0x00000000f0006986 */ /* 0x0103e2000c10113c */
[----:B0-----:R-:W-:Y:S02]  /*58520*/  ISETP.LT.AND P6, PT, R236, R3, !P5 ;  /* 0x00000003ec00720c */ /* 0x001fe40006fc1270 */
[----:B------:R-:W-:Y:S01]  /*58530*/  PRMT R3, R54, 0x7772, RZ ;  /* 0x0000777236037816 */ /* 0x000fe200000000ff */
[----:B-1----:R-:W4:Y:S01]  /*58540*/  LDL.LU.64 R240, [R1+0x7c8] ;  /* 0x0007c80001f07983 */ /* 0x002f220000300a00 */
[----:B------:R-:W-:-:S09]  /*58550*/  VIADD R0, R4, 0x15 ;  /* 0x0000001504007836 */ /* 0x000fd20000000000 */
[----:B------:R0:W-:Y:S01]  /*58560*/  @P6 STG.E.U8 desc[UR60][R70.64], R3 ;  /* 0x0000000346006986 */ /* 0x0001e2000c10113c */
[----:B------:R-:W-:Y:S02]  /*58570*/  ISETP.GE.AND P6, PT, R0, R5, PT ;  /* 0x000000050000720c */ /* 0x000fe40003fc6270 */
[----:B------:R-:W1:Y:S01]  /*58580*/  LDC R0, c[0x0][0x228] ;  /* 0x00008a00ff007b82 */ /* 0x000e620000000800 */
[----:B------:R-:W-:-:S07]  /*58590*/  PRMT R54, R54, 0x7773, RZ ;  /* 0x0000777336367816 */ /* 0x000fce00000000ff */
[----:B------:R-:W3:Y:S01]  /*585a0*/  LDC R5, c[0x0][0x22c] ;  /* 0x00008b00ff057b82 */ /* 0x000ee20000000800 */
[----:B0-----:R-:W4:Y:S07]  /*585b0*/  LDL.LU.64 R70, [R1+0x7c0] ;  /* 0x0007c00001467983 */ /* 0x001f2e0000300a00 */
[----:B------:R-:W0:Y:S01]  /*585c0*/  LDC R3, c[0x0][0x228] ;  /* 0x00008a00ff037b82 */ /* 0x000e220000000800 */
[----:B-1----:R-:W-:-:S07]  /*585d0*/  ISETP.LT.AND P5, PT, R235, R0, !P5 ;  /* 0x00000000eb00720c */ /* 0x002fce0006fa1270 */
[----:B------:R-:W1:Y:S06]  /*585e0*/  LDC R0, c[0x0][0x228] ;  /* 0x00008a00ff007b82 */ /* 0x000e6c0000000800 */
[----:B------:R0:W-:Y:S04]  /*585f0*/  @P5 STG.E.U8 desc[UR60][R188.64], R54 ;  /* 0x00000036bc005986 */ /* 0x0001e8000c10113c */
[----:B0-----:R-:W4:Y:S01]  /*58600*/  LDL.LU.64 R188, [R1+0x7b8] ;  /* 0x0007b80001bc7983 */ /* 0x001f220000300a00 */
[----:B-1----:R-:W-:-:S02]  /*58610*/  ISETP.LT.AND P5, PT, R234, R0, !P6 ;  /* 0x00000000ea00720c */ /* 0x002fc400077a1270 */
[----:B------:R-:W-:-:S11]  /*58620*/  PRMT R0, R74, 0x7770, RZ ;  /* 0x000077704a007816 */ /* 0x000fd600000000ff */
[----:B--2---:R0:W-:Y:S04]  /*58630*/  @P5 STG.E.U8 desc[UR60][R238.64], R0 ;  /* 0x00000000ee005986 */ /* 0x0041e8000c10113c */
[----:B0-----:R-:W2:Y:S01]  /*58640*/  LDL.LU.64 R238, [R1+0x7a8] ;  /* 0x0007a80001ee7983 */ /* 0x001ea20000300a00 */
[----:B------:R-:W-:Y:S02]  /*58650*/  ISETP.LT.AND P5, PT, R237, R3, !P6 ;  /* 0x00000003ed00720c */ /* 0x000fe400077a1270 */
        /* <DEDUP_REMOVED lines=42> */
[----:B---3--:R-:W3:Y:S01]  /*58900*/  LDL.LU.64 R66, [R1+0x750] ;  /* 0x0007500001427983 */ /* 0x008ee20000300a00 */
[----:B------:R-:W-:Y:S01]  /*58910*/  VIADD R53, R4, 0x66 ;  /* 0x0000006604357836 */ /* 0x000fe20000000000 */
[----:B------:R-:W1:Y:S08]  /*58920*/  LDC R55, c[0x0][0x228] ;  /* 0x00008a00ff377b82 */ /* 0x000e700000000800 */
        /* <DEDUP_REMOVED lines=903> */
[----:B0-----:R-:W-:-:S03]  /*5c1a0*/  ISETP.LT.AND P6, PT, R236, R3, !P5 ;  /* 0x00000003ec00720c */ /* 0x001fc60006fc1270 */
[----:B-1----:R-:W4:Y:S01]  /*5c1b0*/  LDL.LU.64 R240, [R1+0x550] ;  /* 0x0005500001f07983 */ /* 0x002f220000300a00 */
[----:B------:R-:W-:-:S09]  /*5c1c0*/  PRMT R0, R111, 0x7772, RZ ;  /* 0x000077726f007816 */ /* 0x000fd200000000ff */
[----:B------:R0:W-:Y:S04]  /*5c1d0*/  @P6 STG.E.U8 desc[UR60][R70.64], R0 ;  /* 0x0000000046006986 */ /* 0x0001e8000c10113c */
[----:B0-----:R-:W4:Y:S01]  /*5c1e0*/  LDL.LU.64 R70, [R1+0x548] ;  /* 0x0005480001467983 */ /* 0x001f220000300a00 */
[----:B------:R-:W0:Y:S01]  /*5c1f0*/  LDC R0, c[0x0][0x228] ;  /* 0x00008a00ff007b82 */ /* 0x000e220000000800 */
[----:B------:R-:W-:Y:S01]  /*5c200*/  PRMT R111, R111, 0x7773, RZ ;  /* 0x000077736f6f7816 */ /* 0x000fe200000000ff */
[----:B------:R-:W-:Y:S01]  /*5c210*/  VIADD R3, R4, 0x3f ;  /* 0x0000003f04037836 */ /* 0x000fe20000000000 */
[----:B0-----:R-:W-:-:S05]  /*5c220*/  ISETP.LT.AND P5, PT, R235, R0, !P5 ;  /* 0x00000000eb00720c */ /* 0x001fca0006fa1270 */
[----:B------:R-:W0:Y:S01]  /*5c230*/  LDC R0, c[0x0][0x228] ;  /* 0x00008a00ff007b82 */ /* 0x000e220000000800 */
[----:B------:R-:W-:-:S07]  /*5c240*/  ISETP.GE.AND P6, PT, R3, R5, PT ;  /* 0x000000050300720c */ /* 0x000fce0003fc6270 */
[----:B------:R-:W1:Y:S01]  /*5c250*/  LDC R3, c[0x0][0x228] ;  /* 0x00008a00ff037b82 */ /* 0x000e620000000800 */
[----:B------:R2:W-:Y:S07]  /*5c260*/  @P5 STG.E.U8 desc[UR60][R188.64], R111 ;  /* 0x0000006fbc005986 */ /* 0x0005ee000c10113c */
[----:B------:R-:W3:Y:S01]  /*5c270*/  LDC R5, c[0x0][0x22c] ;  /* 0x00008b00ff057b82 */ /* 0x000ee20000000800 */
[----:B--2---:R-:W2:Y:S01]  /*5c280*/  LDL.LU.64 R188, [R1+0x578] ;  /* 0x0005780001bc7983 */ /* 0x004ea20000300a00 */
[----:B0-----:R-:W-:-:S02]  /*5c290*/  ISETP.LT.AND P5, PT, R234, R0, !P6 ;  /* 0x00000000ea00720c */ /* 0x001fc400077a1270 */
[----:B------:R-:W-:-:S11]  /*5c2a0*/  PRMT R0, R115, 0x7770, RZ ;  /* 0x0000777073007816 */ /* 0x000fd600000000ff */
[----:B------:R0:W-:Y:S04]  /*5c2b0*/  @P5 STG.E.U8 desc[UR60][R238.64], R0 ;  /* 0x00000000ee005986 */ /* 0x0001e8000c10113c */
[----:B0-----:R-:W2:Y:S01]  /*5c2c0*/  LDL.LU.64 R238, [R1+0x5b0] ;  /* 0x0005b00001ee7983 */ /* 0x001ea20000300a00 */
[----:B-1----:R-:W-:Y:S02]  /*5c2d0*/  ISETP.LT.AND P5, PT, R237, R3, !P6 ;  /* 0x00000003ed00720c */ /* 0x002fe400077a1270 */
[----:B------:R-:W0:Y:S01]  /*5c2e0*/  LDC R3, c[0x0][0x228] ;  /* 0x00008a00ff037b82 */ /* 0x000e220000000800 */
[----:B------:R-:W-:-:S10]  /*5c2f0*/  PRMT R0, R115, 0x7771, RZ ;  /* 0x0000777173007816 */ /* 0x000fd400000000ff */
[----:B---3--:R1:W-:Y:S01]  /*5c300*/  @P5 STG.E.U8 desc[UR60][R66.64], R0 ;  /* 0x0000000042005986 */ /* 0x0083e2000c10113c */
[----:B0-----:R-:W-:-:S03]  /*5c310*/  ISETP.LT.AND P5, PT, R236, R3, !P6 ;  /* 0x00000003ec00720c */ /* 0x001fc600077a1270 */
[----:B-1----:R-:W3:Y:S01]  /*5c320*/  LDL.LU.64 R66, [R1+0x5a8] ;  /* 0x0005a80001427983 */ /* 0x002ee20000300a00 */
[----:B------:R-:W-:-:S09]  /*5c330*/  PRMT R0, R115, 0x7772, RZ ;  /* 0x0000777273007816 */ /* 0x000fd200000000ff */
[----:B------:R0:W-:Y:S04]  /*5c340*/  @P5 STG.E.U8 desc[UR60][R68.64], R0 ;  /* 0x0000000044005986 */ /* 0x0001e8000c10113c */
[----:B0-----:R-:W3:Y:S01]  /*5c350*/  LDL.LU.64 R68, [R1+0x5a0] ;  /* 0x0005a00001447983 */ /* 0x001ee20000300a00 */
[----:B------:R-:W0:Y:S01]  /*5c360*/  LDC R0, c[0x0][0x228] ;  /* 0x00008a00ff007b82 */ /* 0x000e220000000800 */
[----:B------:R-:W-:Y:S01]  /*5c370*/  VIADD R3, R4, 0x40 ;  /* 0x0000004004037836 */ /* 0x000fe20000000000 */
[----:B------:R-:W-:Y:S02]  /*5c380*/  PRMT R115, R115, 0x7773, RZ ;  /* 0x0000777373737816 */ /* 0x000fe400000000ff */
[----:B0-----:R-:W-:-:S04]  /*5c390*/  ISETP.LT.AND P6, PT, R235, R0, !P6 ;  /* 0x00000000eb00720c */ /* 0x001fc800077c1270 */
[----:B------:R-:W0:Y:S01]  /*5c3a0*/  LDC R0, c[0x0][0x228] ;  /* 0x00008a00ff007b82 */ /* 0x000e220000000800 */
[----:B------:R-:W-:-:S07]  /*5c3b0*/  ISETP.GE.AND P5, PT, R3, R5, PT ;  /* 0x000000050300720c */ /* 0x000fce0003fa6270 */
[----:B------:R-:W1:Y:S01]  /*5c3c0*/  LDC R3, c[0x0][0x228] ;  /* 0x00008a00ff037b82 */ /* 0x000e620000000800 */
[----:B----4-:R4:W-:Y:S07]  /*5c3d0*/  @P6 STG.E.U8 desc[UR60][R240.64], R115 ;  /* 0x00000073f0006986 */ /* 0x0109ee000c10113c */
[----:B------:R-:W2:Y:S01]  /*5c3e0*/  LDC R5, c[0x0][0x22c] ;  /* 0x00008b00ff057b82 */ /* 0x000ea20000000800 */
[----:B----4-:R-:W4:Y:S01]  /*5c3f0*/  LDL.LU.64 R240, [R1+0x5c0] ;  /* 0x0005c00001f07983 */ /* 0x010f220000300a00 */
[----:B0-----:R-:W-:-:S02]  /*5c400*/  ISETP.LT.AND P6, PT, R234, R0, !P5 ;  /* 0x00000000ea00720c */ /* 0x001fc40006fc1270 */
[----:B------:R-:W-:-:S11]  /*5c410*/  PRMT R0, R116, 0x7770, RZ ;  /* 0x0000777074007816 */ /* 0x000fd600000000ff */
[----:B------:R0:W-:Y:S04]  /*5c420*/  @P6 STG.E.U8 desc[UR60][R70.64], R0 ;  /* 0x0000000046006986 */ /* 0x0001e8000c10113c */
[----:B0-----:R-:W4:Y:S01]  /*5c430*/  LDL.LU.64 R70, [R1+0x5f8] ;  /* 0x0005f80001467983 */ /* 0x001f220000300a00 */
[----:B-1----:R-:W-:Y:S02]  /*5c440*/  ISETP.LT.AND P6, PT, R237, R3, !P5 ;  /* 0x00000003ed00720c */ /* 0x002fe40006fc1270 */
[----:B------:R-:W0:Y:S01]  /*5c450*/  LDC R3, c[0x0][0x228] ;  /* 0x00008a00ff037b82 */ /* 0x000e220000000800 */
[----:B------:R-:W-:-:S10]  /*5c460*/  PRMT R0, R116, 0x7771, RZ ;  /* 0x0000777174007816 */ /* 0x000fd400000000ff */
[----:B--2---:R1:W-:Y:S01]  /*5c470*/  @P6 STG.E.U8 desc[UR60][R188.64], R0 ;  /* 0x00000000bc006986 */ /* 0x0043e2000c10113c */
[----:B0-----:R-:W-:-:S03]  /*5c480*/  ISETP.LT.AND P6, PT, R236, R3, !P5 ;  /* 0x00000003ec00720c */ /* 0x001fc60006fc1270 */
[----:B-1----:R-:W2:Y:S01]  /*5c490*/  LDL.LU.64 R188, [R1+0x5f0] ;  /* 0x0005f00001bc7983 */ /* 0x002ea20000300a00 */
[----:B------:R-:W-:-:S09]  /*5c4a0*/  PRMT R0, R116, 0x7772, RZ ;  /* 0x0000777274007816 */ /* 0x000fd200000000ff */
[----:B------:R0:W-:Y:S04]  /*5c4b0*/  @P6 STG.E.U8 desc[UR60][R238.64], R0 ;  /* 0x00000000ee006986 */ /* 0x0001e8000c10113c */
[----:B0-----:R-:W2:Y:S01]  /*5c4c0*/  LDL.LU.64 R238, [R1+0x5e8] ;  /* 0x0005e80001ee7983 */ /* 0x001ea20000300a00 */
[----:B------:R-:W0:Y:S01]  /*5c4d0*/  LDC R0, c[0x0][0x228] ;  /* 0x00008a00ff007b82 */ /* 0x000e220000000800 */
[----:B------:R-:W-:Y:S01]  /*5c4e0*/  VIADD R3, R4, 0x41 ;  /* 0x0000004104037836 */ /* 0x000fe20000000000 */
[----:B------:R-:W-:Y:S02]  /*5c4f0*/  PRMT R116, R116, 0x7773, RZ ;  /* 0x0000777374747816 */ /* 0x000fe400000000ff */
[----:B0-----:R-:W-:-:S04]  /*5c500*/  ISETP.LT.AND P5, PT, R235, R0, !P5 ;  /* 0x00000000eb00720c */ /* 0x001fc80006fa1270 */
[----:B------:R-:W0:Y:S01]  /*5c510*/  LDC R0, c[0x0][0x228] ;  /* 0x00008a00ff007b82 */ /* 0x000e220000000800 */
[----:B------:R-:W-:-:S07]  /*5c520*/  ISETP.GE.AND P6, PT, R3, R5, PT ;  /* 0x000000050300720c */ /* 0x000fce0003fc6270 */
[----:B------:R-:W1:Y:S08]  /*5c530*/  LDC R3, c[0x0][0x228] ;  /* 0x00008a00ff037b82 */ /* 0x000e700000000800 */
[----:B------:R-:W4:Y:S01]  /*5c540*/  LDC R5, c[0x0][0x22c] ;  /* 0x00008b00ff057b82 */ /* 0x000f220000000800 */
[----:B---3--:R3:W-:Y:S01]  /*5c550*/  @P5 STG.E.U8 desc[UR60][R66.64], R116 ;  /* 0x0000007442005986 */ /* 0x0087e2000c10113c */
[----:B0-----:R-:W-:-:S02]  /*5c560*/  ISETP.LT.AND P5, PT, R234, R0, !P6 ;  /* 0x00000000ea00720c */ /* 0x001fc400077a1270 */
[----:B------:R-:W-:Y:S01]  /*5c570*/  PRMT R0, R120, 0x7770, RZ ;  /* 0x0000777078007816 */ /* 0x000fe200000000ff */
[----:B---3--:R-:W3:Y:S10]  /*5c580*/  LDL.LU.64 R66, [R1+0x620] ;  /* 0x0006200001427983 */ /* 0x008ef40000300a00 */
[----:B------:R0:W-:Y:S04]  /*5c590*/  @P5 STG.E.U8 desc[UR60][R68.64], R0 ;  /* 0x0000000044005986 */ /* 0x0001e8000c10113c */
[----:B0-----:R-:W3:Y:S01]  /*5c5a0*/  LDL.LU.64 R68, [R1+0x658] ;  /* 0x0006580001447983 */ /* 0x001ee20000300a00 */
[----:B-1----:R-:W-:-:S02]  /*5c5b0*/  ISETP.LT.AND P5, PT, R237, R3, !P6 ;  /* 0x00000003ed00720c */ /* 0x002fc400077a1270 */
        /* <DEDUP_REMOVED lines=15> */
[----:B--2---:R2:W-:Y:S07]  /*5c6b0*/  @P6 STG.E.U8 desc[UR60][R188.64], R120 ;  /* 0x00000078bc006986 */ /* 0x0045ee000c10113c */
        /* <DEDUP_REMOVED lines=700> */
[----:B0-----:R-:W-:Y:S02]  /*5f280*/  ISETP.LT.AND P6, PT, R236, R3, !P5 ;  /* 0x00000003ec00720c */ /* 0x001fe40006fc1270 */
[----:B-1----:R-:W-:Y:S01]  /*5f290*/  PRMT R0, R148, 0x7772, RZ ;  /* 0x0000777294007816 */ /* 0x002fe200000000ff */
[----:B------:R-:W3:Y:S10]  /*5f2a0*/  LDL.LU.64 R66, [R1+0xe08] ;  /* 0x000e080001427983 */ /* 0x000ef40000300a00 */
[----:B------:R0:W-:Y:S02]  /*5f2b0*/  @P6 STG.E.U8 desc[UR60][R68.64], R0 ;  /* 0x0000000044006986 */ /* 0x0001e4000c10113c */
[----:B0-----:R-:W0:Y:S02]  /*5f2c0*/  LDC R0, c[0x0][0x228] ;  /* 0x00008a00ff007b82 */ /* 0x001e240000000800 */
[----:B------:R-:W3:Y:S01]  /*5f2d0*/  LDL.LU.64 R68, [R1+0xe00] ;  /* 0x000e000001447983 */ /* 0x000ee20000300a00 */
[----:B------:R-:W-:Y:S01]  /*5f2e0*/  VIADD R3, R4, 0x61 ;  /* 0x0000006104037836 */ /* 0x000fe20000000000 */
[----:B------:R-:W-:-:S02]  /*5f2f0*/  PRMT R148, R148, 0x7773, RZ ;  /* 0x0000777394947816 */ /* 0x000fc400000000ff */
[----:B0-----:R-:W-:Y:S02]  /*5f300*/  ISETP.LT.AND P5, PT, R235, R0, !P5 ;  /* 0x00000000eb00720c */ /* 0x001fe40006fa1270 */
[----:B------:R-:W0:Y:S01]  /*5f310*/  LDC R0, c[0x0][0x228] ;  /* 0x00008a00ff007b82 */ /* 0x000e220000000800 */
[----:B------:R-:W-:-:S07]  /*5f320*/  ISETP.GE.AND P6, PT, R3, R5, PT ;  /* 0x000000050300720c */ /* 0x000fce0003fc6270 */
[----:B------:R-:W1:Y:S03]  /*5f330*/  LDC R3, c[0x0][0x228] ;  /* 0x00008a00ff037b82 */ /* 0x000e660000000800 */
[----:B----4-:R4:W-:Y:S05]  /*5f340*/  @P5 STG.E.U8 desc[UR60][R240.64], R148 ;  /* 0x00000094f0005986 */ /* 0x0109ea000c10113c */
        /* <DEDUP_REMOVED lines=16> */
[----:B------:R-:W-:-:S05]  /*5f450*/  VIADD R3, R4, 0x62 ;  /* 0x0000006204037836 */ /* 0x000fca0000000000 */
[----:B------:R-:W-:Y:S02]  /*5f460*/  ISETP.GE.AND P5, PT, R3, R5, PT ;  /* 0x000000050300720c */ /* 0x000fe40003fa6270 */
[----:B------:R-:W1:Y:S01]  /*5f470*/  LDC R3, c[0x0][0x228] ;  /* 0x00008a00ff037b82 */ /* 0x000e620000000800 */
[----:B------:R-:W-:-:S07]  /*5f480*/  PRMT R152, R152, 0x7773, RZ ;  /* 0x0000777398987816 */ /* 0x000fce00000000ff */
[----:B------:R-:W4:Y:S01]  /*5f490*/  LDC R5, c[0x0][0x22c] ;  /* 0x00008b00ff057b82 */ /* 0x000f220000000800 */
[----:B0-----:R-:W-:-:S07]  /*5f4a0*/  ISETP.LT.AND P6, PT, R235, R0, !P6 ;  /* 0x00000000eb00720c */ /* 0x001fce00077c1270 */
[----:B------:R-:W0:Y:S06]  /*5f4b0*/  LDC R0, c[0x0][0x228] ;  /* 0x00008a00ff007b82 */ /* 0x000e2c0000000800 */
[----:B---3--:R3:W-:Y:S01]  /*5f4c0*/  @P6 STG.E.U8 desc[UR60][R66.64], R152 ;  /* 0x0000009842006986 */ /* 0x0087e2000c10113c */
[----:B0-----:R-:W-:Y:S02]  /*5f4d0*/  ISETP.LT.AND P6, PT, R234, R0, !P5 ;  /* 0x00000000ea00720c */ /* 0x001fe40006fc1270 */
[----:B------:R-:W-:Y:S01]  /*5f4e0*/  PRMT R0, R149, 0x7770, RZ ;  /* 0x0000777095007816 */ /* 0x000fe200000000ff */
[----:B---3--:R-:W3:Y:S10]  /*5f4f0*/  LDL.LU.64 R66, [R1+0xe38] ;  /* 0x000e380001427983 */ /* 0x008ef40000300a00 */
[----:B------:R0:W-:Y:S01]  /*5f500*/  @P6 STG.E.U8 desc[UR60][R68.64], R0 ;  /* 0x0000000044006986 */ /* 0x0001e2000c10113c */
[----:B-1----:R-:W-:-:S02]  /*5f510*/  ISETP.LT.AND P6, PT, R237, R3, !P5 ;  /* 0x00000003ed00720c */ /* 0x002fc40006fc1270 */
[----:B------:R-:W1:Y:S01]  /*5f520*/  LDC R3, c[0x0][0x228] ;  /* 0x00008a00ff037b82 */ /* 0x000e620000000800 */
[----:B0-----:R-:W3:Y:S01]  /*5f530*/  LDL.LU.64 R68, [R1+0xe50] ;  /* 0x000e500001447983 */ /* 0x001ee20000300a00 */
[----:B------:R-:W-:-:S09]  /*5f540*/  PRMT R0, R149, 0x7771, RZ ;  /* 0x0000777195007816 */ /* 0x000fd200000000ff */
[----:B----4-:R0:W-:Y:S01]  /*5f550*/  @P6 STG.E.U8 desc[UR60][R240.64], R0 ;  /* 0x00000000f0006986 */ /* 0x0101e2000c10113c */
[----:B-1----:R-:W-:Y:S02]  /*5f560*/  ISETP.LT.AND P6, PT, R236, R3, !P5 ;  /* 0x00000003ec00720c */ /* 0x002fe40006fc1270 */
[C---:B0-----:R-:W-:Y:S01]  /*5f570*/  PRMT R0, R149.reuse, 0x7772, RZ ;  /* 0x0000777295007816 */ /* 0x041fe200000000ff */
[----:B------:R-:W4:Y:S10]  /*5f580*/  LDL.LU.64 R240, [R1+0xe48] ;  /* 0x000e480001f07983 */ /* 0x000f340000300a00 */
[----:B------:R0:W-:Y:S02]  /*5f590*/  @P6 STG.E.U8 desc[UR60][R70.64], R0 ;  /* 0x0000000046006986 */ /* 0x0001e4000c10113c */
[----:B0-----:R-:W0:Y:S02]  /*5f5a0*/  LDC R0, c[0x0][0x228] ;  /* 0x00008a00ff007b82 */ /* 0x001e240000000800 */
[----:B------:R-:W4:Y:S01]  /*5f5b0*/  LDL.LU.64 R70, [R1+0xe40] ;  /* 0x000e400001467983 */ /* 0x000f220000300a00 */
[----:B------:R-:W-:Y:S01]  /*5f5c0*/  PRMT R149, R149, 0x7773, RZ ;  /* 0x0000777395957816 */ /* 0x000fe200000000ff */
[----:B------:R-:W-:Y:S01]  /*5f5d0*/  VIADD R3, R4, 0x63 ;  /* 0x0000006304037836 */ /* 0x000fe20000000000 */
[----:B0-----:R-:W-:-:S03]  /*5f5e0*/  ISETP.LT.AND P5, PT, R235, R0, !P5 ;  /* 0x00000000eb00720c */ /* 0x001fc60006fa1270 */
[----:B------:R-:W0:Y:S01]  /*5f5f0*/  LDC R0, c[0x0][0x228] ;  /* 0x00008a00ff007b82 */ /* 0x000e220000000800 */
[----:B------:R-:W-:-:S07]  /*5f600*/  ISETP.GE.AND P6, PT, R3, R5, PT ;  /* 0x000000050300720c */ /* 0x000fce0003fc6270 */
[----:B------:R-:W1:Y:S02]  /*5f610*/  LDC R3, c[0x0][0x228] ;  /* 0x00008a00ff037b82 */ /* 0x000e640000000800 */
[----:B--2---:R2:W-:Y:S06]  /*5f620*/  @P5 STG.E.U8 desc[UR60][R188.64], R149 ;  /* 0x00000095bc005986 */ /* 0x0045ec000c10113c */
        /* <DEDUP_REMOVED lines=16> */
[----:B------:R-:W-:-:S05]  /*5f730*/  VIADD R3, R4, 0x64 ;  /* 0x0000006404037836 */ /* 0x000fca0000000000 */
[----:B------:R-:W-:Y:S02]  /*5f740*/  ISETP.GE.AND P5, PT, R3, R5, PT ;  /* 0x000000050300720c */ /* 0x000fe40003fa6270 */
[----:B------:R-:W1:Y:S01]  /*5f750*/  LDC R3, c[0x0][0x228] ;  /* 0x00008a00ff037b82 */ /* 0x000e620000000800 */
[----:B------:R-:W-:-:S07]  /*5f760*/  PRMT R153, R153, 0x7773, RZ ;  /* 0x0000777399997816 */ /* 0x000fce00000000ff */
[----:B------:R-:W2:Y:S01]  /*5f770*/  LDC R5, c[0x0][0x22c] ;  /* 0x00008b00ff057b82 */ /* 0x000ea20000000800 */
[----:B0-----:R-:W-:-:S07]  /*5f780*/  ISETP.LT.AND P6, PT, R235, R0, !P6 ;  /* 0x00000000eb00720c */ /* 0x001fce00077c1270 */
[----:B------:R-:W0:Y:S06]  /*5f790*/  LDC R0, c[0x0][0x228] ;  /* 0x00008a00ff007b82 */ /* 0x000e2c0000000800 */
[----:B----4-:R4:W-:Y:S04]  /*5f7a0*/  @P6 STG.E.U8 desc[UR60][R240.64], R153 ;  /* 0x00000099f0006986 */ /* 0x0109e8000c10113c */
[----:B----4-:R-:W4:Y:S01]  /*5f7b0*/  LDL.LU.64 R240, [R1+0xdf8] ;  /* 0x000df80001f07983 */ /* 0x010f220000300a00 */
[----:B0-----:R-:W-:-:S02]  /*5f7c0*/  ISETP.LT.AND P6, PT, R234, R0, !P5 ;  /* 0x00000000ea00720c */ /* 0x001fc40006fc1270 */
[----:B------:R-:W-:-:S11]  /*5f7d0*/  PRMT R0, R150, 0x7770, RZ ;  /* 0x0000777096007816 */ /* 0x000fd600000000ff */
[----:B------:R0:W-:Y:S01]  /*5f7e0*/  @P6 STG.E.U8 desc[UR60][R70.64], R0 ;  /* 0x0000000046006986 */ /* 0x0001e2000c10113c */
[----:B-1----:R-:W-:Y:S02]  /*5f7f0*/  ISETP.LT.AND P6, PT, R237, R3, !P5 ;  /* 0x00000003ed00720c */ /* 0x002fe40006fc1270 */
[----:B------:R-:W1:Y:S01]  /*5f800*/  LDC R3, c[0x0][0x228] ;  /* 0x00008a00ff037b82 */ /* 0x000e620000000800 */
[----:B0-----:R-:W4:Y:S01]  /*5f810*/  LDL.LU.64 R70, [R1+0xd88] ;  /* 0x000d880001467983 */ /* 0x001f220000300a00 */
[----:B------:R-:W-:-:S09]  /*5f820*/  PRMT R0, R150, 0x7771, RZ ;  /* 0x0000777196007816 */ /* 0x000fd200000000ff */
[----:B--2---:R0:W-:Y:S01]  /*5f830*/  @P6 STG.E.U8 desc[UR60][R188.64], R0 ;  /* 0x00000000bc006986 */ /* 0x0041e2000c10113c */
[----:B-1----:R-:W-:-:S03]  /*5f840*/  ISETP.LT.AND P6, PT, R236, R3, !P5 ;  /* 0x00000003ec00720c */ /* 0x002fc60006fc1270 */
[----:B0-----:R-:W2:Y:S01]  /*5f850*/  LDL.LU.64 R188, [R1+0xd08] ;  /* 0x000d080001bc7983 */ /* 0x001ea20000300a00 */
        /* <DEDUP_REMOVED lines=15> */
[----:B------:R0:W-:Y:S01]  /*5f950*/  @P5 STG.E.U8 desc[UR60][R68.64], R0 ;  /* 0x0000000044005986 */ /* 0x0001e2000c10113c */
[----:B-1----:R-:W-:-:S03]  /*5f960*/  ISETP.LT.AND P5, PT, R237, R3, !P6 ;  /* 0x00000003ed00720c */ /* 0x002fc600077a1270 */
[----:B0-----:R-:W3:Y:S01]  /*5f970*/  LDL.LU.64 R68, [R1+0xa98] ;  /* 0x000a980001447983 */ /* 0x001ee20000300a00 */
[----:B------:R-:W0:Y:S01]  /*5f980*/  LDC R0, c[0x0][0x228] ;  /* 0x00008a00ff007b82 */ /* 0x000e220000000800 */
[----:B------:R-:W-:-:S08]  /*5f990*/  PRMT R3, R154, 0x7771, RZ ;  /* 0x000077719a037816 */ /* 0x000fd000000000ff */
[----:B----4-:R1:W-:Y:S01]  /*5f9a0*/  @P5 STG.E.U8 desc[UR60][R240.64], R3 ;  /* 0x00000003f0005986 */ /* 0x0103e2000c10113c */
[----:B------:R-:W-:Y:S02]  /*5f9b0*/  ISETP.LT.AND P5, PT, R236, R5, !P6 ;  /* 0x00000005ec00720c */ /* 0x000fe400077a1270 */
[C---:B------:R-:W-:Y:S01]  /*5f9c0*/  PRMT R5, R154.reuse, 0x7772, RZ ;  /* 0x000077729a057816 */ /* 0x040fe200000000ff */
[----:B-1----:R-:W4:Y:S01]  /*5f9d0*/  LDL.LU.64 R240, [R1+0x960] ;  /* 0x0009600001f07983 */ /* 0x002f220000300a00 */
[----:B0-----:R-:W-:Y:S02]  /*5f9e0*/  ISETP.LT.AND P6, PT, R235, R0, !P6 ;  /* 0x00000000eb00720c */ /* 0x001fe400077c1270 */
[----:B------:R-:W-:-:S07]  /*5f9f0*/  PRMT R154, R154, 0x7773, RZ ;  /* 0x000077739a9a7816 */ /* 0x000fce00000000ff */
[----:B------:R0:W-:Y:S01]  /*5fa00*/  @P5 STG.E.U8 desc[UR60][R70.64], R5 ;  /* 0x0000000546005986 */ /* 0x0001e2000c10113c */
[----:B------:R-:W-:Y:S02]  /*5fa10*/  ISETP.GE.AND P5, PT, R53, R52, PT ;  /* 0x000000343500720c */ /* 0x000fe40003fa6270 */
[----:B------:R-:W1:Y:S01]  /*5fa20*/  LDC R53, c[0x0][0x228] ;  /* 0x00008a00ff357b82 */ /* 0x000e620000000800 */
[----:B------:R-:W-:-:S07]  /*5fa30*/  PRMT R0, R151, 0x7770, RZ ;  /* 0x0000777097007816 */ /* 0x000fce00000000ff */
[----:B------:R-:W1:Y:S01]  /*5fa40*/  LDC R52, c[0x0][0x228] ;  /* 0x00008a00ff347b82 */ /* 0x000e620000000800 */
[----:B0-----:R-:W4:Y:S07]  /*5fa50*/  LDL.LU.64 R70, [R1+0x830] ;  /* 0x0008300001467983 */ /* 0x001f2e0000300a00 */
[----:B------:R-:W0:Y:S01]  /*5fa60*/  LDC R5, c[0x0][0x228] ;  /* 0x00008a00ff057b82 */ /* 0x000e220000000800 */
[----:B--2---:R2:W-:Y:S01]  /*5fa70*/  @P6 STG.E.U8 desc[UR60][R188.64], R154 ;  /* 0x0000009abc006986 */ /* 0x0045e2000c10113c */
[----:B-1----:R-:W-:-:S03]  /*5fa80*/  ISETP.LT.AND P6, PT, R234, R53, !P5 ;  /* 0x00000035ea00720c */ /* 0x002fc60006fc1270 */
[----:B--2---:R-:W2:Y:S10]  /*5fa90*/  LDL.LU.64 R188, [R1+0x728] ;  /* 0x0007280001bc7983 */ /* 0x004eb40000300a00 */
[----:B------:R1:W-:Y:S04]  /*5faa0*/  @P6 STG.E.U8 desc[UR60][R238.64], R0 ;  /* 0x00000000ee006986 */ /* 0x0003e8000c10113c */
[----:B-1----:R-:W2:Y:S01]  /*5fab0*/  LDL.LU.64 R238, [R1+0x618] ;  /* 0x0006180001ee7983 */ /* 0x002ea20000300a00 */
[----:B------:R-:W-:Y:S01]  /*5fac0*/  ISETP.LT.AND P6, PT, R237, R52, !P5 ;  /* 0x00000034ed00720c */ /* 0x000fe20006fc1270 */
[----:B------:R-:W1:Y:S01]  /*5fad0*/  LDC R0, c[0x0][0x228] ;  /* 0x00008a00ff007b82 */ /* 0x000e620000000800 */
[----:B------:R-:W-:-:S07]  /*5fae0*/  PRMT R3, R151, 0x7771, RZ ;  /* 0x0000777197037816 */ /* 0x000fce00000000ff */
[----:B------:R-:W1:Y:S01]  /*5faf0*/  LDC R52, c[0x0][0x22c] ;  /* 0x00008b00ff347b82 */ /* 0x000e620000000800 */
[----:B------:R-:W-:-:S03]  /*5fb00*/  VIADD R53, R4, 0x67 ;  /* 0x0000006704357836 */ /* 0x000fc60000000000 */
[----:B---3--:R3:W-:Y:S01]  /*5fb10*/  @P6 STG.E.U8 desc[UR60][R66.64], R3 ;  /* 0x0000000342006986 */ /* 0x0087e2000c10113c */
[----:B0-----:R-:W-:Y:S02]  /*5fb20*/  ISETP.LT.AND P6, PT, R236, R5, !P5 ;  /* 0x00000005ec00720c */ /* 0x001fe40006fc1270 */
[----:B------:R-:W-:Y:S01]  /*5fb30*/  PRMT R5, R151, 0x7772, RZ ;  /* 0x0000777297057816 */ /* 0x000fe200000000ff */
[----:B---3--:R-:W3:Y:S10]  /*5fb40*/  LDL.LU.64 R66, [R1+0x4e0] ;  /* 0x0004e00001427983 */ /* 0x008ef40000300a00 */
[----:B------:R0:W-:Y:S01]  /*5fb50*/  @P6 STG.E.U8 desc[UR60][R68.64], R5 ;  /* 0x0000000544006986 */ /* 0x0001e2000c10113c */
[----:B-1----:R-:W-:-:S02]  /*5fb60*/  ISETP.GE.AND P6, PT, R53, R52, PT ;  /* 0x000000343500720c */ /* 0x002fc40003fc6270 */
[----:B------:R-:W1:Y:S01]  /*5fb70*/  LDC R53, c[0x0][0x228] ;  /* 0x00008a00ff357b82 */ /* 0x000e620000000800 */
[----:B------:R-:W-:Y:S02]  /*5fb80*/  ISETP.LT.AND P5, PT, R235, R0, !P5 ;  /* 0x00000000eb00720c */ /* 0x000fe40006fa1270 */
[----:B------:R-:W-:-:S05]  /*5fb90*/  PRMT R151, R151, 0x7773, RZ ;  /* 0x0000777397977816 */ /* 0x000fca00000000ff */
[----:B------:R-:W1:Y:S01]  /*5fba0*/  LDC R52, c[0x0][0x228] ;  /* 0x00008a00ff347b82 */ /* 0x000e620000000800 */
[----:B0-----:R-:W3:Y:S01]  /*5fbb0*/  LDL.LU.64 R68, [R1+0x4c0] ;  /* 0x0004c00001447983 */ /* 0x001ee20000300a00 */
[----:B------:R-:W-:-:S06]  /*5fbc0*/  PRMT R0, R155, 0x7770, RZ ;  /* 0x000077709b007816 */ /* 0x000fcc00000000ff */
[----:B------:R-:W0:Y:S01]  /*5fbd0*/  LDC R5, c[0x0][0x228] ;  /* 0x00008a00ff057b82 */ /* 0x000e220000000800 */
[----:B------:R-:W-:Y:S01]  /*5fbe0*/  PRMT R3, R155, 0x7771, RZ ;  /* 0x000077719b037816 */ /* 0x000fe200000000ff */
[----:B----4-:R4:W-:Y:S01]  /*5fbf0*/  @P5 STG.E.U8 desc[UR60][R240.64], R151 ;  /* 0x00000097f0005986 */ /* 0x0109e2000c10113c */
[----:B-1----:R-:W-:-:S03]  /*5fc00*/  ISETP.LT.AND P5, PT, R234, R53, !P6 ;  /* 0x00000035ea00720c */ /* 0x002fc600077a1270 */
[----:B----4-:R-:W4:Y:S10]  /*5fc10*/  LDL.LU.64 R240, [R1+0x4b8] ;  /* 0x0004b80001f07983 */ /* 0x010f340000300a00 */
[----:B------:R1:W-:Y:S01]  /*5fc20*/  @P5 STG.E.U8 desc[UR60][R70.64], R0 ;  /* 0x0000000046005986 */ /* 0x0003e2000c10113c */
[----:B------:R-:W-:-:S02]  /*5fc30*/  ISETP.LT.AND P5, PT, R237, R52, !P6 ;  /* 0x00000034ed00720c */ /* 0x000fc400077a1270 */
[----:B------:R-:W0:Y:S01]  /*5fc40*/  LDC R52, c[0x0][0x22c] ;  /* 0x00008b00ff347b82 */ /* 0x000e220000000800 */
[----:B-1----:R-:W4:Y:S07]  /*5fc50*/  LDL.LU.64 R70, [R1+0x4b0] ;  /* 0x0004b00001467983 */ /* 0x002f2e0000300a00 */
[----:B------:R-:W1:Y:S03]  /*5fc60*/  LDC R0, c[0x0][0x228] ;  /* 0x00008a00ff007b82 */ /* 0x000e660000000800 */
[----:B--2---:R2:W-:Y:S01]  /*5fc70*/  @P5 STG.E.U8 desc[UR60][R188.64], R3 ;  /* 0x00000003bc005986 */ /* 0x0045e2000c10113c */
[----:B0-----:R-:W-:-:S03]  /*5fc80*/  ISETP.LT.AND P5, PT, R236, R5, !P6 ;  /* 0x00000005ec00720c */ /* 0x001fc600077a1270 */
[----:B--2---:R-:W2:Y:S01]  /*5fc90*/  LDL.LU.64 R188, [R1+0x4a8] ;  /* 0x0004a80001bc7983 */ /* 0x004ea20000300a00 */
[----:B------:R-:W-:-:S09]  /*5fca0*/  PRMT R5, R155, 0x7772, RZ ;  /* 0x000077729b057816 */ /* 0x000fd200000000ff */
[----:B------:R0:W-:Y:S04]  /*5fcb0*/  @P5 STG.E.U8 desc[UR60][R238.64], R5 ;  /* 0x00000005ee005986 */ /* 0x0001e8000c10113c */
[----:B0-----:R-:W2:Y:S01]  /*5fcc0*/  LDL.LU.64 R238, [R1+0x4a0] ;  /* 0x0004a00001ee7983 */ /* 0x001ea20000300a00 */
[----:B------:R-:W-:Y:S01]  /*5fcd0*/  VIADD R53, R4, 0x68 ;  /* 0x0000006804357836 */ /* 0x000fe20000000000 */
[----:B-1----:R-:W-:Y:S01]  /*5fce0*/  ISETP.LT.AND P6, PT, R235, R0, !P6 ;  /* 0x00000000eb00720c */ /* 0x002fe200077c1270 */
[----:B------:R-:W0:Y:S03]  /*5fcf0*/  LDC R5, c[0x0][0x228] ;  /* 0x00008a00ff057b82 */ /* 0x000e260000000800 */
[----:B------:R-:W-:-:S05]  /*5fd00*/  ISETP.GE.AND P5, PT, R53, R52, PT ;  /* 0x000000343500720c */ /* 0x000fca0003fa6270 */
[----:B------:R-:W1:Y:S01]  /*5fd10*/  LDC R53, c[0x0][0x228] ;  /* 0x00008a00ff357b82 */ /* 0x000e620000000800 */
[----:B------:R-:W-:-:S07]  /*5fd20*/  PRMT R155, R155, 0x7773, RZ ;  /* 0x000077739b9b7816 */ /* 0x000fce00000000ff */
[----:B------:R-:W0:Y:S01]  /*5fd30*/  LDC R52, c[0x0][0x228] ;  /* 0x00008a00ff347b82 */ /* 0x000e220000000800 */
[C---:B------:R-:W-:Y:S02]  /*5fd40*/  PRMT R0, R156.reuse, 0x7770, RZ ;  /* 0x000077709c007816 */ /* 0x040fe400000000ff */
[----:B------:R-:W-:Y:S01]  /*5fd50*/  PRMT R3, R156, 0x7771, RZ ;  /* 0x000077719c037816 */ /* 0x000fe200000000ff */
[----:B---3--:R3:W-:Y:S01]  /*5fd60*/  @P6 STG.E.U8 desc[UR60][R66.64], R155 ;  /* 0x0000009b42006986 */ /* 0x0087e2000c10113c */
[----:B-1----:R-:W-:-:S03]  /*5fd70*/  ISETP.LT.AND P6, PT, R234, R53, !P5 ;  /* 0x00000035ea00720c */ /* 0x002fc60006fc1270 */
[----:B---3--:R-:W3:Y:S10]  /*5fd80*/  LDL.LU.64 R66, [R1+0x498] ;  /* 0x0004980001427983 */ /* 0x008ef40000300a00 */
[----:B------:R1:W-:Y:S01]  /*5fd90*/  @P6 STG.E.U8 desc[UR60][R68.64], R0 ;  /* 0x0000000044006986 */ /* 0x0003e2000c10113c */
[----:B0-----:R-:W-:-:S02]  /*5fda0*/  ISETP.LT.AND P6, PT, R237, R52, !P5 ;  /* 0x00000034ed00720c */ /* 0x001fc40006fc1270 */
[----:B------:R-:W0:Y:S01]  /*5fdb0*/  LDC R52, c[0x0][0x22c] ;  /* 0x00008b00ff347b82 */ /* 0x000e220000000800 */
[----:B-1----:R-:W3:Y:S07]  /*5fdc0*/  LDL.LU.64 R68, [R1+0x490] ;  /* 0x0004900001447983 */ /* 0x002eee0000300a00 */
[----:B------:R-:W1:Y:S01]  /*5fdd0*/  LDC R0, c[0x0][0x228] ;  /* 0x00008a00ff007b82 */ /* 0x000e620000000800 */
[----:B------:R-:W-:Y:S02]  /*5fde0*/  VIADD R53, R4, 0x69 ;  /* 0x0000006904357836 */ /* 0x000fe40000000000 */
[----:B----4-:R4:W-:Y:S01]  /*5fdf0*/  @P6 STG.E.U8 desc[UR60][R240.64], R3 ;  /* 0x00000003f0006986 */ /* 0x0109e2000c10113c */
[----:B------:R-:W-:-:S02]  /*5fe00*/  ISETP.LT.AND P6, PT, R236, R5, !P5 ;  /* 0x00000005ec00720c */ /* 0x000fc40006fc1270 */
[C---:B------:R-:W-:Y:S01]  /*5fe10*/  PRMT R5, R156.reuse, 0x7772, RZ ;  /* 0x000077729c057816 */ /* 0x040fe200000000ff */
[----:B----4-:R-:W4:Y:S01]  /*5fe20*/  LDL.LU.64 R240, [R1+0x488] ;  /* 0x0004880001f07983 */ /* 0x010f220000300a00 */
[----:B-1----:R-:W-:Y:S02]  /*5fe30*/  ISETP.LT.AND P5, PT, R235, R0, !P5 ;  /* 0x00000000eb00720c */ /* 0x002fe40006fa1270 */
[----:B------:R-:W-:-:S07]  /*5fe40*/  PRMT R156, R156, 0x7773, RZ ;  /* 0x000077739c9c7816 */ /* 0x000fce00000000ff */
[----:B------:R1:W-:Y:S01]  /*5fe50*/  @P6 STG.E.U8 desc[UR60][R70.64], R5 ;  /* 0x0000000546006986 */ /* 0x0003e2000c10113c */
[----:B0-----:R-:W-:Y:S02]  /*5fe60*/  ISETP.GE.AND P6, PT, R53, R52, PT ;  /* 0x000000343500720c */ /* 0x001fe40003fc6270 */
[----:B------:R-:W0:Y:S01]  /*5fe70*/  LDC R53, c[0x0][0x228] ;  /* 0x00008a00ff357b82 */ /* 0x000e220000000800 */
[----:B------:R-:W-:-:S07]  /*5fe80*/  PRMT R0, R160, 0x7770, RZ ;  /* 0x00007770a0007816 */ /* 0x000fce00000000ff */
[----:B------:R-:W0:Y:S01]  /*5fe90*/  LDC R52, c[0x0][0x228] ;  /* 0x00008a00ff347b82 */ /* 0x000e220000000800 */
[----:B-1----:R-:W4:Y:S07]  /*5fea0*/  LDL.LU.64 R70, [R1+0x138] ;  /* 0x0001380001467983 */ /* 0x002f2e0000300a00 */
[----:B------:R-:W1:Y:S01]  /*5feb0*/  LDC R5, c[0x0][0x228] ;  /* 0x00008a00ff057b82 */ /* 0x000e620000000800 */
[----:B--2---:R2:W-:Y:S01]  /*5fec0*/  @P5 STG.E.U8 desc[UR60][R188.64], R156 ;  /* 0x0000009cbc005986 */ /* 0x0045e2000c10113c */
[----:B0-----:R-:W-:-:S03]  /*5fed0*/  ISETP.LT.AND P5, PT, R234, R53, !P6 ;  /* 0x00000035ea00720c */ /* 0x001fc600077a1270 */
[----:B--2---:R-:W2:Y:S10]  /*5fee0*/  LDL.LU.64 R188, [R1+0x130] ;  /* 0x0001300001bc7983 */ /* 0x004eb40000300a00 */
[----:B------:R0:W-:Y:S04]  /*5fef0*/  @P5 STG.E.U8 desc[UR60][R238.64], R0 ;  /* 0x00000000ee005986 */ /* 0x0001e8000c10113c */
[----:B0-----:R-:W2:Y:S01]  /*5ff00*/  LDL.LU.64 R238, [R1+0x128] ;  /* 0x0001280001ee7983 */ /* 0x001ea20000300a00 */
[----:B------:R-:W-:Y:S01]  /*5ff10*/  ISETP.LT.AND P5, PT, R237, R52, !P6 ;  /* 0x00000034ed00720c */ /* 0x000fe200077a1270 */
[----:B------:R-:W0:Y:S01]  /*5ff20*/  LDC R0, c[0x0][0x228] ;  /* 0x00008a00ff007b82 */ /* 0x000e220000000800 */
[----:B------:R-:W-:-:S07]  /*5ff30*/  PRMT R3, R160, 0x7771, RZ ;  /* 0x00007771a0037816 */ /* 0x000fce00000000ff */
[----:B------:R-:W0:Y:S01]  /*5ff40*/  LDC R52, c[0x0][0x22c] ;  /* 0x00008b00ff347b82 */ /* 0x000e220000000800 */
[----:B------:R-:W-:-:S03]  /*5ff50*/  VIADD R53, R4, 0x6a ;  /* 0x0000006a04357836 */ /* 0x000fc60000000000 */
[----:B---3--:R3:W-:Y:S01]  /*5ff60*/  @P5 STG.E.U8 desc[UR60][R66.64], R3 ;  /* 0x0000000342005986 */ /* 0x0087e2000c10113c */
[----:B-1----:R-:W-:Y:S02]  /*5ff70*/  ISETP.LT.AND P5, PT, R236, R5, !P6 ;  /* 0x00000005ec00720c */ /* 0x002fe400077a1270 */
[----:B------:R-:W-:Y:S01]  /*5ff80*/  PRMT R5, R160, 0x7772, RZ ;  /* 0x00007772a0057816 */ /* 0x000fe200000000ff */
[----:B---3--:R-:W3:Y:S10]  /*5ff90*/  LDL.LU.64 R66, [R1+0x120] ;  /* 0x0001200001427983 */ /* 0x008ef40000300a00 */
[----:B------:R1:W-:Y:S01]  /*5ffa0*/  @P5 STG.E.U8 desc[UR60][R68.64], R5 ;  /* 0x0000000544005986 */ /* 0x0003e2000c10113c */
[----:B0-----:R-:W-:-:S02]  /*5ffb0*/  ISETP.GE.AND P5, PT, R53, R52, PT ;  /* 0x000000343500720c */ /* 0x001fc40003fa6270 */
[----:B------:R-:W0:Y:S01]  /*5ffc0*/  LDC R53, c[0x0][0x228] ;  /* 0x00008a00ff357b82 */ /* 0x000e220000000800 */
[----:B------:R-:W-:Y:S02]  /*5ffd0*/  ISETP.LT.AND P6, PT, R235, R0, !P6 ;  /* 0x00000000eb00720c */ /* 0x000fe400077c1270 */
[----:B------:R-:W-:-:S05]  /*5ffe0*/  PRMT R160, R160, 0x7773, RZ ;  /* 0x00007773a0a07816 */ /* 0x000fca00000000ff */
[----:B------:R-:W0:Y:S01]  /*5fff0*/  LDC R52, c[0x0][0x228] ;  /* 0x00008a00ff347b82 */ /* 0x000e220000000800 */
[----:B-1----:R-:W3:Y:S01]  /*60000*/  LDL.LU.64 R68, [R1+0x118] ;  /* 0x0001180001447983 */ /* 0x002ee20000300a00 */
[----:B------:R-:W-:-:S06]  /*60010*/  PRMT R0, R157, 0x7770, RZ ;  /* 0x000077709d007816 */ /* 0x000fcc00000000ff */
[----:B------:R-:W1:Y:S01]  /*60020*/  LDC R5, c[0x0][0x228] ;  /* 0x00008a00ff057b82 */ /* 0x000e620000000800 */
[----:B------:R-:W-:Y:S01]  /*60030*/  PRMT R3, R157, 0x7771, RZ ;  /* 0x000077719d037816 */ /* 0x000fe200000000ff */
[----:B----4-:R4:W-:Y:S01]  /*60040*/  @P6 STG.E.U8 desc[UR60][R240.64], R160 ;  /* 0x000000a0f0006986 */ /* 0x0109e2000c10113c */
[----:B0-----:R-:W-:-:S03]  /*60050*/  ISETP.LT.AND P6, PT, R234, R53, !P5 ;  /* 0x00000035ea00720c */ /* 0x001fc60006fc1270 */
[----:B----4-:R-:W4:Y:S10]  /*60060*/  LDL.LU.64 R240, [R1+0x110] ;  /* 0x0001100001f07983 */ /* 0x010f340000300a00 */
[----:B------:R0:W-:Y:S01]  /*60070*/  @P6 STG.E.U8 desc[UR60][R70.64], R0 ;  /* 0x0000000046006986 */ /* 0x0001e2000c10113c */
[----:B------:R-:W-:-:S02]  /*60080*/  ISETP.LT.AND P6, PT, R237, R52, !P5 ;  /* 0x00000034ed00720c */ /* 0x000fc40006fc1270 */
[----:B------:R-:W1:Y:S01]  /*60090*/  LDC R52, c[0x0][0x22c] ;  /* 0x00008b00ff347b82 */ /* 0x000e620000000800 */
[----:B0-----:R-:W4:Y:S07]  /*600a0*/  LDL.LU.64 R70, [R1+0x108] ;  /* 0x0001080001467983 */ /* 0x001f2e0000300a00 */
[----:B------:R-:W0:Y:S03]  /*600b0*/  LDC R0, c[0x0][0x228] ;  /* 0x00008a00ff007b82 */ /* 0x000e260000000800 */
[----:B--2---:R2:W-:Y:S01]  /*600c0*/  @P6 STG.E.U8 desc[UR60][R188.64], R3 ;  /* 0x00000003bc006986 */ /* 0x0045e2000c10113c */
[----:B-1----:R-:W-:-:S03]  /*600d0*/  ISETP.LT.AND P6, PT, R236, R5, !P5 ;  /* 0x00000005ec00720c */ /* 0x002fc60006fc1270 */
[----:B--2---:R-:W2:Y:S01]  /*600e0*/  LDL.LU.64 R188, [R1+0x100] ;  /* 0x0001000001bc7983 */ /* 0x004ea20000300a00 */
[----:B------:R-:W-:-:S09]  /*600f0*/  PRMT R5, R157, 0x7772, RZ ;  /* 0x000077729d057816 */ /* 0x000fd200000000ff */
[----:B------:R1:W-:Y:S04]  /*60100*/  @P6 STG.E.U8 desc[UR60][R238.64], R5 ;  /* 0x00000005ee006986 */ /* 0x0003e8000c10113c */
[----:B-1----:R-:W2:Y:S01]  /*60110*/  LDL.LU.64 R238, [R1+0xf8] ;  /* 0x0000f80001ee7983 */ /* 0x002ea20000300a00 */
[----:B------:R-:W-:Y:S01]  /*60120*/  VIADD R53, R4, 0x6b ;  /* 0x0000006b04357836 */ /* 0x000fe20000000000 */
[----:B0-----:R-:W-:Y:S01]  /*60130*/  ISETP.LT.AND P5, PT, R235, R0, !P5 ;  /* 0x00000000eb00720c */ /* 0x001fe20006fa1270 */
        /* <DEDUP_REMOVED lines=18> */
[----:B------:R-:W-:Y:S01]  /*60260*/  PRMT R5, R161, 0x7772, RZ ;  /* 0x00007772a1057816 */ /* 0x000fe200000000ff */
        /* <DEDUP_REMOVED lines=119> */
[----:B------:R-:W0:Y:S01]  /*609e0*/  LDC R5, c[0x0][0x228] ;  /* 0x00008a00ff057b82 */ /* 0x000e220000000800 */
[----:B------:R-:W2:Y:S02]  /*609f0*/  LDL.LU.64 R64, [R1+0x30] ;  /* 0x0000300001407983 */ /* 0x000ea40000300a00 */
        /* <DEDUP_REMOVED lines=32> */
[----:B0-----:R-:W2:Y:S01]  /*60c00*/  LDL.LU.64 R238, [R1] ;  /* 0x0000000001ee7983 */ /* 0x001ea20000300a00 */
[----:B------:R-:W-:Y:S01]  /*60c10*/  ISETP.LT.AND P6, PT, R237, R52, !P5 ;  /* 0x00000034ed00720c */ /* 0x000fe20006fc1270 */
[----:B------:R-:W0:Y:S01]  /*60c20*/  LDC R0, c[0x0][0x228] ;  /* 0x00008a00ff007b82 */ /* 0x000e220000000800 */
[----:B------:R-:W-:-:S07]  /*60c30*/  PRMT R3, R165, 0x7771, RZ ;  /* 0x00007771a5037816 */ /* 0x000fce00000000ff */
[----:B------:R-:W3:Y:S04]  /*60c40*/  LDC R52, c[0x0][0x22c] ;  /* 0x00008b00ff347b82 */ /* 0x000ee80000000800 */
[----:B------:R0:W-:Y:S01]  /*60c50*/  @P6 STG.E.U8 desc[UR60][R64.64], R3 ;  /* 0x0000000340006986 */ /* 0x0001e2000c10113c */
[----:B-1----:R-:W-:Y:S01]  /*60c60*/  ISETP.LT.AND P6, PT, R236, R5, !P5 ;  /* 0x00000005ec00720c */ /* 0x002fe20006fc1270 */
[----:B------:R-:W-:Y:S01]  /*60c70*/  VIADD R53, R4, 0x73 ;  /* 0x0000007304357836 */ /* 0x000fe20000000000 */
[----:B------:R-:W-:Y:S02]  /*60c80*/  PRMT R5, R165, 0x7772, RZ ;  /* 0x00007772a5057816 */ /* 0x000fe400000000ff */
[----:B0-----:R-:W-:Y:S02]  /*60c90*/  ISETP.LT.AND P5, PT, R235, R0, !P5 ;  /* 0x00000000eb00720c */ /* 0x001fe40006fa1270 */
[----:B------:R-:W-:-:S02]  /*60ca0*/  PRMT R165, R165, 0x7773, RZ ;  /* 0x00007773a5a57816 */ /* 0x000fc400000000ff */
[C---:B------:R-:W-:Y:S02]  /*60cb0*/  PRMT R0, R169.reuse, 0x7770, RZ ;  /* 0x00007770a9007816 */ /* 0x040fe400000000ff */
[----:B------:R-:W-:-:S03]  /*60cc0*/  PRMT R3, R169, 0x7771, RZ ;  /* 0x00007771a9037816 */ /* 0x000fc600000000ff */
[----:B---3--:R0:W-:Y:S01]  /*60cd0*/  @P6 STG.E.U8 desc[UR60][R66.64], R5 ;  /* 0x0000000542006986 */ /* 0x0081e2000c10113c */
[----:B------:R-:W-:Y:S02]  /*60ce0*/  ISETP.GE.AND P6, PT, R53, R52, PT ;  /* 0x000000343500720c */ /* 0x000fe40003fc6270 */
[----:B------:R-:W1:Y:S08]  /*60cf0*/  LDC R53, c[0x0][0x228] ;  /* 0x00008a00ff357b82 */ /* 0x000e700000000800 */
[----:B------:R-:W3:Y:S01]  /*60d00*/  LDC R52, c[0x0][0x228] ;  /* 0x00008a00ff347b82 */ /* 0x000ee20000000800 */
[----:B------:R-:W-:Y:S07]  /*60d10*/  @P5 STG.E.U8 desc[UR60][R68.64], R165 ;  /* 0x000000a544005986 */ /* 0x000fee000c10113c */
[----:B0-----:R-:W0:Y:S01]  /*60d20*/  LDC R5, c[0x0][0x228] ;  /* 0x00008a00ff057b82 */ /* 0x001e220000000800 */
[----:B-1----:R-:W-:Y:S01]  /*60d30*/  ISETP.LT.AND P5, PT, R234, R53, !P6 ;  /* 0x00000035ea00720c */ /* 0x002fe200077a1270 */
[----:B------:R-:W-:-:S12]  /*60d40*/  VIADD R53, R4, 0x74 ;  /* 0x0000007404357836 */ /* 0x000fd80000000000 */
[----:B----4-:R1:W-:Y:S01]  /*60d50*/  @P5 STG.E.U8 desc[UR60][R240.64], R0 ;  /* 0x00000000f0005986 */ /* 0x0103e2000c10113c */
[----:B---3--:R-:W-:Y:S02]  /*60d60*/  ISETP.LT.AND P5, PT, R237, R52, !P6 ;  /* 0x00000034ed00720c */ /* 0x008fe400077a1270 */
[----:B------:R-:W3:Y:S08]  /*60d70*/  LDC R52, c[0x0][0x22c] ;  /* 0x00008b00ff347b82 */ /* 0x000ef00000000800 */
[----:B-1----:R-:W1:Y:S03]  /*60d80*/  LDC R0, c[0x0][0x228] ;  /* 0x00008a00ff007b82 */ /* 0x002e660000000800 */
[----:B------:R4:W-:Y:S01]  /*60d90*/  @P5 STG.E.U8 desc[UR60][R70.64], R3 ;  /* 0x0000000346005986 */ /* 0x0009e2000c10113c */
[----:B0-----:R-:W-:-:S02]  /*60da0*/  ISETP.LT.AND P5, PT, R236, R5, !P6 ;  /* 0x00000005ec00720c */ /* 0x001fc400077a1270 */
[----:B------:R-:W-:Y:S02]  /*60db0*/  PRMT R5, R169, 0x7772, RZ ;  /* 0x00007772a9057816 */ /* 0x000fe400000000ff */
[----:B-1----:R-:W-:Y:S02]  /*60dc0*/  ISETP.LT.AND P6, PT, R235, R0, !P6 ;  /* 0x00000000eb00720c */ /* 0x002fe400077c1270 */
[----:B------:R-:W0:Y:S01]  /*60dd0*/  LDC R0, c[0x0][0x228] ;  /* 0x00008a00ff007b82 */ /* 0x000e220000000800 */
[----:B------:R-:W-:Y:S02]  /*60de0*/  PRMT R169, R169, 0x7773, RZ ;  /* 0x00007773a9a97816 */ /* 0x000fe400000000ff */
[----:B----4-:R-:W-:-:S04]  /*60df0*/  PRMT R3, R166, 0x7770, RZ ;  /* 0x00007770a6037816 */ /* 0x010fc800000000ff */
[----:B--2---:R1:W-:Y:S01]  /*60e00*/  @P5 STG.E.U8 desc[UR60][R188.64], R5 ;  /* 0x00000005bc005986 */ /* 0x0043e2000c10113c */
[----:B---3--:R-:W-:Y:S02]  /*60e10*/  ISETP.GE.AND P5, PT, R53, R52, PT ;  /* 0x000000343500720c */ /* 0x008fe40003fa6270 */
[----:B------:R-:W2:Y:S01]  /*60e20*/  LDC R53, c[0x0][0x228] ;  /* 0x00008a00ff357b82 */ /* 0x000ea20000000800 */
[----:B------:R-:W-:Y:S01]  /*60e30*/  @P6 STG.E.U8 desc[UR60][R238.64], R169 ;  /* 0x000000a9ee006986 */ /* 0x000fe2000c10113c */
[----:B--2---:R-:W-:-:S06]  /*60e40*/  ISETP.LT.AND P6, PT, R234, R53, !P5 ;  /* 0x00000035ea00720c */ /* 0x004fcc0006fc1270 */
[----:B------:R-:W2:Y:S01]  /*60e50*/  LDC R53, c[0x0][0x228] ;  /* 0x00008a00ff357b82 */ /* 0x000ea20000000800 */
[----:B-1----:R-:W-:-:S06]  /*60e60*/  PRMT R5, R166, 0x7771, RZ ;  /* 0x00007771a6057816 */ /* 0x002fcc00000000ff */
[----:B------:R1:W-:Y:S01]  /*60e70*/  @P6 STG.E.U8 desc[UR60][R250.64], R3 ;  /* 0x00000003fa006986 */ /* 0x0003e2000c10113c */
[----:B0-----:R-:W-:Y:S01]  /*60e80*/  ISETP.LT.AND P6, PT, R237, R0, !P5 ;  /* 0x00000000ed00720c */ /* 0x001fe20006fc1270 */
[----:B------:R-:W-:-:S12]  /*60e90*/  VIADD R0, R4, 0x75 ;  /* 0x0000007504007836 */ /* 0x000fd80000000000 */
[----:B------:R0:W-:Y:S01]  /*60ea0*/  @P6 STG.E.U8 desc[UR60][R248.64], R5 ;  /* 0x00000005f8006986 */ /* 0x0001e2000c10113c */
[----:B--2---:R-:W-:Y:S02]  /*60eb0*/  ISETP.LT.AND P6, PT, R236, R53, !P5 ;  /* 0x00000035ec00720c */ /* 0x004fe40006fc1270 */
[----:B------:R-:W-:-:S11]  /*60ec0*/  PRMT R53, R166, 0x7772, RZ ;  /* 0x00007772a6357816 */ /* 0x000fd600000000ff */
[----:B------:R2:W-:Y:S01]  /*60ed0*/  @P6 STG.E.U8 desc[UR60][R232.64], R53 ;  /* 0x00000035e8006986 */ /* 0x0005e2000c10113c */
[----:B------:R-:W-:Y:S02]  /*60ee0*/  ISETP.GE.AND P6, PT, R0, R191, PT ;  /* 0x000000bf0000720c */ /* 0x000fe40003fc6270 */
[----:B------:R-:W3:Y:S01]  /*60ef0*/  LDC R0, c[0x0][0x228] ;  /* 0x00008a00ff007b82 */ /* 0x000ee20000000800 */
[----:B-1----:R-:W-:Y:S02]  /*60f00*/  PRMT R3, R166, 0x7773, RZ ;  /* 0x00007773a6037816 */ /* 0x002fe400000000ff */
[----:B---3--:R-:W-:-:S05]  /*60f10*/  ISETP.LT.AND P5, PT, R235, R0, !P5 ;  /* 0x00000000eb00720c */ /* 0x008fca0006fa1270 */
[----:B------:R-:W1:Y:S01]  /*60f20*/  LDC R0, c[0x0][0x228] ;  /* 0x00008a00ff007b82 */ /* 0x000e620000000800 */
[----:B0-----:R-:W-:-:S07]  /*60f30*/  PRMT R5, R170, 0x7770, RZ ;  /* 0x00007770aa057816 */ /* 0x001fce00000000ff */
[----:B------:R-:W-:Y:S01]  /*60f40*/  @P5 STG.E.U8 desc[UR60][R230.64], R3 ;  /* 0x00000003e6005986 */ /* 0x000fe2000c10113c */
[----:B------:R-:W-:Y:S02]  /*60f50*/  ISETP.LT.AND P5, PT, R234, R55, !P6 ;  /* 0x00000037ea00720c */ /* 0x000fe400077a1270 */
[----:B------:R-:W0:Y:S01]  /*60f60*/  LDC R55, c[0x0][0x228] ;  /* 0x00008a00ff377b82 */ /* 0x000e220000000800 */
[----:B--2---:R-:W-:-:S10]  /*60f70*/  PRMT R53, R170, 0x7771, RZ ;  /* 0x00007771aa357816 */ /* 0x004fd400000000ff */
[----:B------:R2:W-:Y:S01]  /*60f80*/  @P5 STG.E.U8 desc[UR60][R228.64], R5 ;  /* 0x00000005e4005986 */ /* 0x0005e2000c10113c */
[----:B-1----:R-:W-:Y:S01]  /*60f90*/  ISETP.LT.AND P5, PT, R237, R0, !P6 ;  /* 0x00000000ed00720c */ /* 0x002fe200077a1270 */
[----:B------:R-:W-:Y:S01]  /*60fa0*/  VIADD R0, R4, 0x76 ;  /* 0x0000007604007836 */ /* 0x000fe20000000000 */
[----:B--2---:R-:W1:Y:S11]  /*60fb0*/  LDC R5, c[0x0][0x228] ;  /* 0x00008a00ff057b82 */ /* 0x004e760000000800 */
[----:B------:R-:W-:Y:S01]  /*60fc0*/  @P5 STG.E.U8 desc[UR60][R226.64], R53 ;  /* 0x00000035e2005986 */ /* 0x000fe2000c10113c */
[----:B0-----:R-:W-:-:S02]  /*60fd0*/  ISETP.LT.AND P5, PT, R236, R55, !P6 ;  /* 0x00000037ec00720c */ /* 0x001fc400077a1270 */
[----:B------:R-:W-:-:S11]  /*60fe0*/  PRMT R55, R170, 0x7772, RZ ;  /* 0x00007772aa377816 */ /* 0x000fd600000000ff */
[----:B------:R0:W-:Y:S01]  /*60ff0*/  @P5 STG.E.U8 desc[UR60][R224.64], R55 ;  /* 0x00000037e0005986 */ /* 0x0001e2000c10113c */
[----:B------:R-:W-:Y:S02]  /*61000*/  ISETP.GE.AND P5, PT, R0, R193, PT ;  /* 0x000000c10000720c */ /* 0x000fe40003fa6270 */
[----:B------:R-:W2:Y:S01]  /*61010*/  LDC R0, c[0x0][0x228] ;  /* 0x00008a00ff007b82 */ /* 0x000ea20000000800 */
[----:B------:R-:W-:-:S07]  /*61020*/  PRMT R3, R170, 0x7773, RZ ;  /* 0x00007773aa037816 */ /* 0x000fce00000000ff */
[----:B0-----:R-:W0:Y:S01]  /*61030*/  LDC R55, c[0x0][0x228] ;  /* 0x00008a00ff377b82 */ /* 0x001e220000000800 */
[----:B--2---:R-:W-:-:S07]  /*61040*/  ISETP.LT.AND P6, PT, R235, R0, !P6 ;  /* 0x00000000eb00720c */ /* 0x004fce00077c1270 */
[----:B------:R-:W2:Y:S06]  /*61050*/  LDC R0, c[0x0][0x228] ;  /* 0x00008a00ff007b82 */ /* 0x000eac0000000800 */
[----:B------:R3:W-:Y:S01]  /*61060*/  @P6 STG.E.U8 desc[UR60][R222.64], R3 ;  /* 0x00000003de006986 */ /* 0x0007e2000c10113c */
[----:B-1----:R-:W-:Y:S02]  /*61070*/  ISETP.LT.AND P6, PT, R234, R5, !P5 ;  /* 0x00000005ea00720c */ /* 0x002fe40006fc1270 */
[C---:B------:R-:W-:Y:S02]  /*61080*/  PRMT R5, R167.reuse, 0x7770, RZ ;  /* 0x00007770a7057816 */ /* 0x040fe400000000ff */
[----:B------:R-:W-:Y:S01]  /*61090*/  PRMT R53, R167, 0x7771, RZ ;  /* 0x00007771a7357816 */ /* 0x000fe200000000ff */
[----:B---3--:R-:W1:Y:S08]  /*610a0*/  LDC R3, c[0x0][0x228] ;  /* 0x00008a00ff037b82 */ /* 0x008e700000000800 */
[----:B------:R-:W-:Y:S01]  /*610b0*/  @P6 STG.E.U8 desc[UR60][R220.64], R5 ;  /* 0x00000005dc006986 */ /* 0x000fe2000c10113c */
[----:B--2---:R-:W-:Y:S01]  /*610c0*/  ISETP.LT.AND P6, PT, R237, R0, !P5 ;  /* 0x00000000ed00720c */ /* 0x004fe20006fc1270 */
[----:B------:R-:W-:-:S12]  /*610d0*/  VIADD R0, R4, 0x77 ;  /* 0x0000007704007836 */ /* 0x000fd80000000000 */
[----:B------:R2:W-:Y:S01]  /*610e0*/  @P6 STG.E.U8 desc[UR60][R218.64], R53 ;  /* 0x00000035da006986 */ /* 0x0005e2000c10113c */
[----:B0-----:R-:W-:Y:S02]  /*610f0*/  ISETP.LT.AND P6, PT, R236, R55, !P5 ;  /* 0x00000037ec00720c */ /* 0x001fe40006fc1270 */
[----:B------:R-:W-:Y:S01]  /*61100*/  PRMT R55, R167, 0x7772, RZ ;  /* 0x00007772a7377816 */ /* 0x000fe200000000ff */
[----:B--2---:R-:W0:Y:S10]  /*61110*/  LDC R53, c[0x0][0x228] ;  /* 0x00008a00ff357b82 */ /* 0x004e340000000800 */
[----:B------:R-:W-:Y:S01]  /*61120*/  @P6 STG.E.U8 desc[UR60][R216.64], R55 ;  /* 0x00000037d8006986 */ /* 0x000fe2000c10113c */
[----:B------:R-:W-:-:S02]  /*61130*/  ISETP.GE.AND P6, PT, R0, R195, PT ;  /* 0x000000c30000720c */ /* 0x000fc40003fc6270 */
[----:B------:R-:W2:Y:S01]  /*61140*/  LDC R0, c[0x0][0x228] ;  /* 0x00008a00ff007b82 */ /* 0x000ea20000000800 */
[----:B------:R-:W-:Y:S02]  /*61150*/  PRMT R167, R167, 0x7773, RZ ;  /* 0x00007773a7a77816 */ /* 0x000fe400000000ff */
[----:B--2---:R-:W-:-:S05]  /*61160*/  ISETP.LT.AND P5, PT, R235, R0, !P5 ;  /* 0x00000000eb00720c */ /* 0x004fca0006fa1270 */
[----:B------:R-:W2:Y:S08]  /*61170*/  LDC R0, c[0x0][0x228] ;  /* 0x00008a00ff007b82 */ /* 0x000eb00000000800 */
[----:B------:R-:W-:Y:S01]  /*61180*/  @P5 STG.E.U8 desc[UR60][R214.64], R167 ;  /* 0x000000a7d6005986 */ /* 0x000fe2000c10113c */
[----:B-1----:R-:W-:Y:S02]  /*61190*/  ISETP.LT.AND P5, PT, R234, R3, !P6 ;  /* 0x00000003ea00720c */ /* 0x002fe400077a1270 */
[----:B------:R-:W-:-:S02]  /*611a0*/  PRMT R3, R171, 0x7770, RZ ;  /* 0x00007770ab037816 */ /* 0x000fc400000000ff */
[----:B------:R-:W-:-:S09]  /*611b0*/  PRMT R5, R171, 0x7771, RZ ;  /* 0x00007771ab057816 */ /* 0x000fd200000000ff */
[----:B------:R1:W-:Y:S01]  /*611c0*/  @P5 STG.E.U8 desc[UR60][R212.64], R3 ;  /* 0x00000003d4005986 */ /* 0x0003e2000c10113c */
[----:B--2---:R-:W-:Y:S01]  /*611d0*/  ISETP.LT.AND P5, PT, R237, R0, !P6 ;  /* 0x00000000ed00720c */ /* 0x004fe200077a1270 */
[----:B------:R-:W-:Y:S01]  /*611e0*/  VIADD R0, R4, 0x7c ;  /* 0x0000007c04007836 */ /* 0x000fe20000000000 */
[----:B-1----:R-:W1:Y:S11]  /*611f0*/  LDC R3, c[0x0][0x228] ;  /* 0x00008a00ff037b82 */ /* 0x002e760000000800 */
        /* <DEDUP_REMOVED lines=10> */
[----:B------:R-:W-:Y:S01]  /*612a0*/  @P6 STG.E.U8 desc[UR60][R206.64], R171 ;  /* 0x000000abce006986 */ /* 0x000fe2000c10113c */
[----:B-1----:R-:W-:Y:S02]  /*612b0*/  ISETP.LT.AND P6, PT, R234, R3, !P0 ;  /* 0x00000003ea00720c */ /* 0x002fe400047c1270 */
[C---:B------:R-:W-:Y:S02]  /*612c0*/  PRMT R3, R176.reuse, 0x7770, RZ ;  /* 0x00007770b0037816 */ /* 0x040fe400000000ff */
[----:B------:R-:W-:-:S09]  /*612d0*/  PRMT R5, R176, 0x7771, RZ ;  /* 0x00007771b0057816 */ /* 0x000fd200000000ff */
[----:B------:R1:W-:Y:S01]  /*612e0*/  @P6 STG.E.U8 desc[UR60][R204.64], R3 ;  /* 0x00000003cc006986 */ /* 0x0003e2000c10113c */
[----:B--2---:R-:W-:Y:S01]  /*612f0*/  ISETP.LT.AND P6, PT, R237, R0, !P0 ;  /* 0x00000000ed00720c */ /* 0x004fe200047c1270 */
[----:B------:R-:W-:Y:S01]  /*61300*/  VIADD R0, R4, 0x7d ;  /* 0x0000007d04007836 */ /* 0x000fe20000000000 */
[----:B------:R-:W-:-:S11]  /*61310*/  PRMT R57, R176, 0x7772, RZ ;  /* 0x00007772b0397816 */ /* 0x000fd600000000ff */
[----:B------:R-:W-:Y:S01]  /*61320*/  @P6 STG.E.U8 desc[UR60][R202.64], R5 ;  /* 0x00000005ca006986 */ /* 0x000fe2000c10113c */
[----:B0-----:R-:W-:-:S03]  /*61330*/  ISETP.LT.AND P6, PT, R236, R53, !P0 ;  /* 0x00000035ec00720c */ /* 0x001fc600047c1270 */
[----:B------:R0:W2:Y:S01]  /*61340*/  LDS.128 R52, [R2] ;  /* 0x0000000002347984 */ /* 0x0000a20000000c00 */
[----:B-1----:R-:W-:Y:S01]  /*61350*/  PRMT R3, R176, 0x7773, RZ ;  /* 0x00007773b0037816 */ /* 0x002fe200000000ff */
[----:B0-----:R-:W0:Y:S08]  /*61360*/  LDC R2, c[0x0][0x228] ;  /* 0x00008a00ff027b82 */ /* 0x001e300000000800 */
[----:B------:R1:W-:Y:S01]  /*61370*/  @P6 STG.E.U8 desc[UR60][R200.64], R57 ;  /* 0x00000039c8006986 */ /* 0x0003e2000c10113c */
[----:B------:R-:W-:-:S02]  /*61380*/  ISETP.GE.AND P6, PT, R0, R243, PT ;  /* 0x000000f30000720c */ /* 0x000fc40003fc6270 */
[----:B------:R-:W3:Y:S02]  /*61390*/  LDC R0, c[0x0][0x228] ;  /* 0x00008a00ff007b82 */ /* 0x000ee40000000800 */
[----:B---3--:R-:W-:-:S06]  /*613a0*/  ISETP.LT.AND P0, PT, R235, R0, !P0 ;  /* 0x00000000eb00720c */ /* 0x008fcc0004701270 */
[----:B------:R-:W3:Y:S01]  /*613b0*/  LDC R0, c[0x0][0x228] ;  /* 0x00008a00ff007b82 */ /* 0x000ee20000000800 */
[----:B--2---:R-:W-:-:S06]  /*613c0*/  PRMT R5, R52, 0x7770, RZ ;  /* 0x0000777034057816 */ /* 0x004fcc00000000ff */
[----:B------:R2:W-:Y:S01]  /*613d0*/  @P0 STG.E.U8 desc[UR60][R198.64], R3 ;  /* 0x00000003c6000986 */ /* 0x0005e2000c10113c */
[----:B------:R-:W-:Y:S02]  /*613e0*/  ISETP.LT.AND P0, PT, R234, R59, !P1 ;  /* 0x0000003bea00720c */ /* 0x000fe40004f01270 */
[----:B------:R-:W4:Y:S01]  /*613f0*/  LDC R59, c[0x0][0x228] ;  /* 0x00008a00ff3b7b82 */ /* 0x000f220000000800 */
[----:B-1----:R-:W-:-:S10]  /*61400*/  PRMT R57, R52, 0x7771, RZ ;  /* 0x0000777134397816 */ /* 0x002fd400000000ff */
[----:B------:R1:W-:Y:S01]  /*61410*/  @P0 STG.E.U8 desc[UR60][R196.64], R5 ;  /* 0x00000005c4000986 */ /* 0x0003e2000c10113c */
[----:B---3--:R-:W-:Y:S02]  /*61420*/  ISETP.LT.AND P0, PT, R237, R0, !P1 ;  /* 0x00000000ed00720c */ /* 0x008fe40004f01270 */
[----:B------:R-:W3:Y:S11]  /*61430*/  LDC R0, c[0x0][0x228] ;  /* 0x00008a00ff007b82 */ /* 0x000ef60000000800 */
[----:B------:R0:W-:Y:S01]  /*61440*/  @P0 STG.E.U8 desc[UR60][R186.64], R57 ;  /* 0x00000039ba000986 */ /* 0x0001e2000c10113c */
[----:B----4-:R-:W-:-:S02]  /*61450*/  ISETP.LT.AND P0, PT, R236, R59, !P1 ;  /* 0x0000003bec00720c */ /* 0x010fc40004f01270 */
[----:B------:R-:W4:Y:S01]  /*61460*/  LDC R59, c[0x0][0x228] ;  /* 0x00008a00ff3b7b82 */ /* 0x000f220000000800 */
[----:B--2---:R-:W-:Y:S02]  /*61470*/  PRMT R3, R52, 0x7772, RZ ;  /* 0x0000777234037816 */ /* 0x004fe400000000ff */
[----:B---3--:R-:W-:-:S05]  /*61480*/  ISETP.LT.AND P1, PT, R235, R0, !P1 ;  /* 0x00000000eb00720c */ /* 0x008fca0004f21270 */
[----:B------:R-:W2:Y:S03]  /*61490*/  LDC R0, c[0x0][0x228] ;  /* 0x00008a00ff007b82 */ /* 0x000ea60000000800 */
[----:B------:R3:W-:Y:S01]  /*614a0*/  @P0 STG.E.U8 desc[UR60][R184.64], R3 ;  /* 0x00000003b8000986 */ /* 0x0007e2000c10113c */
[----:B-1----:R-:W-:Y:S02]  /*614b0*/  PRMT R5, R52, 0x7773, RZ ;  /* 0x0000777334057816 */ /* 0x002fe400000000ff */
[C---:B0-----:R-:W-:Y:S02]  /*614c0*/  PRMT R57, R177.reuse, 0x7770, RZ ;  /* 0x00007770b1397816 */ /* 0x041fe400000000ff */
[----:B----4-:R-:W-:Y:S02]  /*614d0*/  ISETP.LT.AND P0, PT, R234, R59, !P2 ;  /* 0x0000003bea00720c */ /* 0x010fe40005701270 */
[----:B------:R-:W0:Y:S01]  /*614e0*/  LDC R59, c[0x0][0x228] ;  /* 0x00008a00ff3b7b82 */ /* 0x000e220000000800 */
[----:B------:R1:W-:Y:S01]  /*614f0*/  @P1 STG.E.U8 desc[UR60][R182.64], R5 ;  /* 0x00000005b6001986 */ /* 0x0003e2000c10113c */
[----:B---3--:R-:W-:-:S09]  /*61500*/  PRMT R3, R177, 0x7771, RZ ;  /* 0x00007771b1037816 */ /* 0x008fd200000000ff */
[----:B------:R-:W-:Y:S01]  /*61510*/  @P0 STG.E.U8 desc[UR60][R180.64], R57 ;  /* 0x00000039b4000986 */ /* 0x000fe2000c10113c */
[----:B--2---:R-:W-:Y:S02]  /*61520*/  ISETP.LT.AND P0, PT, R237, R0, !P2 ;  /* 0x00000000ed00720c */ /* 0x004fe40005701270 */
[----:B------:R-:W2:Y:S01]  /*61530*/  LDC R0, c[0x0][0x228] ;  /* 0x00008a00ff007b82 */ /* 0x000ea20000000800 */
[----:B-1----:R-:W-:-:S10]  /*61540*/  PRMT R5, R177, 0x7772, RZ ;  /* 0x00007772b1057816 */ /* 0x002fd400000000ff */
[----:B------:R1:W-:Y:S01]  /*61550*/  @P0 STG.E.U8 desc[UR60][R50.64], R3 ;  /* 0x0000000332000986 */ /* 0x0003e2000c10113c */
[----:B0-----:R-:W-:Y:S02]  /*61560*/  ISETP.LT.AND P0, PT, R236, R59, !P2 ;  /* 0x0000003bec00720c */ /* 0x001fe40005701270 */
[----:B------:R-:W0:Y:S01]  /*61570*/  LDC R59, c[0x0][0x228] ;  /* 0x00008a00ff3b7b82 */ /* 0x000e220000000800 */
[----:B------:R-:W-:-:S07]  /*61580*/  ISETP.LT.AND P2, PT, R235, R2, !P2 ;  /* 0x00000002eb00720c */ /* 0x000fce0005741270 */
[----:B------:R-:W3:Y:S01]  /*61590*/  LDC R2, c[0x0][0x228] ;  /* 0x00008a00ff027b82 */ /* 0x000ee20000000800 */
[----:B------:R-:W-:Y:S02]  /*615a0*/  PRMT R177, R177, 0x7773, RZ ;  /* 0x00007773b1b17816 */ /* 0x000fe400000000ff */
[----:B------:R-:W-:Y:S01]  /*615b0*/  @P0 STG.E.U8 desc[UR60][R48.64], R5 ;  /* 0x0000000530000986 */ /* 0x000fe2000c10113c */
[----:B------:R-:W-:-:S03]  /*615c0*/  ISETP.LT.AND P0, PT, R234, R61, !P3 ;  /* 0x0000003dea00720c */ /* 0x000fc60005f01270 */
[----:B------:R4:W-:Y:S01]  /*615d0*/  @P2 STG.E.U8 desc[UR60][R46.64], R177 ;  /* 0x000000b12e002986 */ /* 0x0009e2000c10113c */
[----:B-1----:R-:W1:Y:S01]  /*615e0*/  LDC R51, c[0x0][0x228] ;  /* 0x00008a00ff337b82 */ /* 0x002e620000000800 */
[----:B--2---:R-:W-:Y:S02]  /*615f0*/  ISETP.LT.AND P2, PT, R237, R0, !P3 ;  /* 0x00000000ed00720c */ /* 0x004fe40005f41270 */
[----:B------:R-:W-:-:S05]  /*61600*/  PRMT R57, R53, 0x7770, RZ ;  /* 0x0000777035397816 */ /* 0x000fca00000000ff */
[----:B------:R-:W2:Y:S01]  /*61610*/  LDC R0, c[0x0][0x228] ;  /* 0x00008a00ff007b82 */ /* 0x000ea20000000800 */
[----:B------:R2:W-:Y:S01]  /*61620*/  @P0 STG.E.U8 desc[UR60][R44.64], R57 ;  /* 0x000000392c000986 */ /* 0x0005e2000c10113c */
[----:B0-----:R-:W-:Y:S02]  /*61630*/  ISETP.LT.AND P0, PT, R236, R59, !P3 ;  /* 0x0000003bec00720c */ /* 0x001fe40005f01270 */
[----:B---3--:R-:W-:-:S04]  /*61640*/  ISETP.LT.AND P3, PT, R235, R2, !P3 ;  /* 0x00000002eb00720c */ /* 0x008fc80005f61270 */
[----:B----4-:R-:W0:Y:S01]  /*61650*/  LDC R47, c[0x0][0x228] ;  /* 0x00008a00ff2f7b82 */ /* 0x010e220000000800 */
[C---:B------:R-:W-:Y:S02]  /*61660*/  PRMT R3, R53.reuse, 0x7771, RZ ;  /* 0x0000777135037816 */ /* 0x040fe400000000ff */
[----:B------:R-:W-:-:S05]  /*61670*/  PRMT R5, R53, 0x7772, RZ ;  /* 0x0000777235057816 */ /* 0x000fca00000000ff */
[----:B------:R-:W3:Y:S01]  /*61680*/  LDC R2, c[0x0][0x228] ;  /* 0x00008a00ff027b82 */ /* 0x000ee20000000800 */
[----:B------:R-:W-:Y:S01]  /*61690*/  PRMT R53, R53, 0x7773, RZ ;  /* 0x0000777335357816 */ /* 0x000fe200000000ff */
[----:B------:R4:W-:Y:S06]  /*616a0*/  @P2 STG.E.U8 desc[UR60][R42.64], R3 ;  /* 0x000000032a002986 */ /* 0x0009ec000c10113c */
[----:B------:R-:W3:Y:S01]  /*616b0*/  LDC R49, c[0x0][0x228] ;  /* 0x00008a00ff317b82 */ /* 0x000ee20000000800 */
[----:B------:R4:W-:Y:S01]  /*616c0*/  @P0 STG.E.U8 desc[UR60][R40.64], R5 ;  /* 0x0000000528000986 */ /* 0x0009e2000c10113c */
[----:B-1----:R-:W-:-:S03]  /*616d0*/  ISETP.LT.AND P0, PT, R234, R51, !P5 ;  /* 0x00000033ea00720c */ /* 0x002fc60006f01270 */
[----:B------:R1:W-:Y:S01]  /*616e0*/  @P3 STG.E.U8 desc[UR60][R38.64], R53 ;  /* 0x0000003526003986 */ /* 0x0003e2000c10113c */
[----:B--2---:R-:W-:Y:S02]  /*616f0*/  ISETP.LT.AND P3, PT, R237, R0, !P5 ;  /* 0x00000000ed00720c */ /* 0x004fe40006f61270 */
[----:B------:R-:W2:Y:S01]  /*61700*/  LDC R0, c[0x0][0x228] ;  /* 0x00008a00ff007b82 */ /* 0x000ea20000000800 */
[C---:B------:R-:W-:Y:S02]  /*61710*/  PRMT R45, R178.reuse, 0x7770, RZ ;  /* 0x00007770b22d7816 */ /* 0x040fe400000000ff */
[----:B----4-:R-:W-:-:S05]  /*61720*/  PRMT R3, R178, 0x7771, RZ ;  /* 0x00007771b2037816 */ /* 0x010fca00000000ff */
[----:B------:R-:W4:Y:S01]  /*61730*/  LDC R41, c[0x0][0x228] ;  /* 0x00008a00ff297b82 */ /* 0x000f220000000800 */
[----:B------:R-:W-:Y:S01]  /*61740*/  @P0 STG.E.U8 desc[UR60][R36.64], R45 ;  /* 0x0000002d24000986 */ /* 0x000fe2000c10113c */
[----:B0-----:R-:W-:Y:S02]  /*61750*/  ISETP.LT.AND P0, PT, R236, R47, !P5 ;  /* 0x0000002fec00720c */ /* 0x001fe40006f01270 */
[----:B---3--:R-:W-:Y:S01]  /*61760*/  ISETP.LT.AND P5, PT, R235, R2, !P5 ;  /* 0x00000002eb00720c */ /* 0x008fe20006fa1270 */
[----:B------:R0:W-:Y:S01]  /*61770*/  @P3 STG.E.U8 desc[UR60][R34.64], R3 ;  /* 0x0000000322003986 */ /* 0x0001e2000c10113c */
[----:B------:R-:W-:Y:S01]  /*61780*/  VIADD R4, R4, 0x7e ;  /* 0x0000007e04047836 */ /* 0x000fe20000000000 */
[----:B------:R-:W-:Y:S01]  /*61790*/  ISETP.LT.AND P3, PT, R234, R49, !P6 ;  /* 0x00000031ea00720c */ /* 0x000fe20007761270 */
[----:B------:R-:W3:Y:S01]  /*617a0*/  LDC R2, c[0x0][0x228] ;  /* 0x00008a00ff027b82 */ /* 0x000ee20000000800 */
[----:B------:R-:W-:Y:S02]  /*617b0*/  PRMT R5, R178, 0x7772, RZ ;  /* 0x00007772b2057816 */ /* 0x000fe400000000ff */
[----:B------:R-:W-:-:S02]  /*617c0*/  ISETP.GE.AND P1, PT, R4, R247, PT ;  /* 0x000000f70400720c */ /* 0x000fc40003f26270 */
[----:B-1----:R-:W-:-:S03]  /*617d0*/  PRMT R39, R178, 0x7773, RZ ;  /* 0x00007773b2277816 */ /* 0x002fc600000000ff */
[----:B------:R-:W1:Y:S01]  /*617e0*/  LDC R4, c[0x0][0x228] ;  /* 0x00008a00ff047b82 */ /* 0x000e620000000800 */
[----:B0-----:R-:W-:Y:S01]  /*617f0*/  PRMT R3, R54, 0x7770, RZ ;  /* 0x0000777036037816 */ /* 0x001fe200000000ff */
[----:B------:R0:W-:Y:S04]  /*61800*/  @P0 STG.E.U8 desc[UR60][R32.64], R5 ;  /* 0x0000000520000986 */ /* 0x0001e8000c10113c */
[----:B------:R0:W-:Y:S01]  /*61810*/  @P5 STG.E.U8 desc[UR60][R30.64], R39 ;  /* 0x000000271e005986 */ /* 0x0001e2000c10113c */
[----:B--2---:R-:W-:Y:S01]  /*61820*/  ISETP.LT.AND P5, PT, R237, R0, !P6 ;  /* 0x00000000ed00720c */ /* 0x004fe200077a1270 */
[----:B------:R-:W2:Y:S02]  /*61830*/  LDC R37, c[0x0][0x228] ;  /* 0x00008a00ff257b82 */ /* 0x000ea40000000800 */
[----:B------:R2:W-:Y:S01]  /*61840*/  @P3 STG.E.U8 desc[UR60][R28.64], R3 ;  /* 0x000000031c003986 */ /* 0x0005e2000c10113c */
[----:B----4-:R-:W-:-:S05]  /*61850*/  ISETP.LT.AND P3, PT, R236, R41, !P6 ;  /* 0x00000029ec00720c */ /* 0x010fca0007761270 */
[----:B------:R-:W4:Y:S01]  /*61860*/  LDC R0, c[0x0][0x228] ;  /* 0x00008a00ff007b82 */ /* 0x000f220000000800 */
[C---:B------:R-:W-:Y:S02]  /*61870*/  PRMT R35, R54.reuse, 0x7771, RZ ;  /* 0x0000777136237816 */ /* 0x040fe400000000ff */
[----:B0-----:R-:W-:-:S03]  /*61880*/  PRMT R5, R54, 0x7772, RZ ;  /* 0x0000777236057816 */ /* 0x001fc600000000ff */
[----:B------:R-:W-:Y:S02]  /*61890*/  @P5 STG.E.U8 desc[UR60][R26.64], R35 ;  /* 0x000000231a005986 */ /* 0x000fe4000c10113c */
[----:B------:R-:W0:Y:S02]  /*618a0*/  LDC R31, c[0x0][0x228] ;  /* 0x00008a00ff1f7b82 */ /* 0x000e240000000800 */
[----:B------:R0:W-:Y:S01]  /*618b0*/  @P3 STG.E.U8 desc[UR60][R24.64], R5 ;  /* 0x0000000518003986 */ /* 0x0001e2000c10113c */
[C---:B---3--:R-:W-:Y:S02]  /*618c0*/  ISETP.LT.AND P3, PT, R237.reuse, R2, !P1 ;  /* 0x00000002ed00720c */ /* 0x048fe40004f61270 */
[----:B-1----:R-:W-:-:S03]  /*618d0*/  ISETP.LT.AND P0, PT, R237, R4, !P4 ;  /* 0x00000004ed00720c */ /* 0x002fc60006701270 */
[----:B------:R-:W1:Y:S08]  /*618e0*/  LDC R2, c[0x0][0x228] ;  /* 0x00008a00ff027b82 */ /* 0x000e700000000800 */
[----:B------:R-:W3:Y:S01]  /*618f0*/  LDC R61, c[0x0][0x228] ;  /* 0x00008a00ff3d7b82 */ /* 0x000ee20000000800 */
[----:B----4-:R-:W-:-:S07]  /*61900*/  ISETP.LT.AND P6, PT, R235, R0, !P6 ;  /* 0x00000000eb00720c */ /* 0x010fce00077c1270 */
[----:B------:R-:W4:Y:S08]  /*61910*/  LDC R33, c[0x0][0x228] ;  /* 0x00008a00ff217b82 */ /* 0x000f300000000800 */
[----:B------:R-:W4:Y:S01]  /*61920*/  LDC R4, c[0x0][0x228] ;  /* 0x00008a00ff047b82 */ /* 0x000f220000000800 */
[----:B--2---:R-:W-:Y:S02]  /*61930*/  ISETP.LT.AND P5, PT, R234, R37, !P1 ;  /* 0x00000025ea00720c */ /* 0x004fe40004fa1270 */
[----:B------:R-:W-:-:S02]  /*61940*/  PRMT R3, R54, 0x7773, RZ ;  /* 0x0000777336037816 */ /* 0x000fc400000000ff */
[----:B------:R-:W-:-:S03]  /*61950*/  PRMT R29, R179, 0x7770, RZ ;  /* 0x00007770b31d7816 */ /* 0x000fc600000000ff */
[----:B------:R2:W-:Y:S01]  /*61960*/  @P6 STG.E.U8 desc[UR60][R22.64], R3 ;  /* 0x0000000316006986 */ /* 0x0005e2000c10113c */
[----:B0-----:R-:W-:Y:S02]  /*61970*/  ISETP.LT.AND P6, PT, R236, R31, !P1 ;  /* 0x0000001fec00720c */ /* 0x001fe40004fc1270 */
[----:B-1----:R-:W-:Y:S02]  /*61980*/  ISETP.LT.AND P1, PT, R235, R2, !P1 ;  /* 0x00000002eb00720c */ /* 0x002fe40004f21270 */
[----:B---3--:R-:W-:Y:S01]  /*61990*/  ISETP.LT.AND P2, PT, R234, R61, !P4 ;  /* 0x0000003dea00720c */ /* 0x008fe20006741270 */
[----:B------:R0:W-:Y:S01]  /*619a0*/  @P5 STG.E.U8 desc[UR60][R20.64], R29 ;  /* 0x0000001d14005986 */ /* 0x0001e2000c10113c */
[----:B----4-:R-:W-:Y:S02]  /*619b0*/  ISETP.LT.AND P5, PT, R236, R33, !P4 ;  /* 0x00000021ec00720c */ /* 0x010fe400067a1270 */
[C---:B------:R-:W-:Y:S02]  /*619c0*/  PRMT R5, R179.reuse, 0x7771, RZ ;  /* 0x00007771b3057816 */ /* 0x040fe400000000ff */
[----:B------:R-:W-:-:S02]  /*619d0*/  PRMT R25, R179, 0x7772, RZ ;  /* 0x00007772b3197816 */ /* 0x000fc400000000ff */
[----:B------:R-:W-:Y:S02]  /*619e0*/  ISETP.LT.AND P4, PT, R235, R4, !P4 ;  /* 0x00000004eb00720c */ /* 0x000fe40006781270 */
[----:B------:R-:W-:Y:S02]  /*619f0*/  PRMT R179, R179, 0x7773, RZ ;  /* 0x00007773b3b37816 */ /* 0x000fe400000000ff */
[C---:B------:R-:W-:Y:S01]  /*61a00*/  PRMT R27, R55.reuse, 0x7770, RZ ;  /* 0x00007770371b7816 */ /* 0x040fe200000000ff */
[----:B------:R0:W-:Y:S01]  /*61a10*/  @P3 STG.E.U8 desc[UR60][R16.64], R5 ;  /* 0x0000000510003986 */ /* 0x0001e2000c10113c */
[C---:B------:R-:W-:Y:S02]  /*61a20*/  PRMT R31, R55.reuse, 0x7771, RZ ;  /* 0x00007771371f7816 */ /* 0x040fe400000000ff */
[C---:B--2---:R-:W-:Y:S01]  /*61a30*/  PRMT R3, R55.reuse, 0x7772, RZ ;  /* 0x0000777237037816 */ /* 0x044fe200000000ff */
[----:B------:R0:W-:Y:S04]  /*61a40*/  @P6 STG.E.U8 desc[UR60][R14.64], R25 ;  /* 0x000000190e006986 */ /* 0x0001e8000c10113c */
[----:B------:R0:W-:Y:S04]  /*61a50*/  @P1 STG.E.U8 desc[UR60][R12.64], R179 ;  /* 0x000000b30c001986 */ /* 0x0001e8000c10113c */
[----:B------:R0:W-:Y:S04]  /*61a60*/  @P2 STG.E.U8 desc[UR60][R18.64], R27 ;  /* 0x0000001b12002986 */ /* 0x0001e8000c10113c */
[----:B------:R0:W-:Y:S01]  /*61a70*/  @P0 STG.E.U8 desc[UR60][R10.64], R31 ;  /* 0x0000001f0a000986 */ /* 0x0001e2000c10113c */
[----:B------:R-:W-:-:S03]  /*61a80*/  PRMT R55, R55, 0x7773, RZ ;  /* 0x0000777337377816 */ /* 0x000fc600000000ff */
[----:B------:R0:W-:Y:S01]  /*61a90*/  @P5 STG.E.U8 desc[UR60][R8.64], R3 ;  /* 0x0000000308005986 */ /* 0x0001e2000c10113c */
[----:B------:R-:W-:Y:S05]  /*61aa0*/  @!P4 EXIT ;  /* 0x000000000000c94d */ /* 0x000fea0003800000 */
[----:B-----5:R-:W-:Y:S01]  /*61ab0*/  STG.E.U8 desc[UR60][R6.64], R55 ;  /* 0x0000003706007986 */ /* 0x020fe2000c10113c */
[----:B------:R-:W-:Y:S05]  /*61ac0*/  EXIT ;  /* 0x000000000000794d */ /* 0x000fea0003800000 */
.L_x_3:
[----:B------:R-:W-:-:S00]  /*61ad0*/  BRA `(.L_x_3) ;  /* 0xfffffffc00fc7947 */ /* 0x000fc0000383ffff */
[----:B------:R-:W-:-:S00]  /*61ae0*/  NOP ;  /* 0x0000000000007918 */ /* 0x000fc00000000000 */
        /* <DEDUP_REMOVED lines=9> */
.L_x_4:


//--------------------- .nv.shared.matmul_kernel  --------------------------
	.section	.nv.shared.matmul_kernel,"aw",@nobits
	.sectionflags	@""
	.align	16
	.zero		1024


//--------------------- .nv.shared.reserved.0     --------------------------
	.section	.nv.shared.reserved.0,"aw",@nobits
	.weak		__nv_reservedSMEM_offset_0_alias
	.size		__nv_reservedSMEM_offset_0_alias, 0, 0
	.other		__nv_reservedSMEM_offset_0_alias,@"STO_CUDA_RESERVED_SHARED STV_DEFAULT"
__nv_reservedSMEM_offset_0_alias:
	.zero		0


//--------------------- .nv.constant0.matmul_kernel --------------------------
	.section	.nv.constant0.matmul_kernel,"a",@progbits
	.sectionflags	@""
	.align	4
.nv.constant0.matmul_kernel:
	.zero		608


//--------------------- SYMBOLS --------------------------

	.type		.nv.reservedSmem.offset0,@object
	.size		.nv.reservedSmem.offset0,0x4
